// auto-generated by cutlass_sweep.gemm — config: {"arch": "sm_90", "cluster_m": 1, "cluster_n": 1, "dtype": "e4m3", "dtype_b": "e4m3", "layout": "nt", "stages": 0, "tile_k": 128, "tile_m": 512, "tile_n": 256}
#include "cutlass/cutlass.h"
#include "cutlass/gemm/collective/collective_builder.hpp"
#include "cutlass/gemm/device/gemm_universal_adapter.h"
#include "cutlass/gemm/kernel/gemm_universal.hpp"
#include "cutlass/epilogue/collective/collective_builder.hpp"

using ElemA = cutlass::float_e4m3_t;
using ElemB = cutlass::float_e4m3_t;
using ElemCD = cutlass::float_e4m3_t;
using Acc  = float;
using TileShape    = cute::Shape<cute::_512, cute::_256, cute::_128>;
using ClusterShape = cute::Shape<cute::_1, cute::_1, cute::_1>;

using CollectiveEpilogue = typename cutlass::epilogue::collective::CollectiveBuilder<
    cutlass::arch::Sm90, cutlass::arch::OpClassTensorOp,
    TileShape, ClusterShape,
    cutlass::epilogue::collective::EpilogueTileAuto,
    Acc, Acc,
    ElemCD, cutlass::layout::RowMajor, 128 / cutlass::sizeof_bits<ElemCD>::value,
    ElemCD, cutlass::layout::RowMajor, 128 / cutlass::sizeof_bits<ElemCD>::value,
    cutlass::epilogue::collective::EpilogueScheduleAuto
  >::CollectiveOp;

using CollectiveMainloop = typename cutlass::gemm::collective::CollectiveBuilder<
    cutlass::arch::Sm90, cutlass::arch::OpClassTensorOp,
    ElemA, cutlass::layout::RowMajor, 128 / cutlass::sizeof_bits<ElemA>::value,
    ElemB, cutlass::layout::ColumnMajor, 128 / cutlass::sizeof_bits<ElemB>::value,
    Acc,
    TileShape, ClusterShape,
    cutlass::gemm::collective::StageCountAutoCarveout<static_cast<int>(sizeof(typename CollectiveEpilogue::SharedStorage))>,
    cutlass::gemm::collective::KernelScheduleAuto
  >::CollectiveOp;

using GemmKernel = cutlass::gemm::kernel::GemmUniversal<
    cute::Shape<int,int,int,int>,
    CollectiveMainloop,
    CollectiveEpilogue
>;
using Gemm = cutlass::gemm::device::GemmUniversalAdapter<GemmKernel>;

// Force the device kernel symbol into the cubin without needing a host main.
auto* _anchor = &cutlass::device_kernel<GemmKernel>;


// ===== COMPILED SASS (sm_90a) =====

	.target	sm_90a

	.elftype	@"ET_EXEC"


//--------------------- .note.nv.tkinfo           --------------------------
	.section	.note.nv.tkinfo,"",@"SHT_NOTE"
	.sectionflags	@"SHF_NOTE_NV_TKINFO"
	.tkinfo
        /*0018*/ 	.word	0x00000002
        /*0030*/ 	.string	""
        /*0030*/ 	.string	"ptxas"
        /*0030*/ 	.string	"Cuda compilation tools, release 13.0, V13.0.88"
        /*0030*/ 	.string	"Build cuda_13.0.r13.0/compiler.36424714_0"
        /*0030*/ 	.string	"-arch sm_90a -m 64 "



//--------------------- .note.nv.cuinfo           --------------------------
	.section	.note.nv.cuinfo,"",@"SHT_NOTE"
	.sectionflags	@"SHF_NOTE_NV_CUINFO"
        /*0018*/ 	.short	0x0002
        /*001a*/ 	.short	0x005a
        /*001c*/ 	.short	0x0082
	.zero		2


//--------------------- .nv.info                  --------------------------
	.section	.nv.info,"",@"SHT_CUDA_INFO"
	.align	4


	//----- nvinfo : EIATTR_REGCOUNT
	.align		4
        /*0000*/ 	.byte	0x04, 0x2f
        /*0002*/ 	.short	(.L_12 - .L_11)
	.align		4
.L_11:
        /*0004*/ 	.word	index@(_ZN7cutlass13device_kernelINS_4gemm6kernel13GemmUniversalIN4cute5tupleIJiiiiEEENS1_10collective13CollectiveMmaINS1_37MainloopSm90TmaGmmaWarpSpecializedFP8ILi2ENS5_IJNS4_1CILi1EEESB_SB_EEENS1_35KernelTmaWarpSpecializedCooperativeEEENS5_IJNSA_ILi512EEENSA_ILi256EEENSA_ILi128EEEEEENS_12float_e4m3_tENS5_IJlSB_lEEESJ_SK_NS4_8TiledMMAINS4_8MMA_AtomIJNS4_4SM904GMMA31MMA_64x256x32_F32E4M3E4M3_SS_TNILNSO_7ScaleInE1ELSQ_1EEEEEENS4_6LayoutINS5_IJNSA_ILi2EEESB_SB_EEENS5_IJSB_NSA_ILi0EEESW_EEEEENS5_IJNS4_10UnderscoreESZ_SZ_EEEEENS4_13SM90_TMA_LOADENS4_14ComposedLayoutINS4_7SwizzleILi3ELi4ELi3EEENS4_18smem_ptr_flag_bitsILi8EEENST_INS5_IJNSA_ILi8EEESH_EEENS5_IJSH_SB_EEEEEEEvNS4_8identityES12_S1C_vS1D_EENS_8epilogue10collective6detail29Sm90TmaWarpSpecializedAdapterINS1G_15DefaultEpilogueISJ_SK_SK_NS1F_6thread17LinearCombinationISJ_Li1EffLNS1K_9ScaleType4KindE0ELNS_15FloatRoundStyleE2ESJ_EENS1_15EpilogueDefaultEEEEEvvEEEEvNT_6ParamsE)
        /*0008*/ 	.word	0x000000a8


	//----- nvinfo : EIATTR_FRAME_SIZE
	.align		4
.L_12:
        /*000c*/ 	.byte	0x04, 0x11
        /*000e*/ 	.short	(.L_14 - .L_13)
	.align		4
.L_13:
        /*0010*/ 	.word	index@(_ZN7cutlass13device_kernelINS_4gemm6kernel13GemmUniversalIN4cute5tupleIJiiiiEEENS1_10collective13CollectiveMmaINS1_37MainloopSm90TmaGmmaWarpSpecializedFP8ILi2ENS5_IJNS4_1CILi1EEESB_SB_EEENS1_35KernelTmaWarpSpecializedCooperativeEEENS5_IJNSA_ILi512EEENSA_ILi256EEENSA_ILi128EEEEEENS_12float_e4m3_tENS5_IJlSB_lEEESJ_SK_NS4_8TiledMMAINS4_8MMA_AtomIJNS4_4SM904GMMA31MMA_64x256x32_F32E4M3E4M3_SS_TNILNSO_7ScaleInE1ELSQ_1EEEEEENS4_6LayoutINS5_IJNSA_ILi2EEESB_SB_EEENS5_IJSB_NSA_ILi0EEESW_EEEEENS5_IJNS4_10UnderscoreESZ_SZ_EEEEENS4_13SM90_TMA_LOADENS4_14ComposedLayoutINS4_7SwizzleILi3ELi4ELi3EEENS4_18smem_ptr_flag_bitsILi8EEENST_INS5_IJNSA_ILi8EEESH_EEENS5_IJSH_SB_EEEEEEEvNS4_8identityES12_S1C_vS1D_EENS_8epilogue10collective6detail29Sm90TmaWarpSpecializedAdapterINS1G_15DefaultEpilogueISJ_SK_SK_NS1F_6thread17LinearCombinationISJ_Li1EffLNS1K_9ScaleType4KindE0ELNS_15FloatRoundStyleE2ESJ_EENS1_15EpilogueDefaultEEEEEvvEEEEvNT_6ParamsE)
        /*0014*/ 	.word	0x000022c8


	//----- nvinfo : EIATTR_MIN_STACK_SIZE
	.align		4
.L_14:
        /*0018*/ 	.byte	0x04, 0x12
        /*001a*/ 	.short	(.L_16 - .L_15)
	.align		4
.L_15:
        /*001c*/ 	.word	index@(_ZN7cutlass13device_kernelINS_4gemm6kernel13GemmUniversalIN4cute5tupleIJiiiiEEENS1_10collective13CollectiveMmaINS1_37MainloopSm90TmaGmmaWarpSpecializedFP8ILi2ENS5_IJNS4_1CILi1EEESB_SB_EEENS1_35KernelTmaWarpSpecializedCooperativeEEENS5_IJNSA_ILi512EEENSA_ILi256EEENSA_ILi128EEEEEENS_12float_e4m3_tENS5_IJlSB_lEEESJ_SK_NS4_8TiledMMAINS4_8MMA_AtomIJNS4_4SM904GMMA31MMA_64x256x32_F32E4M3E4M3_SS_TNILNSO_7ScaleInE1ELSQ_1EEEEEENS4_6LayoutINS5_IJNSA_ILi2EEESB_SB_EEENS5_IJSB_NSA_ILi0EEESW_EEEEENS5_IJNS4_10UnderscoreESZ_SZ_EEEEENS4_13SM90_TMA_LOADENS4_14ComposedLayoutINS4_7SwizzleILi3ELi4ELi3EEENS4_18smem_ptr_flag_bitsILi8EEENST_INS5_IJNSA_ILi8EEESH_EEENS5_IJSH_SB_EEEEEEEvNS4_8identityES12_S1C_vS1D_EENS_8epilogue10collective6detail29Sm90TmaWarpSpecializedAdapterINS1G_15DefaultEpilogueISJ_SK_SK_NS1F_6thread17LinearCombinationISJ_Li1EffLNS1K_9ScaleType4KindE0ELNS_15FloatRoundStyleE2ESJ_EENS1_15EpilogueDefaultEEEEEvvEEEEvNT_6ParamsE)
        /*0020*/ 	.word	0x000022c8
.L_16:


//--------------------- .nv.compat                --------------------------
	.section	.nv.compat,"",@"SHT_CUDA_COMPAT_INFO"
	.align	4
        /*0000*/ 	.byte	0x02, 0x09, 0x01, 0x00, 0x02, 0x02, 0x04, 0x00, 0x02, 0x05, 0x05, 0x00, 0x03, 0x07, 0x01, 0x01
        /*0010*/ 	.byte	0x02, 0x03, 0x01, 0x00, 0x02, 0x06, 0x01, 0x00, 0x04, 0x0b, 0x08, 0x00, 0x00, 0x00, 0x00, 0x00
        /*0020*/ 	.byte	0x00, 0x00, 0x00, 0x00


//--------------------- .nv.info._ZN7cutlass13device_kernelINS_4gemm6kernel13GemmUniversalIN4cute5tupleIJiiiiEEENS1_10collective13CollectiveMmaINS1_37MainloopSm90TmaGmmaWarpSpecializedFP8ILi2ENS5_IJNS4_1CILi1EEESB_SB_EEENS1_35KernelTmaWarpSpecializedCooperativeEEENS5_IJNSA_ILi512EEENSA_ILi256EEENSA_ILi128EEEEEENS_12float_e4m3_tENS5_IJlSB_lEEESJ_SK_NS4_8TiledMMAINS4_8MMA_AtomIJNS4_4SM904GMMA31MMA_64x256x32_F32E4M3E4M3_SS_TNILNSO_7ScaleInE1ELSQ_1EEEEEENS4_6LayoutINS5_IJNSA_ILi2EEESB_SB_EEENS5_IJSB_NSA_ILi0EEESW_EEEEENS5_IJNS4_10UnderscoreESZ_SZ_EEEEENS4_13SM90_TMA_LOADENS4_14ComposedLayoutINS4_7SwizzleILi3ELi4ELi3EEENS4_18smem_ptr_flag_bitsILi8EEENST_INS5_IJNSA_ILi8EEESH_EEENS5_IJSH_SB_EEEEEEEvNS4_8identityES12_S1C_vS1D_EENS_8epilogue10collective6detail29Sm90TmaWarpSpecializedAdapterINS1G_15DefaultEpilogueISJ_SK_SK_NS1F_6thread17LinearCombinationISJ_Li1EffLNS1K_9ScaleType4KindE0ELNS_15FloatRoundStyleE2ESJ_EENS1_15EpilogueDefaultEEEEEvvEEEEvNT_6ParamsE --------------------------
	.section	.nv.info._ZN7cutlass13device_kernelINS_4gemm6kernel13GemmUniversalIN4cute5tupleIJiiiiEEENS1_10collective13CollectiveMmaINS1_37MainloopSm90TmaGmmaWarpSpecializedFP8ILi2ENS5_IJNS4_1CILi1EEESB_SB_EEENS1_35KernelTmaWarpSpecializedCooperativeEEENS5_IJNSA_ILi512EEENSA_ILi256EEENSA_ILi128EEEEEENS_12float_e4m3_tENS5_IJlSB_lEEESJ_SK_NS4_8TiledMMAINS4_8MMA_AtomIJNS4_4SM904GMMA31MMA_64x256x32_F32E4M3E4M3_SS_TNILNSO_7ScaleInE1ELSQ_1EEEEEENS4_6LayoutINS5_IJNSA_ILi2EEESB_SB_EEENS5_IJSB_NSA_ILi0EEESW_EEEEENS5_IJNS4_10UnderscoreESZ_SZ_EEEEENS4_13SM90_TMA_LOADENS4_14ComposedLayoutINS4_7SwizzleILi3ELi4ELi3EEENS4_18smem_ptr_flag_bitsILi8EEENST_INS5_IJNSA_ILi8EEESH_EEENS5_IJSH_SB_EEEEEEEvNS4_8identityES12_S1C_vS1D_EENS_8epilogue10collective6detail29Sm90TmaWarpSpecializedAdapterINS1G_15DefaultEpilogueISJ_SK_SK_NS1F_6thread17LinearCombinationISJ_Li1EffLNS1K_9ScaleType4KindE0ELNS_15FloatRoundStyleE2ESJ_EENS1_15EpilogueDefaultEEEEEvvEEEEvNT_6ParamsE,"",@"SHT_CUDA_INFO"
	.sectionflags	@""
	.align	4


	//----- nvinfo : EIATTR_CUDA_API_VERSION
	.align		4
        /*0000*/ 	.byte	0x04, 0x37
        /*0002*/ 	.short	(.L_18 - .L_17)
.L_17:
        /*0004*/ 	.word	0x00000082


	//----- nvinfo : EIATTR_KPARAM_INFO
	.align		4
.L_18:
        /*0008*/ 	.byte	0x04, 0x17
        /*000a*/ 	.short	(.L_20 - .L_19)
.L_19:
        /*000c*/ 	.word	0x00000000
        /*0010*/ 	.short	0x0000
        /*0012*/ 	.short	0x0070
        /*0014*/ 	.byte	0x00, 0xf0, 0x01, 0x10


	//----- nvinfo : EIATTR_SPARSE_MMA_MASK
	.align		4
.L_20:
        /*0018*/ 	.byte	0x03, 0x50
        /*001a*/ 	.short	0x0000


	//----- nvinfo : EIATTR_MAXREG_COUNT
	.align		4
        /*001c*/ 	.byte	0x03, 0x1b
        /*001e*/ 	.short	0x00a8


	//----- nvinfo : EIATTR_NUM_BARRIERS
	.align		4
        /*0020*/ 	.byte	0x02, 0x4c
        /*0022*/ 	.byte	0x01
	.zero		1


	//----- nvinfo : EIATTR_ANNOTATIONS
	.align		4
        /*0024*/ 	.byte	0x04, 0x55
        /*0026*/ 	.short	(.L_22 - .L_21)


	//   ....[0]....
.L_21:
        /*0028*/ 	.word	0x00000001
        /*002c*/ 	.byte	0x70, 0x05, 0x00, 0x00, 0x01, 0x00, 0x00, 0x00, 0x90, 0x05, 0x00, 0x00, 0x01, 0x00, 0x00, 0x00
        /* <DEDUP_REMOVED lines=1470> */
        /*5c1c*/ 	.byte	0x40, 0xfb, 0x00, 0x00


	//----- nvinfo : EIATTR_MERCURY_ISA_VERSION
	.align		4
.L_22:
        /*5c20*/ 	.byte	0x03, 0x5f
        /*5c22*/ 	.short	0x0101


	//----- nvinfo : EIATTR_INT_WARP_WIDE_INSTR_OFFSETS
	.align		4
        /*5c24*/ 	.byte	0x04, 0x31
        /*5c26*/ 	.short	(.L_24 - .L_23)


	//   ....[0]....
.L_23:
        /*5c28*/ 	.word	0x00000450


	//   ....[1]....
        /*5c2c*/ 	.word	0x00000470


	//   ....[2]....
        /*5c30*/ 	.word	0x00000580


	//----- nvinfo : EIATTR_COOP_GROUP_MASK_REGIDS
	.align		4
.L_24:
        /*5c34*/ 	.byte	0x04, 0x29
        /*5c36*/ 	.short	(.L_26 - .L_25)


	//   ....[0]....
.L_25:
        /*5c38*/ 	.word	0xffffffff


	//   ....[1]....
        /*5c3c*/ 	.word	0xffffffff


	//   ....[2]....
        /*5c40*/ 	.word	0xffffffff


	//   ....[3]....
        /*5c44*/ 	.word	0xffffffff


	//   ....[4]....
        /*5c48*/ 	.word	0xffffffff


	//----- nvinfo : EIATTR_COOP_GROUP_INSTR_OFFSETS
	.align		4
.L_26:
        /*5c4c*/ 	.byte	0x04, 0x28
        /*5c4e*/ 	.short	(.L_28 - .L_27)


	//   ....[0]....
.L_27:
        /*5c50*/ 	.word	0x00000070


	//   ....[1]....
        /*5c54*/ 	.word	0x00000080


	//   ....[2]....
        /*5c58*/ 	.word	0x000001a0


	//   ....[3]....
        /*5c5c*/ 	.word	0x00000380


	//   ....[4]....
        /*5c60*/ 	.word	0x00004710


	//----- nvinfo : EIATTR_REG_RECONFIG
	.align		4
.L_28:
        /*5c64*/ 	.byte	0x01, 0x54
	.zero		2


	//----- nvinfo : EIATTR_MBARRIER_INSTR_OFFSETS
	.align		4
        /*5c68*/ 	.byte	0x04, 0x39
        /*5c6a*/ 	.short	(.L_30 - .L_29)


	//   ....[0]....
.L_29:
        /*5c6c*/ 	.word	0x00000320
        /*5c70*/ 	.word	0x000000ff
        /*5c74*/ 	.word	0x00000000
        /*5c78*/ 	.short	0x0100
        /*5c7a*/ 	.byte	0x0a
	.zero		1


	//   ....[1]....
        /*5c7c*/ 	.word	0x00000330
        /*5c80*/ 	.word	0x000000ff
        /*5c84*/ 	.word	0x00000010
        /*5c88*/ 	.short	0x0100
        /*5c8a*/ 	.byte	0x0a
	.zero		1


	//   ....[2]....
        /*5c8c*/ 	.word	0x00000340
        /*5c90*/ 	.word	0x000000ff
        /*5c94*/ 	.word	0x00000008
        /*5c98*/ 	.short	0x0100
        /*5c9a*/ 	.byte	0x0a
	.zero		1


	//   ....[3]....
        /*5c9c*/ 	.word	0x00000350
        /*5ca0*/ 	.word	0x000000ff
        /*5ca4*/ 	.word	0x00000018
        /*5ca8*/ 	.short	0x0100
        /*5caa*/ 	.byte	0x0a
	.zero		1


	//   ....[4]....
        /*5cac*/ 	.word	0x000005b0
        /*5cb0*/ 	.word	0x000000ff
        /*5cb4*/ 	.word	0x00000030
        /*5cb8*/ 	.short	0x0100
        /*5cba*/ 	.byte	0x08
	.zero		1


	//   ....[5]....
        /*5cbc*/ 	.word	0x000005c0
        /*5cc0*/ 	.word	0x000000ff
        /*5cc4*/ 	.word	0x00000038
        /*5cc8*/ 	.short	0x0100
        /*5cca*/ 	.byte	0x08
	.zero		1


	//   ....[6]....
        /*5ccc*/ 	.word	0x00004b10
        /*5cd0*/ 	.word	0x000000ff
        /*5cd4*/ 	.word	0x00000000
        /*5cd8*/ 	.short	0x010a
        /*5cda*/ 	.byte	0x14
	.zero		1


	//   ....[7]....
        /*5cdc*/ 	.word	0x00004b50
        /*5ce0*/ 	.word	0x000000ff
        /*5ce4*/ 	.word	0x00000000
        /*5ce8*/ 	.short	0x010a
        /*5cea*/ 	.byte	0x14
	.zero		1


	//   ....[8]....
        /*5cec*/ 	.word	0x000167b0
        /*5cf0*/ 	.word	0x000000ff
        /*5cf4*/ 	.word	0x00000000
        /*5cf8*/ 	.short	0x010a
        /*5cfa*/ 	.byte	0x16
	.zero		1


	//   ....[9]....
        /*5cfc*/ 	.word	0x000167f0
        /*5d00*/ 	.word	0x000000ff
        /*5d04*/ 	.word	0x00000000
        /*5d08*/ 	.short	0x010a
        /*5d0a*/ 	.byte	0x16
	.zero		1


	//   ....[10]....
        /*5d0c*/ 	.word	0x0002bc80
        /*5d10*/ 	.word	0x000000ff
        /*5d14*/ 	.word	0x00000000
        /*5d18*/ 	.short	0x0101
        /*5d1a*/ 	.byte	0x15
	.zero		1


	//   ....[11]....
        /*5d1c*/ 	.word	0x00033940
        /*5d20*/ 	.word	0x000000ff
        /*5d24*/ 	.word	0x00000000
        /*5d28*/ 	.short	0x0101
        /*5d2a*/ 	.byte	0x0f
	.zero		1


	//   ....[12]....
        /*5d2c*/ 	.word	0x0006daa0
        /*5d30*/ 	.word	0x00000010
        /*5d34*/ 	.word	0x00000010
        /*5d38*/ 	.short	0x010a
        /*5d3a*/ 	.byte	0x3f
	.zero		1


	//   ....[13]....
        /*5d3c*/ 	.word	0x0006de80
        /*5d40*/ 	.word	0x00000002
        /*5d44*/ 	.word	0x00000038
        /*5d48*/ 	.short	0x0101
        /*5d4a*/ 	.byte	0x3f
	.zero		1


	//   ....[14]....
        /*5d4c*/ 	.word	0x0006e5d0
        /*5d50*/ 	.word	0x00000005
        /*5d54*/ 	.word	0x00000000
        /*5d58*/ 	.short	0x010a
        /*5d5a*/ 	.byte	0x3f
	.zero		1


	//   ....[15]....
        /*5d5c*/ 	.word	0x0006e660
        /*5d60*/ 	.word	0x00000003
        /*5d64*/ 	.word	0x00000000
        /*5d68*/ 	.short	0x010a
        /*5d6a*/ 	.byte	0x3f
	.zero		1


	//   ....[16]....
        /*5d6c*/ 	.word	0x0006e6d0
        /*5d70*/ 	.word	0x00000003
        /*5d74*/ 	.word	0x00000000
        /*5d78*/ 	.short	0x010a
        /*5d7a*/ 	.byte	0x3f
	.zero		1


	//   ....[17]....
        /*5d7c*/ 	.word	0x0006e740
        /*5d80*/ 	.word	0x00000000
        /*5d84*/ 	.word	0x00000000
        /*5d88*/ 	.short	0x010a
        /*5d8a*/ 	.byte	0x3f
	.zero		1


	//   ....[18]....
        /*5d8c*/ 	.word	0x0006e820
        /*5d90*/ 	.word	0x00000010
        /*5d94*/ 	.word	0x00000010
        /*5d98*/ 	.short	0x010a
        /*5d9a*/ 	.byte	0x3f
	.zero		1


	//   ....[19]....
        /*5d9c*/ 	.word	0x0006e900
        /*5da0*/ 	.word	0x00000005
        /*5da4*/ 	.word	0x00000000
        /*5da8*/ 	.short	0x010a
        /*5daa*/ 	.byte	0x3f
	.zero		1


	//----- nvinfo : EIATTR_NUM_MBARRIERS
	.align		4
.L_30:
        /*5dac*/ 	.byte	0x03, 0x38
        /*5dae*/ 	.short	0x0006


	//----- nvinfo : EIATTR_EXIT_INSTR_OFFSETS
	.align		4
        /*5db0*/ 	.byte	0x04, 0x1c
        /*5db2*/ 	.short	(.L_32 - .L_31)


	//   ....[0]....
.L_31:
        /*5db4*/ 	.word	0x00000620


	//   ....[1]....
        /*5db8*/ 	.word	0x00000f80


	//   ....[2]....
        /*5dbc*/ 	.word	0x0006d0b0


	//   ....[3]....
        /*5dc0*/ 	.word	0x0006d730


	//   ....[4]....
        /*5dc4*/ 	.word	0x0006e6b0


	//----- nvinfo : EIATTR_MAX_THREADS
	.align		4
.L_32:
        /*5dc8*/ 	.byte	0x04, 0x05
        /*5dca*/ 	.short	(.L_34 - .L_33)
.L_33:
        /*5dcc*/ 	.word	0x00000180
        /*5dd0*/ 	.word	0x00000001
        /*5dd4*/ 	.word	0x00000001


	//----- nvinfo : EIATTR_CRS_STACK_SIZE
	.align		4
.L_34:
        /*5dd8*/ 	.byte	0x04, 0x1e
        /*5dda*/ 	.short	(.L_36 - .L_35)
.L_35:
        /*5ddc*/ 	.word	0x00000000


	//----- nvinfo : EIATTR_CBANK_PARAM_SIZE
	.align		4
.L_36:
        /*5de0*/ 	.byte	0x03, 0x19
        /*5de2*/ 	.short	0x0470


	//----- nvinfo : EIATTR_PARAM_CBANK
	.align		4
        /*5de4*/ 	.byte	0x04, 0x0a
        /*5de6*/ 	.short	(.L_38 - .L_37)
	.align		4
.L_37:
        /*5de8*/ 	.word	index@(.nv.constant0._ZN7cutlass13device_kernelINS_4gemm6kernel13GemmUniversalIN4cute5tupleIJiiiiEEENS1_10collective13CollectiveMmaINS1_37MainloopSm90TmaGmmaWarpSpecializedFP8ILi2ENS5_IJNS4_1CILi1EEESB_SB_EEENS1_35KernelTmaWarpSpecializedCooperativeEEENS5_IJNSA_ILi512EEENSA_ILi256EEENSA_ILi128EEEEEENS_12float_e4m3_tENS5_IJlSB_lEEESJ_SK_NS4_8TiledMMAINS4_8MMA_AtomIJNS4_4SM904GMMA31MMA_64x256x32_F32E4M3E4M3_SS_TNILNSO_7ScaleInE1ELSQ_1EEEEEENS4_6LayoutINS5_IJNSA_ILi2EEESB_SB_EEENS5_IJSB_NSA_ILi0EEESW_EEEEENS5_IJNS4_10UnderscoreESZ_SZ_EEEEENS4_13SM90_TMA_LOADENS4_14ComposedLayoutINS4_7SwizzleILi3ELi4ELi3EEENS4_18smem_ptr_flag_bitsILi8EEENST_INS5_IJNSA_ILi8EEESH_EEENS5_IJSH_SB_EEEEEEEvNS4_8identityES12_S1C_vS1D_EENS_8epilogue10collective6detail29Sm90TmaWarpSpecializedAdapterINS1G_15DefaultEpilogueISJ_SK_SK_NS1F_6thread17LinearCombinationISJ_Li1EffLNS1K_9ScaleType4KindE0ELNS_15FloatRoundStyleE2ESJ_EENS1_15EpilogueDefaultEEEEEvvEEEEvNT_6ParamsE)
        /*5dec*/ 	.short	0x0210
        /*5dee*/ 	.short	0x0470


	//----- nvinfo : EIATTR_SW_WAR
	.align		4
.L_38:
        /*5df0*/ 	.byte	0x04, 0x36
        /*5df2*/ 	.short	(.L_40 - .L_39)
.L_39:
        /*5df4*/ 	.word	0x00000008
.L_40:


//--------------------- .nv.callgraph             --------------------------
	.section	.nv.callgraph,"",@"SHT_CUDA_CALLGRAPH"
	.align	4
	.sectionentsize	8
	.align		4
        /*0000*/ 	.word	0x00000000
	.align		4
        /*0004*/ 	.word	0xffffffff
	.align		4
        /*0008*/ 	.word	0x00000000
	.align		4
        /*000c*/ 	.word	0xfffffffe
	.align		4
        /*0010*/ 	.word	0x00000000
	.align		4
        /*0014*/ 	.word	0xfffffffd
	.align		4
        /*0018*/ 	.word	0x00000000
	.align		4
        /*001c*/ 	.word	0xfffffffc


//--------------------- .nv.constant4             --------------------------
	.section	.nv.constant4,"a",@progbits
	.align	8
	.align		8
.nv.constant4:
        /*0000*/ 	.dword	_ZN39_INTERNAL_dd503962_4_k_cu_3bbfa69d_48584cuda3std3__45__cpo5beginE
	.align		8
        /*0008*/ 	.dword	_ZN39_INTERNAL_dd503962_4_k_cu_3bbfa69d_48584cuda3std3__45__cpo3endE
	.align		8
        /*0010*/ 	.dword	_ZN39_INTERNAL_dd503962_4_k_cu_3bbfa69d_48584cuda3std3__45__cpo6cbeginE
	.align		8
        /*0018*/ 	.dword	_ZN39_INTERNAL_dd503962_4_k_cu_3bbfa69d_48584cuda3std3__45__cpo4cendE
	.align		8
        /*0020*/ 	.dword	_ZN39_INTERNAL_dd503962_4_k_cu_3bbfa69d_48584cuda3std3__441_GLOBAL__N__dd503962_4_k_cu_3bbfa69d_48586ignoreE
	.align		8
        /*0028*/ 	.dword	_ZN39_INTERNAL_dd503962_4_k_cu_3bbfa69d_48584cuda3std3__419piecewise_constructE
	.align		8
        /*0030*/ 	.dword	_ZN39_INTERNAL_dd503962_4_k_cu_3bbfa69d_48584cuda3std3__48in_placeE
	.align		8
        /*0038*/ 	.dword	_ZN39_INTERNAL_dd503962_4_k_cu_3bbfa69d_48584cuda3std6ranges3__45__cpo4swapE
	.align		8
        /*0040*/ 	.dword	_ZN39_INTERNAL_dd503962_4_k_cu_3bbfa69d_48584cuda3std6ranges3__45__cpo9iter_moveE
	.align		8
        /*0048*/ 	.dword	_ZN39_INTERNAL_dd503962_4_k_cu_3bbfa69d_48584cute7productE
	.align		8
        /*0050*/ 	.dword	_ZN39_INTERNAL_dd503962_4_k_cu_3bbfa69d_48584cute1_E


//--------------------- .text._ZN7cutlass13device_kernelINS_4gemm6kernel13GemmUniversalIN4cute5tupleIJiiiiEEENS1_10collective13CollectiveMmaINS1_37MainloopSm90TmaGmmaWarpSpecializedFP8ILi2ENS5_IJNS4_1CILi1EEESB_SB_EEENS1_35KernelTmaWarpSpecializedCooperativeEEENS5_IJNSA_ILi512EEENSA_ILi256EEENSA_ILi128EEEEEENS_12float_e4m3_tENS5_IJlSB_lEEESJ_SK_NS4_8TiledMMAINS4_8MMA_AtomIJNS4_4SM904GMMA31MMA_64x256x32_F32E4M3E4M3_SS_TNILNSO_7ScaleInE1ELSQ_1EEEEEENS4_6LayoutINS5_IJNSA_ILi2EEESB_SB_EEENS5_IJSB_NSA_ILi0EEESW_EEEEENS5_IJNS4_10UnderscoreESZ_SZ_EEEEENS4_13SM90_TMA_LOADENS4_14ComposedLayoutINS4_7SwizzleILi3ELi4ELi3EEENS4_18smem_ptr_flag_bitsILi8EEENST_INS5_IJNSA_ILi8EEESH_EEENS5_IJSH_SB_EEEEEEEvNS4_8identityES12_S1C_vS1D_EENS_8epilogue10collective6detail29Sm90TmaWarpSpecializedAdapterINS1G_15DefaultEpilogueISJ_SK_SK_NS1F_6thread17LinearCombinationISJ_Li1EffLNS1K_9ScaleType4KindE0ELNS_15FloatRoundStyleE2ESJ_EENS1_15EpilogueDefaultEEEEEvvEEEEvNT_6ParamsE --------------------------
	.section	.text._ZN7cutlass13device_kernelINS_4gemm6kernel13GemmUniversalIN4cute5tupleIJiiiiEEENS1_10collective13CollectiveMmaINS1_37MainloopSm90TmaGmmaWarpSpecializedFP8ILi2ENS5_IJNS4_1CILi1EEESB_SB_EEENS1_35KernelTmaWarpSpecializedCooperativeEEENS5_IJNSA_ILi512EEENSA_ILi256EEENSA_ILi128EEEEEENS_12float_e4m3_tENS5_IJlSB_lEEESJ_SK_NS4_8TiledMMAINS4_8MMA_AtomIJNS4_4SM904GMMA31MMA_64x256x32_F32E4M3E4M3_SS_TNILNSO_7ScaleInE1ELSQ_1EEEEEENS4_6LayoutINS5_IJNSA_ILi2EEESB_SB_EEENS5_IJSB_NSA_ILi0EEESW_EEEEENS5_IJNS4_10UnderscoreESZ_SZ_EEEEENS4_13SM90_TMA_LOADENS4_14ComposedLayoutINS4_7SwizzleILi3ELi4ELi3EEENS4_18smem_ptr_flag_bitsILi8EEENST_INS5_IJNSA_ILi8EEESH_EEENS5_IJSH_SB_EEEEEEEvNS4_8identityES12_S1C_vS1D_EENS_8epilogue10collective6detail29Sm90TmaWarpSpecializedAdapterINS1G_15DefaultEpilogueISJ_SK_SK_NS1F_6thread17LinearCombinationISJ_Li1EffLNS1K_9ScaleType4KindE0ELNS_15FloatRoundStyleE2ESJ_EENS1_15EpilogueDefaultEEEEEvvEEEEvNT_6ParamsE,"ax",@progbits
	.align	128
.text._ZN7cutlass13device_kernelINS_4gemm6kernel13GemmUniversalIN4cute5tupleIJiiiiEEENS1_10collective13CollectiveMmaINS1_37MainloopSm90TmaGmmaWarpSpecializedFP8ILi2ENS5_IJNS4_1CILi1EEESB_SB_EEENS1_35KernelTmaWarpSpecializedCooperativeEEENS5_IJNSA_ILi512EEENSA_ILi256EEENSA_ILi128EEEEEENS_12float_e4m3_tENS5_IJlSB_lEEESJ_SK_NS4_8TiledMMAINS4_8MMA_AtomIJNS4_4SM904GMMA31MMA_64x256x32_F32E4M3E4M3_SS_TNILNSO_7ScaleInE1ELSQ_1EEEEEENS4_6LayoutINS5_IJNSA_ILi2EEESB_SB_EEENS5_IJSB_NSA_ILi0EEESW_EEEEENS5_IJNS4_10UnderscoreESZ_SZ_EEEEENS4_13SM90_TMA_LOADENS4_14ComposedLayoutINS4_7SwizzleILi3ELi4ELi3EEENS4_18smem_ptr_flag_bitsILi8EEENST_INS5_IJNSA_ILi8EEESH_EEENS5_IJSH_SB_EEEEEEEvNS4_8identityES12_S1C_vS1D_EENS_8epilogue10collective6detail29Sm90TmaWarpSpecializedAdapterINS1G_15DefaultEpilogueISJ_SK_SK_NS1F_6thread17LinearCombinationISJ_Li1EffLNS1K_9ScaleType4KindE0ELNS_15FloatRoundStyleE2ESJ_EENS1_15EpilogueDefaultEEEEEvvEEEEvNT_6ParamsE:
        .type           _ZN7cutlass13device_kernelINS_4gemm6kernel13GemmUniversalIN4cute5tupleIJiiiiEEENS1_10collective13CollectiveMmaINS1_37MainloopSm90TmaGmmaWarpSpecializedFP8ILi2ENS5_IJNS4_1CILi1EEESB_SB_EEENS1_35KernelTmaWarpSpecializedCooperativeEEENS5_IJNSA_ILi512EEENSA_ILi256EEENSA_ILi128EEEEEENS_12float_e4m3_tENS5_IJlSB_lEEESJ_SK_NS4_8TiledMMAINS4_8MMA_AtomIJNS4_4SM904GMMA31MMA_64x256x32_F32E4M3E4M3_SS_TNILNSO_7ScaleInE1ELSQ_1EEEEEENS4_6LayoutINS5_IJNSA_ILi2EEESB_SB_EEENS5_IJSB_NSA_ILi0EEESW_EEEEENS5_IJNS4_10UnderscoreESZ_SZ_EEEEENS4_13SM90_TMA_LOADENS4_14ComposedLayoutINS4_7SwizzleILi3ELi4ELi3EEENS4_18smem_ptr_flag_bitsILi8EEENST_INS5_IJNSA_ILi8EEESH_EEENS5_IJSH_SB_EEEEEEEvNS4_8identityES12_S1C_vS1D_EENS_8epilogue10collective6detail29Sm90TmaWarpSpecializedAdapterINS1G_15DefaultEpilogueISJ_SK_SK_NS1F_6thread17LinearCombinationISJ_Li1EffLNS1K_9ScaleType4KindE0ELNS_15FloatRoundStyleE2ESJ_EENS1_15EpilogueDefaultEEEEEvvEEEEvNT_6ParamsE,@function
        .size           _ZN7cutlass13device_kernelINS_4gemm6kernel13GemmUniversalIN4cute5tupleIJiiiiEEENS1_10collective13CollectiveMmaINS1_37MainloopSm90TmaGmmaWarpSpecializedFP8ILi2ENS5_IJNS4_1CILi1EEESB_SB_EEENS1_35KernelTmaWarpSpecializedCooperativeEEENS5_IJNSA_ILi512EEENSA_ILi256EEENSA_ILi128EEEEEENS_12float_e4m3_tENS5_IJlSB_lEEESJ_SK_NS4_8TiledMMAINS4_8MMA_AtomIJNS4_4SM904GMMA31MMA_64x256x32_F32E4M3E4M3_SS_TNILNSO_7ScaleInE1ELSQ_1EEEEEENS4_6LayoutINS5_IJNSA_ILi2EEESB_SB_EEENS5_IJSB_NSA_ILi0EEESW_EEEEENS5_IJNS4_10UnderscoreESZ_SZ_EEEEENS4_13SM90_TMA_LOADENS4_14ComposedLayoutINS4_7SwizzleILi3ELi4ELi3EEENS4_18smem_ptr_flag_bitsILi8EEENST_INS5_IJNSA_ILi8EEESH_EEENS5_IJSH_SB_EEEEEEEvNS4_8identityES12_S1C_vS1D_EENS_8epilogue10collective6detail29Sm90TmaWarpSpecializedAdapterINS1G_15DefaultEpilogueISJ_SK_SK_NS1F_6thread17LinearCombinationISJ_Li1EffLNS1K_9ScaleType4KindE0ELNS_15FloatRoundStyleE2ESJ_EENS1_15EpilogueDefaultEEEEEvvEEEEvNT_6ParamsE,(.L_x_197 - _ZN7cutlass13device_kernelINS_4gemm6kernel13GemmUniversalIN4cute5tupleIJiiiiEEENS1_10collective13CollectiveMmaINS1_37MainloopSm90TmaGmmaWarpSpecializedFP8ILi2ENS5_IJNS4_1CILi1EEESB_SB_EEENS1_35KernelTmaWarpSpecializedCooperativeEEENS5_IJNSA_ILi512EEENSA_ILi256EEENSA_ILi128EEEEEENS_12float_e4m3_tENS5_IJlSB_lEEESJ_SK_NS4_8TiledMMAINS4_8MMA_AtomIJNS4_4SM904GMMA31MMA_64x256x32_F32E4M3E4M3_SS_TNILNSO_7ScaleInE1ELSQ_1EEEEEENS4_6LayoutINS5_IJNSA_ILi2EEESB_SB_EEENS5_IJSB_NSA_ILi0EEESW_EEEEENS5_IJNS4_10UnderscoreESZ_SZ_EEEEENS4_13SM90_TMA_LOADENS4_14ComposedLayoutINS4_7SwizzleILi3ELi4ELi3EEENS4_18smem_ptr_flag_bitsILi8EEENST_INS5_IJNSA_ILi8EEESH_EEENS5_IJSH_SB_EEEEEEEvNS4_8identityES12_S1C_vS1D_EENS_8epilogue10collective6detail29Sm90TmaWarpSpecializedAdapterINS1G_15DefaultEpilogueISJ_SK_SK_NS1F_6thread17LinearCombinationISJ_Li1EffLNS1K_9ScaleType4KindE0ELNS_15FloatRoundStyleE2ESJ_EENS1_15EpilogueDefaultEEEEEvvEEEEvNT_6ParamsE)
        .other          _ZN7cutlass13device_kernelINS_4gemm6kernel13GemmUniversalIN4cute5tupleIJiiiiEEENS1_10collective13CollectiveMmaINS1_37MainloopSm90TmaGmmaWarpSpecializedFP8ILi2ENS5_IJNS4_1CILi1EEESB_SB_EEENS1_35KernelTmaWarpSpecializedCooperativeEEENS5_IJNSA_ILi512EEENSA_ILi256EEENSA_ILi128EEEEEENS_12float_e4m3_tENS5_IJlSB_lEEESJ_SK_NS4_8TiledMMAINS4_8MMA_AtomIJNS4_4SM904GMMA31MMA_64x256x32_F32E4M3E4M3_SS_TNILNSO_7ScaleInE1ELSQ_1EEEEEENS4_6LayoutINS5_IJNSA_ILi2EEESB_SB_EEENS5_IJSB_NSA_ILi0EEESW_EEEEENS5_IJNS4_10UnderscoreESZ_SZ_EEEEENS4_13SM90_TMA_LOADENS4_14ComposedLayoutINS4_7SwizzleILi3ELi4ELi3EEENS4_18smem_ptr_flag_bitsILi8EEENST_INS5_IJNSA_ILi8EEESH_EEENS5_IJSH_SB_EEEEEEEvNS4_8identityES12_S1C_vS1D_EENS_8epilogue10collective6detail29Sm90TmaWarpSpecializedAdapterINS1G_15DefaultEpilogueISJ_SK_SK_NS1F_6thread17LinearCombinationISJ_Li1EffLNS1K_9ScaleType4KindE0ELNS_15FloatRoundStyleE2ESJ_EENS1_15EpilogueDefaultEEEEEvvEEEEvNT_6ParamsE,@"STO_CUDA_ENTRY STV_DEFAULT"
_ZN7cutlass13device_kernelINS_4gemm6kernel13GemmUniversalIN4cute5tupleIJiiiiEEENS1_10collective13CollectiveMmaINS1_37MainloopSm90TmaGmmaWarpSpecializedFP8ILi2ENS5_IJNS4_1CILi1EEESB_SB_EEENS1_35KernelTmaWarpSpecializedCooperativeEEENS5_IJNSA_ILi512EEENSA_ILi256EEENSA_ILi128EEEEEENS_12float_e4m3_tENS5_IJlSB_lEEESJ_SK_NS4_8TiledMMAINS4_8MMA_AtomIJNS4_4SM904GMMA31MMA_64x256x32_F32E4M3E4M3_SS_TNILNSO_7ScaleInE1ELSQ_1EEEEEENS4_6LayoutINS5_IJNSA_ILi2EEESB_SB_EEENS5_IJSB_NSA_ILi0EEESW_EEEEENS5_IJNS4_10UnderscoreESZ_SZ_EEEEENS4_13SM90_TMA_LOADENS4_14ComposedLayoutINS4_7SwizzleILi3ELi4ELi3EEENS4_18smem_ptr_flag_bitsILi8EEENST_INS5_IJNSA_ILi8EEESH_EEENS5_IJSH_SB_EEEEEEEvNS4_8identityES12_S1C_vS1D_EENS_8epilogue10collective6detail29Sm90TmaWarpSpecializedAdapterINS1G_15DefaultEpilogueISJ_SK_SK_NS1F_6thread17LinearCombinationISJ_Li1EffLNS1K_9ScaleType4KindE0ELNS_15FloatRoundStyleE2ESJ_EENS1_15EpilogueDefaultEEEEEvvEEEEvNT_6ParamsE:
[----:B------:R-:W0:Y:S02]  /*0000*/  LDC R1, c[0x0][0x28] ;  /* 0x00000a00ff017b82 */ /* 0x000e240000000800 */
[----:B0-----:R-:W-:Y:S01]  /*0010*/  VIADD R1, R1, 0xffffdd38 ;  /* 0xffffdd3801017836 */ /* 0x001fe20000000000 */
[----:B------:R-:W0:Y:S01]  /*0020*/  S2R R2, SR_TID.X ;  /* 0x0000000000027919 */ /* 0x000e220000002100 */
[----:B------:R-:W-:Y:S01]  /*0030*/  ELECT P0, URZ, PT ;  /* 0x00000000003f782f */ /* 0x000fe20003800000 */
[----:B------:R-:W-:Y:S01]  /*0040*/  BSSY B0, `(.L_x_0) ;  /* 0x0000015000007945 */ /* 0x000fe20003800000 */
[--C-:B0-----:R-:W-:Y:S02]  /*0050*/  SHF.R.U32.HI R0, RZ, 0x5, R2.reuse ;  /* 0x00000005ff007819 */ /* 0x101fe40000011602 */
[----:B------:R-:W-:-:S03]  /*0060*/  SHF.R.U32.HI R2, RZ, 0x7, R2 ;  /* 0x00000007ff027819 */ /* 0x000fc60000011602 */
[----:B------:R-:W0:Y:S04]  /*0070*/  SHFL.IDX PT, R3, R0, RZ, 0x1f ;  /* 0x00001fff00037589 */ /* 0x000e2800000e0000 */
[----:B------:R-:W1:Y:S01]  /*0080*/  SHFL.IDX PT, R2, R2, RZ, 0x1f ;  /* 0x00001fff02027589 */ /* 0x000e6200000e0000 */
[----:B0-----:R-:W-:Y:S02]  /*0090*/  R2UR UR4, R3 ;  /* 0x00000000030472ca */ /* 0x001fe400000e0000 */
[----:B-1----:R-:W-:-:S11]  /*00a0*/  R2UR UR8, R2 ;  /* 0x00000000020872ca */ /* 0x002fd600000e0000 */
[----:B------:R-:W-:Y:S02]  /*00b0*/  USHF.R.S32.HI UR5, URZ, 0x1f, UR4 ;  /* 0x0000001f3f057899 */ /* 0x000fe40008011404 */
[----:B------:R-:W-:Y:S02]  /*00c0*/  ISETP.NE.OR P0, PT, RZ, UR4, !P0 ;  /* 0x00000004ff007c0c */ /* 0x000fe4000c705670 */
[----:B------:R-:W-:-:S04]  /*00d0*/  ULEA.HI UR5, UR5, UR4, URZ, 0x2 ;  /* 0x0000000405057291 */ /* 0x000fc8000f8f103f */
[----:B------:R-:W-:-:S04]  /*00e0*/  ULOP3.LUT UR5, UR5, 0xfffffffc, URZ, 0xc0, !UPT ;  /* 0xfffffffc05057892 */ /* 0x000fc8000f8ec03f */
[----:B------:R-:W-:-:S03]  /*00f0*/  UIADD3 UR7, UR4, -UR5, URZ ;  /* 0x8000000504077290 */ /* 0x000fc6000fffe03f */
[----:B------:R-:W-:Y:S09]  /*0100*/  @P0 BRA `(.L_x_1) ;  /* 0x0000000000200947 */ /* 0x000ff20003800000 */
[----:B------:R-:W-:Y:S02]  /*0110*/  ULDC.64 UR4, c[0x0][0x198] ;  /* 0x0000660000047ab9 */ /* 0x000fe40000000a00 */
[----:B------:R-:W-:Y:S02]  /*0120*/  UIADD3 UR10, UP0, UR4, 0xf0, URZ ;  /* 0x000000f0040a7890 */ /* 0x000fe4000ff1e03f */
[----:B------:R-:W-:Y:S02]  /*0130*/  UIADD3 UR4, UP1, UR4, 0x1f0, URZ ;  /* 0x000001f004047890 */ /* 0x000fe4000ff3e03f */
[----:B------:R-:W-:Y:S02]  /*0140*/  UIADD3.X UR11, URZ, UR5, URZ, UP0, !UPT ;  /* 0x000000053f0b7290 */ /* 0x000fe400087fe43f */
[----:B------:R-:W-:-:S07]  /*0150*/  UIADD3.X UR5, URZ, UR5, URZ, UP1, !UPT ;  /* 0x000000053f057290 */ /* 0x000fce0008ffe43f */
[----:B------:R0:W-:Y:S02]  /*0160*/  UTMACCTL.PF [UR10] ;  /* 0x000000000a0079b9 */ /* 0x0001e40008040000 */
[----:B------:R0:W-:Y:S02]  /*0170*/  UTMACCTL.PF [UR4] ;  /* 0x00000000040079b9 */ /* 0x0001e40008040000 */
[----:B0-----:R-:W-:Y:S01]  /*0180*/  NOP ;  /* 0x0000000000007918 */ /* 0x001fe20000000000 */
.L_x_1:
[----:B------:R-:W-:Y:S05]  /*0190*/  BSYNC B0 ;  /* 0x0000000000007941 */ /* 0x000fea0003800000 */
.L_x_0:
[----:B------:R-:W0:Y:S01]  /*01a0*/  SHFL.IDX PT, R2, R0, RZ, 0x1f ;  /* 0x00001fff00027589 */ /* 0x000e2200000e0000 */
[----:B------:R-:W-:Y:S01]  /*01b0*/  UISETP.NE.AND UP0, UPT, UR7, 0x3, UPT ;  /* 0x000000030700788c */ /* 0x000fe2000bf05270 */
[----:B------:R-:W-:Y:S01]  /*01c0*/  ISETP.NE.AND P1, PT, RZ, UR8, PT ;  /* 0x00000008ff007c0c */ /* 0x000fe2000bf25270 */
[----:B------:R-:W-:Y:S02]  /*01d0*/  UIADD3 UR11, UR8, -0x1, URZ ;  /* 0xffffffff080b7890 */ /* 0x000fe4000fffe03f */
[----:B------:R-:W-:Y:S02]  /*01e0*/  UISETP.EQ.OR UP0, UPT, UR7, URZ, !UP0 ;  /* 0x0000003f0700728c */ /* 0x000fe4000c702670 */
[----:B------:R-:W-:Y:S02]  /*01f0*/  UISETP.GE.U32.AND UP1, UPT, UR11, 0x2, UPT ;  /* 0x000000020b00788c */ /* 0x000fe4000bf26070 */
[----:B------:R-:W-:-:S04]  /*0200*/  UISETP.EQ.AND UP0, UPT, UR8, URZ, UP0 ;  /* 0x0000003f0800728c */ /* 0x000fc80008702270 */
[----:B------:R-:W-:-:S04]  /*0210*/  USEL UR6, URZ, 0x1, !UP0 ;  /* 0x000000013f067887 */ /* 0x000fc8000c000000 */
[----:B------:R-:W-:Y:S01]  /*0220*/  USEL UR6, UR6, 0x2, UP1 ;  /* 0x0000000206067887 */ /* 0x000fe20008800000 */
[----:B0-----:R-:W-:-:S13]  /*0230*/  ISETP.NE.AND P0, PT, R2, RZ, PT ;  /* 0x000000ff0200720c */ /* 0x001fda0003f05270 */
[----:B------:R-:W-:Y:S05]  /*0240*/  @P0 BRA `(.L_x_2) ;  /* 0x0000000000480947 */ /* 0x000fea0003800000 */
[----:B------:R-:W0:Y:S01]  /*0250*/  S2UR UR10, SR_CgaCtaId ;  /* 0x00000000000a79c3 */ /* 0x000e220000008800 */
[----:B------:R-:W-:Y:S01]  /*0260*/  UMOV UR4, 0x400 ;  /* 0x0000040000047882 */ /* 0x000fe20000000000 */
[----:B------:R-:W-:Y:S01]  /*0270*/  UMOV UR5, 0x1 ;  /* 0x0000000100057882 */ /* 0x000fe20000000000 */
[----:B------:R-:W-:Y:S01]  /*0280*/  UMOV UR8, 0x100 ;  /* 0x0000010000087882 */ /* 0x000fe20000000000 */
[----:B------:R-:W-:Y:S01]  /*0290*/  ELECT P0, URZ, PT ;  /* 0x00000000003f782f */ /* 0x000fe20003800000 */
[----:B------:R-:W-:-:S04]  /*02a0*/  UIADD3 UR8, -UR8, 0x100000, URZ ;  /* 0x0010000008087890 */ /* 0x000fc8000fffe13f */
[----:B------:R-:W-:Y:S02]  /*02b0*/  USHF.L.U32 UR9, UR8, 0xb, URZ ;  /* 0x0000000b08097899 */ /* 0x000fe4000800063f */
[----:B------:R-:W-:Y:S02]  /*02c0*/  USHF.L.U32 UR8, UR8, 0x1, URZ ;  /* 0x0000000108087899 */ /* 0x000fe4000800063f */
[----:B0-----:R-:W-:Y:S02]  /*02d0*/  ULEA UR10, UR10, UR4, 0x18 ;  /* 0x000000040a0a7291 */ /* 0x001fe4000f8ec03f */
[----:B------:R-:W-:-:S04]  /*02e0*/  UIADD3 UR4, -UR5, 0x100000, URZ ;  /* 0x0010000005047890 */ /* 0x000fc8000fffe13f */
[----:B------:R-:W-:Y:S02]  /*02f0*/  USHF.L.U32 UR5, UR4, 0xb, URZ ;  /* 0x0000000b04057899 */ /* 0x000fe4000800063f */
[----:B------:R-:W-:Y:S01]  /*0300*/  USHF.L.U32 UR4, UR4, 0x1, URZ ;  /* 0x0000000104047899 */ /* 0x000fe2000800063f */
[----:B------:R-:W0:Y:S11]  /*0310*/  FENCE.VIEW.ASYNC.S ;  /* 0x00000000000073c6 */ /* 0x000e360000000000 */
[----:B0-----:R0:W1:Y:S01]  /*0320*/  SYNCS.EXCH.64 URZ, [UR10], UR4 ;  /* 0x000000040a3f75b2 */ /* 0x0010620008000100 */
[----:B------:R0:W2:Y:S01]  /*0330*/  SYNCS.EXCH.64 URZ, [UR10+0x10], UR8 ;  /* 0x000010080a3f75b2 */ /* 0x0000a20008000100 */
[----:B------:R0:W3:Y:S01]  /*0340*/  SYNCS.EXCH.64 URZ, [UR10+0x8], UR4 ;  /* 0x000008040a3f75b2 */ /* 0x0000e20008000100 */
[----:B------:R0:W4:Y:S01]  /*0350*/  SYNCS.EXCH.64 URZ, [UR10+0x18], UR8 ;  /* 0x000018080a3f75b2 */ /* 0x0001220008000100 */
[----:B------:R-:W-:Y:S01]  /*0360*/  NOP ;  /* 0x0000000000007918 */ /* 0x000fe20000000000 */
.L_x_2:
[----:B------:R-:W5:Y:S01]  /*0370*/  LDC R4, c[0x0][0x65c] ;  /* 0x00019700ff047b82 */ /* 0x000f620000000800 */
[----:B------:R0:W1:Y:S01]  /*0380*/  SHFL.IDX PT, R2, R0, RZ, 0x1f ;  /* 0x00001fff00027589 */ /* 0x00006200000e0000 */
[----:B------:R-:W-:Y:S01]  /*0390*/  ELECT P0, URZ, PT ;  /* 0x00000000003f782f */ /* 0x000fe20003800000 */
[----:B------:R-:W-:Y:S01]  /*03a0*/  IMAD.MOV.U32 R3, RZ, RZ, RZ ;  /* 0x000000ffff037224 */ /* 0x000fe200078e00ff */
[----:B0-----:R-:W-:Y:S01]  /*03b0*/  UMOV UR4, 0x20 ;  /* 0x0000002000047882 */ /* 0x001fe20000000000 */
[----:B------:R-:W0:Y:S01]  /*03c0*/  S2R R5, SR_CTAID.Y ;  /* 0x0000000000057919 */ /* 0x000e220000002600 */
[----:B------:R-:W-:Y:S01]  /*03d0*/  NOP ;  /* 0x0000000000007918 */ /* 0x000fe20000000000 */
[----:B------:R-:W-:Y:S01]  /*03e0*/  NOP ;  /* 0x0000000000007918 */ /* 0x000fe20000000000 */
[----:B------:R-:W-:Y:S02]  /*03f0*/  LOP3.LUT R0, R0, 0xfffbffff, RZ, 0xc0, !PT ;  /* 0xfffbffff00007812 */ /* 0x000fe400078ec0ff */
[----:B-----5:R-:W-:-:S02]  /*0400*/  ISETP.NE.AND P2, PT, R4, 0x1, PT ;  /* 0x000000010400780c */ /* 0x020fc40003f45270 */
[----:B-1----:R-:W-:Y:S02]  /*0410*/  ISETP.NE.OR P0, PT, R2, RZ, !P0 ;  /* 0x000000ff0200720c */ /* 0x002fe40004705670 */
[----:B------:R-:W1:Y:S09]  /*0420*/  S2R R2, SR_CTAID.X ;  /* 0x0000000000027919 */ /* 0x000e720000002500 */
[----:B------:R-:W1:Y:S01]  /*0430*/  @P2 LDC R9, c[0x0][0x10] ;  /* 0x00000400ff092b82 */ /* 0x000e620000000800 */
[----:B0-----:R-:W-:Y:S01]  /*0440*/  @P2 IMAD.MOV.U32 R6, RZ, RZ, R5 ;  /* 0x000000ffff062224 */ /* 0x001fe200078e0005 */
[----:B------:R-:W-:Y:S01]  /*0450*/  VOTEU.ALL UP0, P0 ;  /* 0x00000000003f7886 */ /* 0x000fe20000000000 */
[----:B------:R-:W-:Y:S01]  /*0460*/  @P2 IMAD.MOV.U32 R7, RZ, RZ, RZ ;  /* 0x000000ffff072224 */ /* 0x000fe200078e00ff */
[----:B------:R-:W-:Y:S01]  /*0470*/  VOTEU.ALL UP1, P0 ;  /* 0x00000000003f7886 */ /* 0x000fe20000020000 */
[----:B------:R-:W-:Y:S01]  /*0480*/  @P2 IMAD.MOV.U32 R11, RZ, RZ, RZ ;  /* 0x000000ffff0b2224 */ /* 0x000fe200078e00ff */
[----:B------:R-:W-:Y:S01]  /*0490*/  @P2 LOP3.LUT R0, R0, 0x40000, RZ, 0xfc, !PT ;  /* 0x0004000000002812 */ /* 0x000fe200078efcff */
[----:B------:R-:W-:Y:S01]  /*04a0*/  @!UP0 UMOV UR8, 0x400 ;  /* 0x0000040000088882 */ /* 0x000fe20000000000 */
[----:B------:R-:W0:Y:S01]  /*04b0*/  @!P2 LDC R4, c[0x0][0xc] ;  /* 0x00000300ff04ab82 */ /* 0x000e220000000800 */
[----:B------:R-:W-:-:S04]  /*04c0*/  @!UP0 UIADD3 UR4, -UR4, 0x100000, URZ ;  /* 0x0010000004048890 */ /* 0x000fc8000fffe13f */
[----:B------:R-:W-:Y:S02]  /*04d0*/  @!UP0 USHF.L.U32 UR5, UR4, 0xb, URZ ;  /* 0x0000000b04058899 */ /* 0x000fe4000800063f */
[----:B------:R-:W-:Y:S01]  /*04e0*/  @!UP0 USHF.L.U32 UR4, UR4, 0x1, URZ ;  /* 0x0000000104048899 */ /* 0x000fe2000800063f */
[----:B------:R-:W5:Y:S01]  /*04f0*/  @!UP0 S2UR UR9, SR_CgaCtaId ;  /* 0x00000000000989c3 */ /* 0x000f620000008800 */
[----:B-1----:R-:W-:-:S04]  /*0500*/  @P2 IMAD.WIDE.U32 R8, R2, R9, R6 ;  /* 0x0000000902082225 */ /* 0x002fc800078e0006 */
[----:B------:R-:W-:Y:S02]  /*0510*/  @P2 IMAD.MOV.U32 R10, RZ, RZ, R8 ;  /* 0x000000ffff0a2224 */ /* 0x000fe400078e0008 */
[----:B------:R-:W-:Y:S02]  /*0520*/  @P2 IMAD.IADD R12, R9, 0x1, R11 ;  /* 0x00000001090c2824 */ /* 0x000fe400078e020b */
[----:B0-----:R-:W-:-:S04]  /*0530*/  @!P2 IMAD.WIDE.U32 R6, R4, R5, R2 ;  /* 0x000000050406a225 */ /* 0x001fc800078e0002 */
[----:B------:R-:W-:Y:S02]  /*0540*/  @!P2 IMAD.MOV.U32 R10, RZ, RZ, R6 ;  /* 0x000000ffff0aa224 */ /* 0x000fe400078e0006 */
[----:B------:R-:W-:Y:S01]  /*0550*/  @!P2 IMAD.MOV.U32 R12, RZ, RZ, R7 ;  /* 0x000000ffff0ca224 */ /* 0x000fe200078e0007 */
[----:B-----5:R-:W-:Y:S02]  /*0560*/  @!UP0 ULEA UR8, UR9, UR8, 0x18 ;  /* 0x0000000809088291 */ /* 0x020fe4000f8ec03f */
[----:B------:R0:W-:Y:S01]  /*0570*/  STL [R1+0xc64], R10 ;  /* 0x000c640a01007387 */ /* 0x0001e20000100800 */
[----:B------:R-:W-:-:S03]  /*0580*/  VOTEU.ALL UP0, P0 ;  /* 0x00000000003f7886 */ /* 0x000fc60000000000 */
[----:B------:R0:W-:Y:S04]  /*0590*/  STL [R1+0xc60], R12 ;  /* 0x000c600c01007387 */ /* 0x0001e80000100800 */
[----:B------:R-:W1:Y:S02]  /*05a0*/  FENCE.VIEW.ASYNC.S ;  /* 0x00000000000073c6 */ /* 0x000e640000000000 */
[----:B-1----:R0:W2:Y:S01]  /*05b0*/  @!UP0 SYNCS.EXCH.64 URZ, [UR8+0x30], UR4 ;  /* 0x00003004083f85b2 */ /* 0x0020a20008000100 */
[----:B------:R0:W2:Y:S01]  /*05c0*/  @!UP1 SYNCS.EXCH.64 URZ, [UR8+0x38], UR4 ;  /* 0x00003804083f95b2 */ /* 0x0000a20008000100 */
[----:B------:R-:W-:Y:S01]  /*05d0*/  NOP ;  /* 0x0000000000007918 */ /* 0x000fe20000000000 */
[----:B--234-:R-:W-:Y:S06]  /*05e0*/  BAR.SYNC.DEFER_BLOCKING 0x0 ;  /* 0x0000000000007b1d */ /* 0x01cfec0000010000 */
[----:B0-----:R-:W-:Y:S05]  /*05f0*/  @!P1 BRA `(.L_x_3) ;  /* 0x000006c800b09947 */ /* 0x001fea0003800000 */
[----:B------:R-:W-:-:S06]  /*0600*/  UISETP.GT.U32.AND UP0, UPT, UR11, 0x1, UPT ;  /* 0x000000010b00788c */ /* 0x000fcc000bf04070 */
[----:B------:R-:W-:-:S13]  /*0610*/  PLOP3.LUT P0, PT, PT, PT, UP0, 0x80, 0x0 ;  /* 0x000000000000781c */ /* 0x000fda0003f0f008 */
[----:B------:R-:W-:Y:S05]  /*0620*/  @P0 EXIT ;  /* 0x000000000000094d */ /* 0x000fea0003800000 */
[----:B------:R-:W-:Y:S01]  /*0630*/  IMAD.MOV.U32 R7, RZ, RZ, -0x1 ;  /* 0xffffffffff077424 */ /* 0x000fe200078e00ff */
[----:B------:R-:W-:Y:S01]  /*0640*/  ULDC.64 UR4, c[0x0][0x650] ;  /* 0x0001940000047ab9 */ /* 0x000fe20000000a00 */
[----:B------:R-:W-:Y:S01]  /*0650*/  IMAD.MOV.U32 R6, RZ, RZ, -0x1 ;  /* 0xffffffffff067424 */ /* 0x000fe200078e00ff */
[----:B------:R-:W-:Y:S01]  /*0660*/  ISETP.GE.U32.AND P0, PT, R10, UR4, PT ;  /* 0x000000040a007c0c */ /* 0x000fe2000bf06070 */
[----:B------:R-:W-:Y:S01]  /*0670*/  UMOV UR19, 0xffffffff ;  /* 0xffffffff00137882 */ /* 0x000fe20000000000 */
[----:B------:R0:W-:Y:S01]  /*0680*/  STL [R1+0xc5c], R7 ;  /* 0x000c5c0701007387 */ /* 0x0001e20000100800 */
[----:B------:R-:W-:Y:S02]  /*0690*/  PRMT R4, RZ, 0x7610, R4 ;  /* 0x00007610ff047816 */ /* 0x000fe40000000004 */
[----:B------:R-:W-:Y:S01]  /*06a0*/  ISETP.GE.U32.AND.EX P0, PT, R12, UR5, PT, P0 ;  /* 0x000000050c007c0c */ /* 0x000fe2000bf06100 */
[----:B------:R0:W-:-:S12]  /*06b0*/  STL [R1+0xc58], R6 ;  /* 0x000c580601007387 */ /* 0x0001d80000100800 */
[----:B0-----:R-:W-:Y:S05]  /*06c0*/  @P0 BRA `(.L_x_4) ;  /* 0x00000004006c0947 */ /* 0x001fea0003800000 */
[----:B------:R-:W-:Y:S01]  /*06d0*/  ULDC.64 UR14, c[0x0][0x628] ;  /* 0x00018a00000e7ab9 */ /* 0x000fe20000000a00 */
[----:B------:R-:W0:Y:S01]  /*06e0*/  LDC.64 R14, c[0x0][0x620] ;  /* 0x00018800ff0e7b82 */ /* 0x000e220000000a00 */
[----:B------:R-:W-:Y:S01]  /*06f0*/  ISETP.NE.U32.AND P0, PT, RZ, UR14, PT ;  /* 0x0000000eff007c0c */ /* 0x000fe2000bf05070 */
[----:B------:R-:W-:Y:S01]  /*0700*/  ULDC UR13, c[0x0][0x630] ;  /* 0x00018c00000d7ab9 */ /* 0x000fe20000000800 */
[----:B------:R-:W-:Y:S02]  /*0710*/  R2UR UR4, R10 ;  /* 0x000000000a0472ca */ /* 0x000fe400000e0000 */
[----:B------:R-:W-:Y:S02]  /*0720*/  ISETP.NE.AND.EX P0, PT, RZ, UR15, PT, P0 ;  /* 0x0000000fff007c0c */ /* 0x000fe4000bf05300 */
[----:B------:R-:W-:-:S11]  /*0730*/  R2UR UR5, R12 ;  /* 0x000000000c0572ca */ /* 0x000fd600000e0000 */
[----:B------:R-:W-:Y:S05]  /*0740*/  @!P0 BRA `(.L_x_5) ;  /* 0x0000000000308947 */ /* 0x000fea0003800000 */
[----:B------:R-:W-:Y:S01]  /*0750*/  R2UR UR4, R10 ;  /* 0x000000000a0472ca */ /* 0x000fe200000e0000 */
[----:B------:R-:W-:Y:S01]  /*0760*/  ULDC UR7, c[0x0][0x634] ;  /* 0x00018d0000077ab9 */ /* 0x000fe20000000800 */
[----:B------:R-:W-:-:S11]  /*0770*/  R2UR UR12, R12 ;  /* 0x000000000c0c72ca */ /* 0x000fd600000e0000 */
[----:B------:R-:W-:-:S04]  /*0780*/  UIADD3 UR7, UP0, UR4, UR7, URZ ;  /* 0x0000000704077290 */ /* 0x000fc8000ff1e03f */
[----:B------:R-:W-:-:S04]  /*0790*/  UIADD3.X UR12, URZ, UR12, URZ, UP0, !UPT ;  /* 0x0000000c3f0c7290 */ /* 0x000fc800087fe43f */
[----:B------:R-:W-:-:S04]  /*07a0*/  UIMAD.WIDE.U32 UR4, UR12, UR14, URZ ;  /* 0x0000000e0c0472a5 */ /* 0x000fc8000f8e003f */
[----:B------:R-:W-:Y:S02]  /*07b0*/  UIMAD.WIDE.U32 UR8, UP0, UR7, UR15, UR4 ;  /* 0x0000000f070872a5 */ /* 0x000fe4000f800004 */
[----:B------:R-:W-:Y:S02]  /*07c0*/  UIMAD.WIDE.U32 UR4, UR7, UR14, URZ ;  /* 0x0000000e070472a5 */ /* 0x000fe4000f8e003f */
[----:B------:R-:W-:Y:S02]  /*07d0*/  UIADD3.X UR11, URZ, URZ, URZ, UP0, !UPT ;  /* 0x0000003f3f0b7290 */ /* 0x000fe400087fe43f */
[----:B------:R-:W-:Y:S01]  /*07e0*/  UIADD3 URZ, UP0, UR5, UR8, URZ ;  /* 0x00000008053f7290 */ /* 0x000fe2000ff1e03f */
[----:B------:R-:W-:-:S03]  /*07f0*/  UMOV UR10, UR9 ;  /* 0x00000009000a7c82 */ /* 0x000fc60008000000 */
[----:B------:R-:W-:-:S12]  /*0800*/  UIMAD.WIDE.U32.X UR4, UR12, UR15, UR10, UP0 ;  /* 0x0000000f0c0472a5 */ /* 0x000fd800080e040a */
.L_x_5:
[----:B------:R-:W-:Y:S01]  /*0810*/  USHF.R.U64 UR19, UR4, UR13, UR5 ;  /* 0x0000000d04137299 */ /* 0x000fe20008001205 */
[----:B------:R-:W1:Y:S01]  /*0820*/  LDC R8, c[0x0][0x618] ;  /* 0x00018600ff087b82 */ /* 0x000e620000000800 */
[----:B------:R-:W-:Y:S01]  /*0830*/  USHF.R.U32.HI UR4, URZ, UR13, UR5 ;  /* 0x0000000d3f047299 */ /* 0x000fe20008011605 */
[----:B------:R-:W-:Y:S01]  /*0840*/  I2FP.F32.U32 R3, R2 ;  /* 0x0000000200037245 */ /* 0x000fe20000201000 */
[----:B------:R-:W-:Y:S01]  /*0850*/  IMAD.MOV.U32 R6, RZ, RZ, R10 ;  /* 0x000000ffff067224 */ /* 0x000fe200078e000a */
[----:B------:R-:W-:Y:S01]  /*0860*/  ULDC UR5, c[0x0][0x150] ;  /* 0x0000540000057ab9 */ /* 0x000fe20000000800 */
[----:B------:R-:W-:Y:S01]  /*0870*/  IADD3 R11, P0, RZ, -UR19, RZ ;  /* 0x80000013ff0b7c10 */ /* 0x000fe2000ff1e0ff */
[----:B------:R-:W-:Y:S02]  /*0880*/  IMAD.MOV.U32 R7, RZ, RZ, R12 ;  /* 0x000000ffff077224 */ /* 0x000fe400078e000c */
[----:B------:R-:W-:Y:S01]  /*0890*/  FMUL R3, R3, UR5 ;  /* 0x0000000503037c20 */ /* 0x000fe20008400000 */
[----:B------:R-:W2:Y:S01]  /*08a0*/  LDC.64 R22, c[0x0][0x640] ;  /* 0x00019000ff167b82 */ /* 0x000ea20000000a00 */
[----:B------:R-:W-:Y:S01]  /*08b0*/  IMAD.X R13, RZ, RZ, ~UR4, P0 ;  /* 0x80000004ff0d7e24 */ /* 0x000fe200080e06ff */
[----:B------:R-:W-:Y:S01]  /*08c0*/  ULDC UR4, c[0x0][0x154] ;  /* 0x0000550000047ab9 */ /* 0x000fe20000000800 */
[----:B0-----:R-:W-:-:S02]  /*08d0*/  IMAD.WIDE.U32 R6, R11, R14, R6 ;  /* 0x0000000e0b067225 */ /* 0x001fc400078e0006 */
[----:B------:R-:W0:Y:S03]  /*08e0*/  F2I.U32.TRUNC.NTZ R3, R3 ;  /* 0x0000000300037305 */ /* 0x000e26000020f000 */
[----:B------:R-:W3:Y:S01]  /*08f0*/  LDC R9, c[0x0][0x144] ;  /* 0x00005100ff097b82 */ /* 0x000ee20000000800 */
[----:B------:R-:W-:-:S04]  /*0900*/  IMAD R4, R13, R14, RZ ;  /* 0x0000000e0d047224 */ /* 0x000fc800078e02ff */
[----:B------:R-:W-:-:S03]  /*0910*/  IMAD R11, R11, R15, R4 ;  /* 0x0000000f0b0b7224 */ /* 0x000fc600078e0204 */
[----:B------:R-:W4:Y:S01]  /*0920*/  LDC R10, c[0x0][0x608] ;  /* 0x00018200ff0a7b82 */ /* 0x000f220000000800 */
[----:B------:R-:W-:Y:S02]  /*0930*/  IMAD.IADD R7, R7, 0x1, R11 ;  /* 0x0000000107077824 */ /* 0x000fe400078e020b */
[----:B0-----:R-:W-:-:S03]  /*0940*/  IMAD.MOV R4, RZ, RZ, -R3 ;  /* 0x000000ffff047224 */ /* 0x001fc600078e0a03 */
[-CC-:B-1----:R-:W-:Y:S02]  /*0950*/  SHF.R.U64 R16, R6, R8.reuse, R7.reuse ;  /* 0x0000000806107219 */ /* 0x182fe40000001207 */
[----:B------:R-:W0:Y:S01]  /*0960*/  LDC R20, c[0x0][0x658] ;  /* 0x00019600ff147b82 */ /* 0x000e220000000800 */
[----:B------:R-:W-:Y:S02]  /*0970*/  I2FP.F32.U32 R6, R5 ;  /* 0x0000000500067245 */ /* 0x000fe40000201000 */
[----:B--2---:R-:W-:Y:S02]  /*0980*/  ISETP.NE.U32.AND P0, PT, R22, RZ, PT ;  /* 0x000000ff1600720c */ /* 0x004fe40003f05070 */
[----:B------:R-:W-:Y:S01]  /*0990*/  SHF.R.U32.HI R3, RZ, R8, R7 ;  /* 0x00000008ff037219 */ /* 0x000fe20000011607 */
[----:B------:R-:W-:Y:S01]  /*09a0*/  FMUL R6, R6, UR4 ;  /* 0x0000000406067c20 */ /* 0x000fe20008400000 */
[----:B------:R-:W-:Y:S01]  /*09b0*/  ISETP.NE.AND.EX P0, PT, R23, RZ, PT, P0 ;  /* 0x000000ff1700720c */ /* 0x000fe20003f05300 */
[----:B------:R-:W1:Y:S01]  /*09c0*/  LDC R14, c[0x0][0x148] ;  /* 0x00005200ff0e7b82 */ /* 0x000e620000000800 */
[----:B---3--:R-:W-:Y:S01]  /*09d0*/  IMAD R4, R9, R4, R2 ;  /* 0x0000000409047224 */ /* 0x008fe200078e0202 */
[----:B------:R2:W3:Y:S01]  /*09e0*/  F2I.U32.TRUNC.NTZ R12, R6 ;  /* 0x00000006000c7305 */ /* 0x0004e2000020f000 */
[----:B------:R-:W-:-:S02]  /*09f0*/  IMAD.MOV.U32 R9, RZ, RZ, -0x1 ;  /* 0xffffffffff097424 */ /* 0x000fc400078e00ff */
[----:B------:R-:W-:-:S03]  /*0a00*/  IMAD.MOV.U32 R7, RZ, RZ, 0x1 ;  /* 0x00000001ff077424 */ /* 0x000fc600078e00ff */
[----:B------:R-:W1:Y:S01]  /*0a10*/  LDC R18, c[0x0][0x600] ;  /* 0x00018000ff127b82 */ /* 0x000e620000000800 */
[-CC-:B----4-:R-:W-:Y:S02]  /*0a20*/  SHF.R.U64 R24, R16, R10.reuse, R3.reuse ;  /* 0x0000000a10187219 */ /* 0x190fe40000001203 */
[----:B------:R-:W-:-:S05]  /*0a30*/  SHF.R.U32.HI R3, RZ, R10, R3 ;  /* 0x0000000aff037219 */ /* 0x000fca0000011603 */
[----:B------:R-:W4:Y:S01]  /*0a40*/  LDC R15, c[0x0][0x648] ;  /* 0x00019200ff0f7b82 */ /* 0x000f220000000800 */
[-C--:B0-----:R-:W-:Y:S02]  /*0a50*/  SHF.L.U32 R2, R9, R20.reuse, RZ ;  /* 0x0000001409027219 */ /* 0x081fe400000006ff */
[--C-:B------:R-:W-:Y:S02]  /*0a60*/  SHF.R.U64 R26, R24, R20, R3.reuse ;  /* 0x00000014181a7219 */ /* 0x100fe40000001203 */
[----:B------:R-:W-:Y:S02]  /*0a70*/  LOP3.LUT R11, RZ, R2, RZ, 0x33, !PT ;  /* 0x00000002ff0b7212 */ /* 0x000fe400078e33ff */
[-C--:B------:R-:W-:Y:S01]  /*0a80*/  SHF.R.U32.HI R3, RZ, R20.reuse, R3 ;  /* 0x00000014ff037219 */ /* 0x080fe20000011603 */
[----:B------:R-:W0:Y:S01]  /*0a90*/  LDC R17, c[0x0][0x638] ;  /* 0x00018e00ff117b82 */ /* 0x000e220000000800 */
[----:B------:R-:W-:Y:S01]  /*0aa0*/  SHF.L.U32 R10, R7, R20, RZ ;  /* 0x00000014070a7219 */ /* 0x000fe200000006ff */
[----:B------:R-:W-:-:S06]  /*0ab0*/  IMAD.MOV.U32 R2, RZ, RZ, R26 ;  /* 0x000000ffff027224 */ /* 0x000fcc00078e001a */
[----:B------:R-:W0:Y:S01]  /*0ac0*/  LDC R19, c[0x0][0x610] ;  /* 0x00018400ff137b82 */ /* 0x000e220000000800 */
[----:B--23--:R-:W-:Y:S05]  /*0ad0*/  @!P0 BRA `(.L_x_6) ;  /* 0x0000000000288947 */ /* 0x00cfea0003800000 */
[----:B------:R-:W2:Y:S02]  /*0ae0*/  LDC R9, c[0x0][0x64c] ;  /* 0x00019300ff097b82 */ /* 0x000ea40000000800 */
[----:B--2---:R-:W-:-:S05]  /*0af0*/  IADD3 R9, P0, R26, R9, RZ ;  /* 0x000000091a097210 */ /* 0x004fca0007f1e0ff */
[----:B------:R-:W-:-:S04]  /*0b00*/  IMAD.X R13, RZ, RZ, R3, P0 ;  /* 0x000000ffff0d7224 */ /* 0x000fc800000e0603 */
[----:B------:R-:W-:-:S04]  /*0b10*/  IMAD.WIDE.U32 R2, R13, R22, RZ ;  /* 0x000000160d027225 */ /* 0x000fc800078e00ff */
[----:B------:R-:W-:-:S04]  /*0b20*/  IMAD.WIDE.U32 R6, P0, R9, R23, R2 ;  /* 0x0000001709067225 */ /* 0x000fc80007800002 */
[----:B------:R-:W-:-:S04]  /*0b30*/  IMAD.WIDE.U32 R2, R9, R22, RZ ;  /* 0x0000001609027225 */ /* 0x000fc800078e00ff */
[----:B------:R-:W-:Y:S01]  /*0b40*/  IMAD.X R9, RZ, RZ, RZ, P0 ;  /* 0x000000ffff097224 */ /* 0x000fe200000e06ff */
[----:B------:R-:W-:Y:S01]  /*0b50*/  IADD3 RZ, P0, R3, R6, RZ ;  /* 0x0000000603ff7210 */ /* 0x000fe20007f1e0ff */
[----:B------:R-:W-:-:S04]  /*0b60*/  IMAD.MOV.U32 R8, RZ, RZ, R7 ;  /* 0x000000ffff087224 */ /* 0x000fc800078e0007 */
[----:B------:R-:W-:-:S08]  /*0b70*/  IMAD.WIDE.U32.X R2, R13, R23, R8, P0 ;  /* 0x000000170d027225 */ /* 0x000fd000000e0408 */
.L_x_6:
[----:B----4-:R-:W-:Y:S01]  /*0b80*/  SHF.R.U64 R2, R2, R15, R3 ;  /* 0x0000000f02027219 */ /* 0x010fe20000001203 */
[----:B-1----:R-:W-:Y:S01]  /*0b90*/  VIADD R3, R18, 0xffffffff ;  /* 0xffffffff12037836 */ /* 0x002fe20000000000 */
[----:B------:R-:W-:Y:S01]  /*0ba0*/  LOP3.LUT R11, R24, R11, RZ, 0xc0, !PT ;  /* 0x0000000b180b7212 */ /* 0x000fe200078ec0ff */
[----:B------:R-:W-:Y:S02]  /*0bb0*/  IMAD.MOV R12, RZ, RZ, -R12 ;  /* 0x000000ffff0c7224 */ /* 0x000fe400078e0a0c */
[----:B------:R-:W-:Y:S01]  /*0bc0*/  IMAD.MOV R6, RZ, RZ, -R2 ;  /* 0x000000ffff067224 */ /* 0x000fe200078e0a02 */
[----:B------:R-:W-:Y:S01]  /*0bd0*/  LOP3.LUT R16, R16, R3, RZ, 0xc0, !PT ;  /* 0x0000000310107212 */ /* 0x000fe200078ec0ff */
[----:B------:R-:W-:Y:S02]  /*0be0*/  @P2 IMAD R4, R14, R12, R5 ;  /* 0x0000000c0e042224 */ /* 0x000fe400078e0205 */
[----:B------:R-:W-:Y:S02]  /*0bf0*/  IMAD R11, R10, R2, R11 ;  /* 0x000000020a0b7224 */ /* 0x000fe400078e020b */
[----:B0-----:R-:W-:-:S02]  /*0c00*/  IMAD R3, R6, R17, R26 ;  /* 0x0000001106037224 */ /* 0x001fc400078e021a */
[----:B------:R-:W-:Y:S02]  /*0c10*/  IMAD R2, R11, R19, R4 ;  /* 0x000000130b027224 */ /* 0x000fe400078e0204 */
[----:B------:R-:W-:Y:S02]  /*0c20*/  IMAD R3, R3, R18, R16 ;  /* 0x0000001203037224 */ /* 0x000fe400078e0210 */
[----:B------:R-:W-:-:S03]  /*0c30*/  IMAD.MOV.U32 R4, RZ, RZ, 0x1 ;  /* 0x00000001ff047424 */ /* 0x000fc600078e00ff */
[----:B------:R-:W-:Y:S02]  /*0c40*/  SEL R5, R3, R2, !P2 ;  /* 0x0000000203057207 */ /* 0x000fe40005000000 */
[----:B------:R-:W-:-:S03]  /*0c50*/  SEL R2, R2, R3, !P2 ;  /* 0x0000000302027207 */ /* 0x000fc60005000000 */
[----:B------:R0:W-:Y:S04]  /*0c60*/  STL [R1+0xc58], R5 ;  /* 0x000c580501007387 */ /* 0x0001e80000100800 */
[----:B------:R0:W-:Y:S02]  /*0c70*/  STL [R1+0xc5c], R2 ;  /* 0x000c5c0201007387 */ /* 0x0001e40000100800 */
.L_x_4:
[----:B------:R-:W-:-:S08]  /*0c80*/  NOP ;  /* 0x0000000000007918 */ /* 0x000fd00000000000 */
[----:B------:R-:W1:Y:S02]  /*0c90*/  USETMAXREG.TRY_ALLOC.CTAPOOL UP0, 0xf0 ;  /* 0x000000f0000079c8 */ /* 0x000e640008000600 */
[----:B-1----:R-:W-:-:S13]  /*0ca0*/  PLOP3.LUT P0, PT, PT, PT, UP0, 0x80, 0x0 ;  /* 0x000000000000781c */ /* 0x002fda0003f0f008 */
[----:B------:R-:W-:Y:S05]  /*0cb0*/  @!P0 BRA `(.L_x_4) ;  /* 0xfffffffc00f08947 */ /* 0x000fea000383ffff */
[----:B------:R-:W-:Y:S01]  /*0cc0*/  ULDC.64 UR4, c[0x0][0x598] ;  /* 0x0001660000047ab9 */ /* 0x000fe20000000a00 */
[----:B------:R-:W-:Y:S01]  /*0cd0*/  ULDC.64 UR30, c[0x0][0x208] ;  /* 0x00008200001e7ab9 */ /* 0x000fe20000000a00 */
[----:B------:R-:W-:-:S04]  /*0ce0*/  ISETP.NE.U32.AND P0, PT, RZ, UR4, PT ;  /* 0x00000004ff007c0c */ /* 0x000fc8000bf05070 */
[----:B------:R-:W-:-:S13]  /*0cf0*/  ISETP.NE.AND.EX P0, PT, RZ, UR5, PT, P0 ;  /* 0x00000005ff007c0c */ /* 0x000fda000bf05300 */
[----:B------:R-:W-:Y:S05]  /*0d00*/  @!P0 BRA `(.L_x_7) ;  /* 0x0000000000208947 */ /* 0x000fea0003800000 */
[----:B0-----:R-:W0:Y:S02]  /*0d10*/  LDC.64 R2, c[0x0][0x598] ;  /* 0x00016600ff027b82 */ /* 0x001e240000000a00 */
[----:B0-----:R-:W2:Y:S02]  /*0d20*/  LDG.E.64 R2, desc[UR30][R2.64] ;  /* 0x0000001e02027981 */ /* 0x001ea4000c1e1b00 */
[----:B--2---:R-:W-:-:S04]  /*0d30*/  ISETP.NE.U32.AND P0, PT, R2, RZ, PT ;  /* 0x000000ff0200720c */ /* 0x004fc80003f05070 */
[----:B------:R-:W-:-:S13]  /*0d40*/  ISETP.NE.AND.EX P0, PT, R3, RZ, PT, P0 ;  /* 0x000000ff0300720c */ /* 0x000fda0003f05300 */
[----:B------:R-:W-:Y:S05]  /*0d50*/  @!P0 BRA `(.L_x_7) ;  /* 0x00000000000c8947 */ /* 0x000fea0003800000 */
[----:B------:R-:W2:Y:S02]  /*0d60*/  LD.E R2, desc[UR30][R2.64] ;  /* 0x0000001e02027980 */ /* 0x000ea4000c101900 */
[----:B--2---:R-:W-:Y:S01]  /*0d70*/  R2UR UR18, R2 ;  /* 0x00000000021272ca */ /* 0x004fe200000e0000 */
[----:B------:R-:W-:-:S14]  /*0d80*/  BRA `(.L_x_8) ;  /* 0x0000000000247947 */ /* 0x000fdc0003800000 */
.L_x_7:
[----:B------:R-:W-:Y:S02]  /*0d90*/  ULDC.64 UR4, c[0x0][0x588] ;  /* 0x0001620000047ab9 */ /* 0x000fe40000000a00 */
[----:B------:R-:W-:-:S04]  /*0da0*/  ISETP.NE.U32.AND P0, PT, RZ, UR4, PT ;  /* 0x00000004ff007c0c */ /* 0x000fc8000bf05070 */
[----:B------:R-:W-:-:S13]  /*0db0*/  ISETP.NE.AND.EX P0, PT, RZ, UR5, PT, P0 ;  /* 0x00000005ff007c0c */ /* 0x000fda000bf05300 */
[----:B------:R-:W-:Y:S05]  /*0dc0*/  @!P0 BRA `(.L_x_9) ;  /* 0x0000000000108947 */ /* 0x000fea0003800000 */
[----:B0-----:R-:W0:Y:S02]  /*0dd0*/  LDC.64 R2, c[0x0][0x588] ;  /* 0x00016200ff027b82 */ /* 0x001e240000000a00 */
[----:B0-----:R-:W2:Y:S02]  /*0de0*/  LDG.E R2, desc[UR30][R2.64] ;  /* 0x0000001e02027981 */ /* 0x001ea4000c1e1900 */
[----:B--2---:R-:W-:Y:S01]  /*0df0*/  R2UR UR18, R2 ;  /* 0x00000000021272ca */ /* 0x004fe200000e0000 */
[----:B------:R-:W-:-:S14]  /*0e00*/  BRA `(.L_x_8) ;  /* 0x0000000000047947 */ /* 0x000fdc0003800000 */
.L_x_9:
[----:B------:R-:W-:-:S05]  /*0e10*/  ULDC UR18, c[0x0][0x580] ;  /* 0x0001600000127ab9 */ /* 0x000fca0000000800 */
.L_x_8:
[----:B------:R-:W-:Y:S02]  /*0e20*/  ULDC.64 UR4, c[0x0][0x5a0] ;  /* 0x0001680000047ab9 */ /* 0x000fe40000000a00 */
        /* <DEDUP_REMOVED lines=11> */
.L_x_10:
        /* <DEDUP_REMOVED lines=8> */
.L_x_12:
[----:B------:R-:W-:-:S05]  /*0f60*/  ULDC UR17, c[0x0][0x584] ;  /* 0x0001610000117ab9 */ /* 0x000fca0000000800 */
.L_x_11:
[----:B------:R-:W-:-:S13]  /*0f70*/  LOP3.LUT P0, RZ, R4, 0xff, RZ, 0xc0, !PT ;  /* 0x000000ff04ff7812 */ /* 0x000fda000780c0ff */
[----:B------:R-:W-:Y:S05]  /*0f80*/  @!P0 EXIT ;  /* 0x000000000000894d */ /* 0x000fea0003800000 */
[----:B------:R-:W-:Y:S01]  /*0f90*/  ULDC UR4, c[0x0][0x28c] ;  /* 0x0000a30000047ab9 */ /* 0x000fe20000000800 */
[----:B------:R-:W-:Y:S01]  /*0fa0*/  ULDC.64 UR12, c[0x0][0x5c8] ;  /* 0x00017200000c7ab9 */ /* 0x000fe20000000a00 */
[----:B------:R-:W-:Y:S02]  /*0fb0*/  UIADD3 UR4, UR4, 0x7f, URZ ;  /* 0x0000007f04047890 */ /* 0x000fe4000fffe03f */
[----:B------:R-:W-:Y:S02]  /*0fc0*/  USHF.L.U64.HI UR7, UR12, 0x7, UR13 ;  /* 0x000000070c077899 */ /* 0x000fe4000801020d */
[----:B------:R-:W-:Y:S02]  /*0fd0*/  USHF.R.S32.HI UR5, URZ, 0x1f, UR4 ;  /* 0x0000001f3f057899 */ /* 0x000fe40008011404 */
[----:B------:R-:W-:Y:S02]  /*0fe0*/  USHF.L.U32 UR8, UR12, 0x7, URZ ;  /* 0x000000070c087899 */ /* 0x000fe4000800063f */
[----:B------:R-:W-:-:S02]  /*0ff0*/  ULEA.HI UR5, UR5, UR4, URZ, 0x7 ;  /* 0x0000000405057291 */ /* 0x000fc4000f8f383f */
[----:B------:R-:W-:Y:S02]  /*1000*/  USHF.L.U64.HI UR9, UR12, 0x3, UR13 ;  /* 0x000000030c097899 */ /* 0x000fe4000801020d */
[----:B------:R-:W-:Y:S02]  /*1010*/  USHF.L.U32 UR10, UR12, 0x3, URZ ;  /* 0x000000030c0a7899 */ /* 0x000fe4000800063f */
[----:B------:R-:W-:Y:S02]  /*1020*/  USHF.L.U64.HI UR11, UR12, 0x8, UR13 ;  /* 0x000000080c0b7899 */ /* 0x000fe4000801020d */
[----:B------:R-:W-:Y:S02]  /*1030*/  USHF.R.S32.HI UR14, URZ, 0x7, UR5 ;  /* 0x000000073f0e7899 */ /* 0x000fe40008011405 */
[----:B------:R-:W-:Y:S02]  /*1040*/  USHF.L.U32 UR12, UR12, 0x8, URZ ;  /* 0x000000080c0c7899 */ /* 0x000fe4000800063f */
[----:B------:R-:W-:Y:S01]  /*1050*/  ULOP3.LUT UR13, UR6, 0x1, URZ, 0xfc, !UPT ;  /* 0x00000001060d7892 */ /* 0x000fe2000f8efc3f */
[----:B------:R-:W-:Y:S01]  /*1060*/  UMOV UR4, URZ ;  /* 0x0000003f00047c82 */ /* 0x000fe20008000000 */
[----:B------:R-:W-:-:S10]  /*1070*/  UMOV UR5, URZ ;  /* 0x0000003f00057c82 */ /* 0x000fd40008000000 */
.L_x_165:
[----:B------:R-:W-:Y:S01]  /*1080*/  STL [R1+0xc54], RZ ;  /* 0x000c54ff01007387 */ /* 0x000fe20000100800 */
[----:B-1----:R-:W1:Y:S01]  /*1090*/  S2UR UR25, SR_CgaCtaId ;  /* 0x00000000001979c3 */ /* 0x002e620000008800 */
[----:B------:R-:W-:Y:S01]  /*10a0*/  UMOV UR23, 0x400 ;  /* 0x0000040000177882 */ /* 0x000fe20000000000 */
[----:B------:R-:W-:Y:S01]  /*10b0*/  UMOV UR24, URZ ;  /* 0x0000003f00187c82 */ /* 0x000fe20008000000 */
[----:B------:R-:W-:Y:S01]  /*10c0*/  STL [R1+0xc50], RZ ;  /* 0x000c50ff01007387 */ /* 0x000fe20000100800 */
[----:B------:R-:W-:Y:S01]  /*10d0*/  UMOV UR20, URZ ;  /* 0x0000003f00147c82 */ /* 0x000fe20008000000 */
[----:B------:R-:W-:Y:S01]  /*10e0*/  UMOV UR21, URZ ;  /* 0x0000003f00157c82 */ /* 0x000fe20008000000 */
[----:B------:R-:W-:Y:S01]  /*10f0*/  UMOV UR28, UR5 ;  /* 0x00000005001c7c82 */ /* 0x000fe20008000000 */
[----:B------:R-:W-:Y:S01]  /*1100*/  STL [R1+0xc4c], RZ ;  /* 0x000c4cff01007387 */ /* 0x000fe20000100800 */
[----:B--2---:R-:W2:Y:S01]  /*1110*/  LDC R3, c[0x0][0x28c] ;  /* 0x0000a300ff037b82 */ /* 0x004ea20000000800 */
[----:B------:R-:W-:-:S02]  /*1120*/  CS2R R236, SRZ ;  /* 0x0000000000ec7805 */ /* 0x000fc4000001ff00 */
[----:B------:R-:W-:Y:S01]  /*1130*/  CS2R R234, SRZ ;  /* 0x0000000000ea7805 */ /* 0x000fe2000001ff00 */
[----:B------:R-:W-:Y:S01]  /*1140*/  STL [R1+0xc48], RZ ;  /* 0x000c48ff01007387 */ /* 0x000fe20000100800 */
[----:B------:R-:W-:Y:S02]  /*1150*/  CS2R R232, SRZ ;  /* 0x0000000000e87805 */ /* 0x000fe4000001ff00 */
[----:B------:R-:W-:Y:S02]  /*1160*/  CS2R R230, SRZ ;  /* 0x0000000000e67805 */ /* 0x000fe4000001ff00 */
[----:B------:R-:W-:Y:S01]  /*1170*/  CS2R R228, SRZ ;  /* 0x0000000000e47805 */ /* 0x000fe2000001ff00 */
[----:B------:R-:W-:Y:S01]  /*1180*/  STL [R1+0xc44], RZ ;  /* 0x000c44ff01007387 */ /* 0x000fe20000100800 */
[----:B------:R-:W-:Y:S02]  /*1190*/  CS2R R226, SRZ ;  /* 0x0000000000e27805 */ /* 0x000fe4000001ff00 */
        /* <DEDUP_REMOVED lines=15> */
[----:B--2---:R-:W-:Y:S02]  /*1290*/  ISETP.GE.AND P0, PT, R3, 0x1, PT ;  /* 0x000000010300780c */ /* 0x004fe40003f06270 */
        /* <DEDUP_REMOVED lines=47> */
[----:B0-----:R-:W-:Y:S02]  /*1590*/  CS2R R4, SRZ ;  /* 0x0000000000047805 */ /* 0x001fe4000001ff00 */
        /* <DEDUP_REMOVED lines=84> */
[----:B------:R-:W-:Y:S01]  /*1ae0*/  CS2R R150, SRZ ;  /* 0x0000000000967805 */ /* 0x000fe2000001ff00 */
[----:B------:R-:W-:Y:S04]  /*1af0*/  STL [R1+0xbac], RZ ;  /* 0x000bacff01007387 */ /* 0x000fe80000100800 */
        /* <DEDUP_REMOVED lines=619> */
[----:B------:R-:W-:Y:S04]  /*41b0*/  STL [R1], RZ ;  /* 0x000000ff01007387 */ /* 0x000fe80000100800 */
        /* <DEDUP_REMOVED lines=39> */
[----:B------:R-:W-:Y:S01]  /*4430*/  STL [R1+0xa0], RZ ;  /* 0x0000a0ff01007387 */ /* 0x000fe20000100800 */
[----:B------:R-:W0:Y:S03]  /*4440*/  S2R R2, SR_TID.X ;  /* 0x0000000000027919 */ /* 0x000e260000002100 */
        /* <DEDUP_REMOVED lines=8> */
[----:B0-----:R-:W-:-:S03]  /*44d0*/  LOP3.LUT R2, R2, 0x80, RZ, 0xc0, !PT ;  /* 0x0000008002027812 */ /* 0x001fc600078ec0ff */
[----:B------:R-:W-:Y:S01]  /*44e0*/  STL [R1+0xc4], RZ ;  /* 0x0000c4ff01007387 */ /* 0x000fe20000100800 */
[----:B------:R-:W-:-:S03]  /*44f0*/  SHF.R.U32.HI R2, RZ, 0x7, R2 ;  /* 0x00000007ff027819 */ /* 0x000fc60000011602 */
        /* <DEDUP_REMOVED lines=33> */
[----:B------:R-:W0:Y:S04]  /*4710*/  SHFL.IDX PT, R2, R2, RZ, 0x1f ;  /* 0x00001fff02027589 */ /* 0x000e2800000e0000 */
[----:B------:R2:W-:Y:S04]  /*4720*/  STL [R1+0x14c], RZ ;  /* 0x00014cff01007387 */ /* 0x0005e80000100800 */
[----:B------:R2:W-:Y:S04]  /*4730*/  STL [R1+0x150], RZ ;  /* 0x000150ff01007387 */ /* 0x0005e80000100800 */
[----:B------:R2:W-:Y:S04]  /*4740*/  STL [R1+0x154], RZ ;  /* 0x000154ff01007387 */ /* 0x0005e80000100800 */
[----:B------:R2:W-:Y:S04]  /*4750*/  STL [R1+0x158], RZ ;  /* 0x000158ff01007387 */ /* 0x0005e80000100800 */
[----:B------:R2:W-:Y:S04]  /*4760*/  STL [R1+0x15c], RZ ;  /* 0x00015cff01007387 */ /* 0x0005e80000100800 */
[----:B------:R2:W-:Y:S01]  /*4770*/  STL [R1+0x160], RZ ;  /* 0x000160ff01007387 */ /* 0x0005e20000100800 */
[----:B0-----:R-:W-:Y:S01]  /*4780*/  R2UR UR15, R2 ;  /* 0x00000000020f72ca */ /* 0x001fe200000e0000 */
[----:B------:R-:W-:-:S02]  /*4790*/  IMAD.U32 R2, RZ, RZ, UR4 ;  /* 0x00000004ff027e24 */ /* 0x000fc4000f8e00ff */
[----:B------:R2:W-:Y:S04]  /*47a0*/  STL [R1+0x164], RZ ;  /* 0x000164ff01007387 */ /* 0x0005e80000100800 */
[----:B------:R2:W-:Y:S04]  /*47b0*/  STL [R1+0x168], RZ ;  /* 0x000168ff01007387 */ /* 0x0005e80000100800 */
[----:B------:R2:W-:Y:S02]  /*47c0*/  STL [R1+0x16c], RZ ;  /* 0x00016cff01007387 */ /* 0x0005e40000100800 */
[----:B------:R-:W-:-:S02]  /*47d0*/  ULEA.HI UR16, UR15, UR15, URZ, 0x1 ;  /* 0x0000000f0f107291 */ /* 0x000fc4000f8f083f */
[----:B------:R2:W-:Y:S02]  /*47e0*/  STL [R1+0x170], RZ ;  /* 0x000170ff01007387 */ /* 0x0005e40000100800 */
[----:B------:R-:W-:Y:S02]  /*47f0*/  ULOP3.LUT UR22, UR16, 0x7fffe, URZ, 0xc0, !UPT ;  /* 0x0007fffe10167892 */ /* 0x000fe4000f8ec03f */
[----:B------:R2:W-:Y:S01]  /*4800*/  STL [R1+0x174], RZ ;  /* 0x000174ff01007387 */ /* 0x0005e20000100800 */
[----:B-1----:R-:W-:Y:S02]  /*4810*/  ULEA UR16, UR25, UR23, 0x18 ;  /* 0x0000001719107291 */ /* 0x002fe4000f8ec03f */
[----:B------:R-:W-:Y:S01]  /*4820*/  UIADD3 UR22, UR15, -UR22, URZ ;  /* 0x800000160f167290 */ /* 0x000fe2000fffe03f */
[----:B------:R2:W-:Y:S03]  /*4830*/  STL [R1+0x178], RZ ;  /* 0x000178ff01007387 */ /* 0x0005e60000100800 */
[----:B------:R-:W-:Y:S01]  /*4840*/  ULEA UR22, UR22, UR16, 0xd ;  /* 0x0000001016167291 */ /* 0x000fe2000f8e683f */
[----:B------:R2:W-:Y:S03]  /*4850*/  STL [R1+0x17c], RZ ;  /* 0x00017cff01007387 */ /* 0x0005e60000100800 */
[----:B------:R-:W-:Y:S01]  /*4860*/  UIADD3 UR22, UR22, 0x100, URZ ;  /* 0x0000010016167890 */ /* 0x000fe2000fffe03f */
[----:B------:R2:W-:Y:S03]  /*4870*/  STL [R1+0x180], RZ ;  /* 0x000180ff01007387 */ /* 0x0005e60000100800 */
[----:B------:R-:W-:Y:S01]  /*4880*/  USHF.R.U32.HI UR15, URZ, 0x4, UR22 ;  /* 0x000000043f0f7899 */ /* 0x000fe20008011616 */
[----:B------:R2:W-:Y:S03]  /*4890*/  STL [R1+0x184], RZ ;  /* 0x000184ff01007387 */ /* 0x0005e60000100800 */
[----:B------:R-:W-:Y:S01]  /*48a0*/  ULOP3.LUT UR15, UR15, 0x3fff, URZ, 0xc0, !UPT ;  /* 0x00003fff0f0f7892 */ /* 0x000fe2000f8ec03f */
[----:B------:R2:W-:Y:S04]  /*48b0*/  STL [R1+0x188], RZ ;  /* 0x000188ff01007387 */ /* 0x0005e80000100800 */
        /* <DEDUP_REMOVED lines=28> */
[----:B------:R2:W-:Y:S01]  /*4a80*/  STL [R1+0x1fc], RZ ;  /* 0x0001fcff01007387 */ /* 0x0005e20000100800 */
[----:B------:R-:W-:Y:S05]  /*4a90*/  @!P0 BRA `(.L_x_13) ;  /* 0x0000011c00008947 */ /* 0x000fea0003800000 */
[----:B------:R-:W-:-:S06]  /*4aa0*/  UISETP.NE.AND UP0, UPT, UR13, 0x3, UPT ;  /* 0x000000030d00788c */ /* 0x000fcc000bf05270 */
[----:B------:R-:W-:-:S13]  /*4ab0*/  PLOP3.LUT P1, PT, PT, PT, UP0, 0x80, 0x0 ;  /* 0x000000000000781c */ /* 0x000fda0003f2f008 */
[----:B------:R-:W-:Y:S05]  /*4ac0*/  @!P1 BRA `(.L_x_14) ;  /* 0x0000000000049947 */ /* 0x000fea0003800000 */
[----:B------:R-:W-:Y:S01]  /*4ad0*/  BPT.TRAP 0x1 ;  /* 0x000000040000795c */ /* 0x000fe20000300000 */
.L_x_14:
[----:B------:R-:W-:Y:S01]  /*4ae0*/  ULEA UR20, UR5, UR16, 0x3 ;  /* 0x0000001005147291 */ /* 0x000fe2000f8e183f */
[----:B------:R-:W-:-:S05]  /*4af0*/  IMAD.U32 R2, RZ, RZ, UR4 ;  /* 0x00000004ff027e24 */ /* 0x000fca000f8e00ff */
[----:B------:R-:W-:-:S04]  /*4b00*/  SHF.L.U32 R2, R2, 0x1f, RZ ;  /* 0x0000001f02027819 */ /* 0x000fc800000006ff */
[----:B------:R0:W1:Y:S01]  /*4b10*/  SYNCS.PHASECHK.TRANS64.TRYWAIT P0, [UR20], R2 ;  /* 0x00000002ff0075a7 */ /* 0x0000620008000154 */
[----:B------:R-:W-:Y:S05]  /*4b20*/  @!P1 BRA `(.L_x_15) ;  /* 0x0000000000049947 */ /* 0x000fea0003800000 */
[----:B------:R-:W-:Y:S01]  /*4b30*/  BPT.TRAP 0x1 ;  /* 0x000000040000795c */ /* 0x000fe20000300000 */
.L_x_15:
[----:B-1----:R-:W-:Y:S05]  /*4b40*/  @P0 BRA `(.L_x_16) ;  /* 0x0000000000080947 */ /* 0x002fea0003800000 */
[----:B------:R-:W1:Y:S02]  /*4b50*/  SYNCS.PHASECHK.TRANS64.TRYWAIT P0, [UR20], R2 ;  /* 0x00000002ff0075a7 */ /* 0x000e640008000154 */
[----:B-1----:R-:W-:Y:S05]  /*4b60*/  @!P0 BRA `(.L_x_17) ;  /* 0x0000069800d48947 */ /* 0x002fea0003800000 */
.L_x_16:
[----:B------:R-:W-:Y:S01]  /*4b70*/  UIADD3 UR20, UR16, 0x20100, URZ ;  /* 0x0002010010147890 */ /* 0x000fe2000fffe03f */
[----:B------:R-:W-:Y:S01]  /*4b80*/  WARPGROUP.ARRIVE ;  /* 0x00000000000079c5 */ /* 0x000fe20000000000 */
[----:B------:R-:W-:Y:S01]  /*4b90*/  ULOP3.LUT UR25, UR15, 0x10000, URZ, 0xfc, !UPT ;  /* 0x000100000f197892 */ /* 0x000fe2000f8efc3f */
[----:B------:R-:W-:Y:S01]  /*4ba0*/  STL [R1+0xf20], R0 ;  /* 0x000f200001007387 */ /* 0x000fe20000100800 */
[----:B------:R-:W-:Y:S02]  /*4bb0*/  USHF.R.U32.HI UR20, URZ, 0x4, UR20 ;  /* 0x000000043f147899 */ /* 0x000fe40008011614 */
[----:B------:R-:W-:Y:S02]  /*4bc0*/  ULEA UR25, UR5, UR25, 0xc ;  /* 0x0000001905197291 */ /* 0x000fe4000f8e603f */
[----:B------:R-:W-:Y:S01]  /*4bd0*/  ULOP3.LUT UR20, UR20, 0x3fff, URZ, 0xc0, !UPT ;  /* 0x00003fff14147892 */ /* 0x000fe2000f8ec03f */
[----:B------:R-:W-:Y:S01]  /*4be0*/  UMOV UR21, 0x40000040 ;  /* 0x4000004000157882 */ /* 0x000fe20000000000 */
[----:B------:R-:W-:-:S02]  /*4bf0*/  UMOV UR23, 0x40000040 ;  /* 0x4000004000177882 */ /* 0x000fc40000000000 */
[----:B------:R-:W-:-:S04]  /*4c00*/  ULOP3.LUT UR20, UR20, 0x10000, URZ, 0xfc, !UPT ;  /* 0x0001000014147892 */ /* 0x000fc8000f8efc3f */
[----:B------:R-:W-:-:S03]  /*4c10*/  ULEA UR26, UR5, UR20, 0xb ;  /* 0x00000014051a7291 */ /* 0x000fc6000f8e583f */
[----:B------:R-:W-:-:S04]  /*4c20*/  UMOV UR20, UR25 ;  /* 0x0000001900147c82 */ /* 0x000fc80008000000 */
[----:B------:R-:W-:Y:S02]  /*4c30*/  UMOV UR22, UR26 ;  /* 0x0000001a00167c82 */ /* 0x000fe40008000000 */
[----:B------:R-:W-:Y:S01]  /*4c40*/  QGMMA.64x256x32.F32.E4M3.E4M3 R24, gdesc[UR20], RZ, !UPT, gsb0 ;  /* 0x03e00000141879f3 */ /* 0x000fe2000c0008ff */
[----:B------:R-:W-:Y:S01]  /*4c50*/  UIADD3 UR20, UR25, 0x400, URZ ;  /* 0x0000040019147890 */ /* 0x000fe2000fffe03f */
[----:B------:R-:W-:Y:S01]  /*4c60*/  UMOV UR21, 0x40000040 ;  /* 0x4000004000157882 */ /* 0x000fe20000000000 */
[----:B------:R-:W-:Y:S02]  /*4c70*/  WARPGROUP.DEPBAR.LE gsb0, 0x0 ;  /* 0x00008000000079c5 */ /* 0x000fe40000010000 */
[----:B------:R-:W-:Y:S04]  /*4c80*/  STL.64 [R1+0x400], R24 ;  /* 0x0004001801007387 */ /* 0x000fe80000100a00 */
        /* <DEDUP_REMOVED lines=62> */
[----:B------:R3:W-:Y:S02]  /*5070*/  STL.64 [R1+0x5f8], R150 ;  /* 0x0005f89601007387 */ /* 0x0007e40000100a00 */
[----:B---3--:R-:W-:-:S06]  /*5080*/  WARPGROUP.ARRIVE ;  /* 0x00000000000079c5 */ /* 0x008fcc0000000000 */
[----:B------:R-:W-:Y:S01]  /*5090*/  QGMMA.64x256x32.F32.E4M3.E4M3 R24, gdesc[UR20], RZ, !UPT, gsb0 ;  /* 0x03e00000141879f3 */ /* 0x000fe2000c0008ff */
[----:B------:R-:W-:Y:S01]  /*50a0*/  UIADD3 UR20, UR25, 0x800, URZ ;  /* 0x0000080019147890 */ /* 0x000fe2000fffe03f */
[----:B------:R-:W-:Y:S01]  /*50b0*/  UMOV UR21, 0x40000040 ;  /* 0x4000004000157882 */ /* 0x000fe20000000000 */
[----:B------:R-:W-:Y:S02]  /*50c0*/  WARPGROUP.DEPBAR.LE gsb0, 0x0 ;  /* 0x00008000000079c5 */ /* 0x000fe40000010000 */
[----:B------:R-:W-:Y:S01]  /*50d0*/  STL.64 [R1+0x200], R24 ;  /* 0x0002001801007387 */ /* 0x000fe20000100a00 */
[----:B------:R-:W-:Y:S02]  /*50e0*/  IMAD.MOV.U32 R235, RZ, RZ, R45 ;  /* 0x000000ffffeb7224 */ /* 0x000fe400078e002d */
[----:B------:R-:W-:Y:S01]  /*50f0*/  IMAD.MOV.U32 R234, RZ, RZ, R46 ;  /* 0x000000ffffea7224 */ /* 0x000fe200078e002e */
[----:B------:R-:W-:Y:S01]  /*5100*/  STL.64 [R1+0x208], R26 ;  /* 0x0002081a01007387 */ /* 0x000fe20000100a00 */
[----:B------:R-:W-:-:S02]  /*5110*/  IMAD.MOV.U32 R233, RZ, RZ, R47 ;  /* 0x000000ffffe97224 */ /* 0x000fc400078e002f */
[----:B------:R-:W-:Y:S01]  /*5120*/  IMAD.MOV.U32 R232, RZ, RZ, R48 ;  /* 0x000000ffffe87224 */ /* 0x000fe200078e0030 */
[----:B------:R-:W-:Y:S01]  /*5130*/  STL.64 [R1+0x210], R28 ;  /* 0x0002101c01007387 */ /* 0x000fe20000100a00 */
[----:B------:R-:W-:Y:S02]  /*5140*/  IMAD.MOV.U32 R231, RZ, RZ, R49 ;  /* 0x000000ffffe77224 */ /* 0x000fe400078e0031 */
[----:B------:R-:W-:Y:S01]  /*5150*/  IMAD.MOV.U32 R230, RZ, RZ, R50 ;  /* 0x000000ffffe67224 */ /* 0x000fe200078e0032 */
        /* <DEDUP_REMOVED lines=21> */
[----:B------:R3:W-:Y:S01]  /*52b0*/  STL [R1+0x250], R44 ;  /* 0x0002502c01007387 */ /* 0x0007e20000100800 */
[----:B------:R-:W-:-:S02]  /*52c0*/  IMAD.MOV.U32 R215, RZ, RZ, R65 ;  /* 0x000000ffffd77224 */ /* 0x000fc400078e0041 */
[----:B------:R-:W-:Y:S02]  /*52d0*/  IMAD.MOV.U32 R214, RZ, RZ, R66 ;  /* 0x000000ffffd67224 */ /* 0x000fe400078e0042 */
[----:B------:R-:W-:Y:S02]  /*52e0*/  IMAD.MOV.U32 R213, RZ, RZ, R67 ;  /* 0x000000ffffd57224 */ /* 0x000fe400078e0043 */
[----:B------:R-:W-:Y:S02]  /*52f0*/  IMAD.MOV.U32 R152, RZ, RZ, R68 ;  /* 0x000000ffff987224 */ /* 0x000fe400078e0044 */
[----:B------:R-:W-:Y:S02]  /*5300*/  IMAD.MOV.U32 R153, RZ, RZ, R69 ;  /* 0x000000ffff997224 */ /* 0x000fe400078e0045 */
[----:B------:R-:W-:Y:S02]  /*5310*/  IMAD.MOV.U32 R154, RZ, RZ, R70 ;  /* 0x000000ffff9a7224 */ /* 0x000fe400078e0046 */
        /* <DEDUP_REMOVED lines=78> */
[----:B-1----:R-:W-:-:S02]  /*5800*/  IMAD.MOV.U32 R3, RZ, RZ, R149 ;  /* 0x000000ffff037224 */ /* 0x002fc400078e0095 */
[----:B0-----:R-:W-:Y:S02]  /*5810*/  IMAD.MOV.U32 R2, RZ, RZ, R150 ;  /* 0x000000ffff027224 */ /* 0x001fe400078e0096 */
[----:B------:R-:W-:Y:S02]  /*5820*/  IMAD.MOV.U32 R0, RZ, RZ, R151 ;  /* 0x000000ffff007224 */ /* 0x000fe400078e0097 */
[----:B---3--:R-:W-:-:S06]  /*5830*/  WARPGROUP.ARRIVE ;  /* 0x00000000000079c5 */ /* 0x008fcc0000000000 */
[----:B------:R-:W-:Y:S01]  /*5840*/  QGMMA.64x256x32.F32.E4M3.E4M3 R24, gdesc[UR20], RZ, !UPT, gsb0 ;  /* 0x03e00000141879f3 */ /* 0x000fe2000c0008ff */
[----:B------:R-:W-:Y:S01]  /*5850*/  UIADD3 UR20, UR25, 0xc00, URZ ;  /* 0x00000c0019147890 */ /* 0x000fe2000fffe03f */
[----:B------:R-:W-:Y:S01]  /*5860*/  UMOV UR21, 0x40000040 ;  /* 0x4000004000157882 */ /* 0x000fe20000000000 */
[----:B------:R-:W-:Y:S02]  /*5870*/  WARPGROUP.DEPBAR.LE gsb0, 0x0 ;  /* 0x00008000000079c5 */ /* 0x000fe40000010000 */
[----:B------:R-:W-:Y:S04]  /*5880*/  STL.64 [R1], R24 ;  /* 0x0000001801007387 */ /* 0x000fe80000100a00 */
        /* <DEDUP_REMOVED lines=63> */
[----:B0-----:R-:W-:-:S06]  /*5c80*/  WARPGROUP.ARRIVE ;  /* 0x00000000000079c5 */ /* 0x001fcc0000000000 */
[----:B------:R-:W-:Y:S03]  /*5c90*/  QGMMA.64x256x32.F32.E4M3.E4M3 R24, gdesc[UR20], RZ, !UPT, gsb0 ;  /* 0x03e00000141879f3 */ /* 0x000fe6000c0008ff */
        /* <DEDUP_REMOVED lines=64> */
[----:B------:R0:W-:Y:S04]  /*60a0*/  STL.64 [R1+0x1478], R24 ;  /* 0x0014781801007387 */ /* 0x0001e80000100a00 */
[----:B0-----:R-:W3:Y:S04]  /*60b0*/  LDL.LU R24, [R1+0x400] ;  /* 0x0004000001187983 */ /* 0x001ee80000300800 */
[----:B------:R-:W3:Y:S04]  /*60c0*/  LDL.LU R25, [R1+0x404] ;  /* 0x0004040001197983 */ /* 0x000ee80000300800 */
        /* <DEDUP_REMOVED lines=125> */
[----:B------:R-:W3:Y:S01]  /*68a0*/  LDL.LU R151, [R1+0x5fc] ;  /* 0x0005fc0001977983 */ /* 0x000ee20000300800 */
[----:B------:R-:W-:-:S02]  /*68b0*/  UIADD3 UR20, UR25, 0x2, URZ ;  /* 0x0000000219147890 */ /* 0x000fc4000fffe03f */
[----:B------:R-:W-:Y:S01]  /*68c0*/  UIADD3 UR22, UR26, 0x2, URZ ;  /* 0x000000021a167890 */ /* 0x000fe2000fffe03f */
[----:B------:R-:W-:Y:S01]  /*68d0*/  STL [R1+0xc54], RZ ;  /* 0x000c54ff01007387 */ /* 0x000fe20000100800 */
[----:B------:R-:W-:Y:S01]  /*68e0*/  UMOV UR21, 0x40000040 ;  /* 0x4000004000157882 */ /* 0x000fe20000000000 */
[----:B------:R-:W-:Y:S01]  /*68f0*/  UMOV UR23, 0x40000040 ;  /* 0x4000004000177882 */ /* 0x000fe20000000000 */
[----:B------:R-:W-:Y:S01]  /*6900*/  UMOV UR24, 0x4 ;  /* 0x0000000400187882 */ /* 0x000fe20000000000 */
[----:B---3--:R-:W-:-:S06]  /*6910*/  WARPGROUP.ARRIVE ;  /* 0x00000000000079c5 */ /* 0x008fcc0000000000 */
[----:B------:R-:W-:Y:S01]  /*6920*/  QGMMA.64x256x32.F32.E4M3.E4M3 R24, gdesc[UR20], R24, gsb0 ;  /* 0x03e00000141879f3 */ /* 0x000fe20008000818 */
[----:B------:R-:W-:Y:S02]  /*6930*/  UIADD3 UR20, UR25, 0x402, URZ ;  /* 0x0000040219147890 */ /* 0x000fe4000fffe03f */
[----:B------:R-:W-:Y:S02]  /*6940*/  WARPGROUP.DEPBAR.LE gsb0, 0x0 ;  /* 0x00008000000079c5 */ /* 0x000fe40000010000 */
[----:B------:R0:W-:Y:S04]  /*6950*/  STL.64 [R1+0x400], R24 ;  /* 0x0004001801007387 */ /* 0x0001e80000100a00 */
        /* <DEDUP_REMOVED lines=80> */
[----:B0-----:R-:W2:Y:S04]  /*6e60*/  LDL.LU.64 R24, [R1] ;  /* 0x0000000001187983 */ /* 0x001ea80000300a00 */
[----:B-1----:R-:W2:Y:S04]  /*6e70*/  LDL.LU.64 R26, [R1+0x8] ;  /* 0x00000800011a7983 */ /* 0x002ea80000300a00 */
[----:B---3--:R-:W3:Y:S04]  /*6e80*/  LDL.LU.64 R28, [R1+0x10] ;  /* 0x00001000011c7983 */ /* 0x008ee80000300a00 */
[----:B----4-:R-:W4:Y:S04]  /*6e90*/  LDL.LU.64 R30, [R1+0x18] ;  /* 0x00001800011e7983 */ /* 0x010f280000300a00 */
[----:B--2---:R-:W2:Y:S04]  /*6ea0*/  LDL.LU.64 R32, [R1+0x20] ;  /* 0x0000200001207983 */ /* 0x004ea80000300a00 */
[----:B------:R-:W3:Y:S04]  /*6eb0*/  LDL.LU.64 R34, [R1+0x28] ;  /* 0x0000280001227983 */ /* 0x000ee80000300a00 */
[----:B------:R-:W4:Y:S04]  /*6ec0*/  LDL.LU.64 R36, [R1+0x30] ;  /* 0x0000300001247983 */ /* 0x000f280000300a00 */
[----:B------:R-:W2:Y:S04]  /*6ed0*/  LDL.LU.64 R38, [R1+0x38] ;  /* 0x0000380001267983 */ /* 0x000ea80000300a00 */
        /* <DEDUP_REMOVED lines=56> */
[----:B----4-:R-:W-:Y:S04]  /*7260*/  STL.64 [R1+0x1870], R150 ;  /* 0x0018709601007387 */ /* 0x010fe80000100a00 */
[----:B---3--:R-:W-:Y:S04]  /*7270*/  STL.64 [R1+0x1868], R148 ;  /* 0x0018689401007387 */ /* 0x008fe80000100a00 */
[----:B--2---:R-:W-:Y:S04]  /*7280*/  STL.64 [R1+0x1860], R146 ;  /* 0x0018609201007387 */ /* 0x004fe80000100a00 */
        /* <DEDUP_REMOVED lines=19> */
[----:B0-----:R-:W2:Y:S04]  /*73c0*/  LDL.LU R108, [R1+0x200] ;  /* 0x00020000016c7983 */ /* 0x001ea80000300800 */
[----:B------:R-:W2:Y:S04]  /*73d0*/  LDL.LU R109, [R1+0x204] ;  /* 0x00020400016d7983 */ /* 0x000ea80000300800 */
        /* <DEDUP_REMOVED lines=18> */
[----:B------:R-:W2:Y:S01]  /*7500*/  LDL.LU R128, [R1+0x250] ;  /* 0x0002500001807983 */ /* 0x000ea20000300800 */
[----:B------:R-:W-:Y:S01]  /*7510*/  IMAD.MOV.U32 R129, RZ, RZ, R235 ;  /* 0x000000ffff817224 */ /* 0x000fe200078e00eb */
[----:B------:R-:W-:Y:S01]  /*7520*/  UMOV UR21, 0x40000040 ;  /* 0x4000004000157882 */ /* 0x000fe20000000000 */
        /* <DEDUP_REMOVED lines=86> */
[----:B------:R-:W-:Y:S01]  /*7a90*/  STL.64 [R1+0x1678], R24 ;  /* 0x0016781801007387 */ /* 0x000fe20000100a00 */
[----:B--2---:R-:W-:-:S06]  /*7aa0*/  WARPGROUP.ARRIVE ;  /* 0x00000000000079c5 */ /* 0x004fcc0000000000 */
[----:B------:R-:W-:Y:S03]  /*7ab0*/  QGMMA.64x256x32.F32.E4M3.E4M3 R108, gdesc[UR20], R108, gsb0 ;  /* 0x03e00000146c79f3 */ /* 0x000fe6000800086c */
        /* <DEDUP_REMOVED lines=65> */
[----:B0-----:R-:W2:Y:S04]  /*7ed0*/  LDL.LU.64 R150, [R1+0x1870] ;  /* 0x0018700001967983 */ /* 0x001ea80000300a00 */
[----:B------:R-:W2:Y:S04]  /*7ee0*/  LDL.LU.64 R148, [R1+0x1868] ;  /* 0x0018680001947983 */ /* 0x000ea80000300a00 */
        /* <DEDUP_REMOVED lines=61> */
[----:B------:R-:W2:Y:S01]  /*82c0*/  LDL.LU.64 R24, [R1+0x1678] ;  /* 0x0016780001187983 */ /* 0x000ea20000300a00 */
[----:B------:R-:W-:Y:S01]  /*82d0*/  UIADD3 UR20, UR25, 0x802, URZ ;  /* 0x0000080219147890 */ /* 0x000fe2000fffe03f */
[----:B------:R-:W-:-:S02]  /*82e0*/  UMOV UR21, 0x40000040 ;  /* 0x4000004000157882 */ /* 0x000fc40000000000 */
        /* <DEDUP_REMOVED lines=24> */
[----:B--2---:R-:W-:-:S06]  /*8470*/  WARPGROUP.ARRIVE ;  /* 0x00000000000079c5 */ /* 0x004fcc0000000000 */
[----:B------:R-:W-:Y:S03]  /*8480*/  QGMMA.64x256x32.F32.E4M3.E4M3 R24, gdesc[UR20], R24, gsb0 ;  /* 0x03e00000141879f3 */ /* 0x000fe60008000818 */
[----:B------:R-:W-:Y:S02]  /*8490*/  WARPGROUP.DEPBAR.LE gsb0, 0x0 ;  /* 0x00008000000079c5 */ /* 0x000fe40000010000 */
[----:B------:R-:W-:Y:S01]  /*84a0*/  STL.64 [R1], R24 ;  /* 0x0000001801007387 */ /* 0x000fe20000100a00 */
        /* <DEDUP_REMOVED lines=31> */
[----:B------:R-:W-:Y:S01]  /*86a0*/  IMAD.MOV.U32 R21, RZ, RZ, R131 ;  /* 0x000000ffff157224 */ /* 0x000fe200078e0083 */
[----:B------:R-:W2:Y:S01]  /*86b0*/  LDL.LU.64 R150, [R1+0x1670] ;  /* 0x0016700001967983 */ /* 0x000ea20000300a00 */
[----:B-1----:R-:W-:Y:S02]  /*86c0*/  IMAD.MOV.U32 R152, RZ, RZ, R128 ;  /* 0x000000ffff987224 */ /* 0x002fe400078e0080 */
[----:B------:R-:W-:Y:S01]  /*86d0*/  IMAD.MOV.U32 R23, RZ, RZ, R129 ;  /* 0x000000ffff177224 */ /* 0x000fe200078e0081 */
[----:B------:R-:W2:Y:S01]  /*86e0*/  LDL.LU.64 R148, [R1+0x1668] ;  /* 0x0016680001947983 */ /* 0x000ea20000300a00 */
[----:B------:R-:W-:Y:S02]  /*86f0*/  IMAD.MOV.U32 R154, RZ, RZ, R126 ;  /* 0x000000ffff9a7224 */ /* 0x000fe400078e007e */
[----:B------:R-:W-:Y:S01]  /*8700*/  IMAD.MOV.U32 R153, RZ, RZ, R127 ;  /* 0x000000ffff997224 */ /* 0x000fe200078e007f */
[----:B------:R-:W2:Y:S01]  /*8710*/  LDL.LU.64 R146, [R1+0x1660] ;  /* 0x0016600001927983 */ /* 0x000ea20000300a00 */
[----:B---3--:R-:W-:-:S02]  /*8720*/  IMAD.MOV.U32 R156, RZ, RZ, R124 ;  /* 0x000000ffff9c7224 */ /* 0x008fc400078e007c */
[----:B------:R-:W-:Y:S01]  /*8730*/  IMAD.MOV.U32 R155, RZ, RZ, R125 ;  /* 0x000000ffff9b7224 */ /* 0x000fe200078e007d */
[----:B------:R-:W2:Y:S01]  /*8740*/  LDL.LU.64 R144, [R1+0x1658] ;  /* 0x0016580001907983 */ /* 0x000ea20000300a00 */
[----:B----4-:R-:W-:Y:S02]  /*8750*/  IMAD.MOV.U32 R158, RZ, RZ, R122 ;  /* 0x000000ffff9e7224 */ /* 0x010fe400078e007a */
[----:B------:R-:W-:Y:S01]  /*8760*/  IMAD.MOV.U32 R157, RZ, RZ, R123 ;  /* 0x000000ffff9d7224 */ /* 0x000fe200078e007b */
[----:B------:R-:W2:Y:S01]  /*8770*/  LDL.LU.64 R142, [R1+0x1650] ;  /* 0x00165000018e7983 */ /* 0x000ea20000300a00 */
[----:B------:R-:W-:Y:S02]  /*8780*/  IMAD.MOV.U32 R160, RZ, RZ, R120 ;  /* 0x000000ffffa07224 */ /* 0x000fe400078e0078 */
[----:B------:R-:W-:Y:S01]  /*8790*/  IMAD.MOV.U32 R159, RZ, RZ, R121 ;  /* 0x000000ffff9f7224 */ /* 0x000fe200078e0079 */
[----:B------:R-:W2:Y:S01]  /*87a0*/  LDL.LU.64 R140, [R1+0x1648] ;  /* 0x00164800018c7983 */ /* 0x000ea20000300a00 */
[----:B------:R-:W-:-:S02]  /*87b0*/  IMAD.MOV.U32 R162, RZ, RZ, R118 ;  /* 0x000000ffffa27224 */ /* 0x000fc400078e0076 */
[----:B------:R-:W-:Y:S01]  /*87c0*/  IMAD.MOV.U32 R161, RZ, RZ, R119 ;  /* 0x000000ffffa17224 */ /* 0x000fe200078e0077 */
[----:B------:R-:W2:Y:S01]  /*87d0*/  LDL.LU.64 R138, [R1+0x1640] ;  /* 0x00164000018a7983 */ /* 0x000ea20000300a00 */
[----:B------:R-:W-:Y:S02]  /*87e0*/  IMAD.MOV.U32 R164, RZ, RZ, R116 ;  /* 0x000000ffffa47224 */ /* 0x000fe400078e0074 */
        /* <DEDUP_REMOVED lines=107> */
[----:B------:R-:W-:-:S03]  /*8ea0*/  IMAD.MOV.U32 R235, RZ, RZ, R45 ;  /* 0x000000ffffeb7224 */ /* 0x000fc600078e002d */
        /* <DEDUP_REMOVED lines=299> */
[----:B------:R-:W-:-:S02]  /*a160*/  UIADD3 UR20, UR25, 0x4, URZ ;  /* 0x0000000419147890 */ /* 0x000fc4000fffe03f */
[----:B------:R-:W-:Y:S01]  /*a170*/  UIADD3 UR22, UR26, 0x4, URZ ;  /* 0x000000041a167890 */ /* 0x000fe2000fffe03f */
[----:B------:R-:W-:Y:S01]  /*a180*/  UMOV UR21, 0x40000040 ;  /* 0x4000004000157882 */ /* 0x000fe20000000000 */
[----:B------:R-:W-:Y:S01]  /*a190*/  UMOV UR23, 0x40000040 ;  /* 0x4000004000177882 */ /* 0x000fe20000000000 */
        /* <DEDUP_REMOVED lines=117> */
[----:B0-----:R-:W4:Y:S04]  /*a8f0*/  LDL.LU R24, [R1] ;  /* 0x0000000001187983 */ /* 0x001f280000300800 */
[----:B------:R-:W4:Y:S04]  /*a900*/  LDL.LU R25, [R1+0x4] ;  /* 0x0000040001197983 */ /* 0x000f280000300800 */
[----:B-1----:R-:W4:Y:S04]  /*a910*/  LDL.LU R26, [R1+0x8] ;  /* 0x00000800011a7983 */ /* 0x002f280000300800 */
[----:B------:R-:W4:Y:S04]  /*a920*/  LDL.LU R27, [R1+0xc] ;  /* 0x00000c00011b7983 */ /* 0x000f280000300800 */
[----:B--2---:R-:W2:Y:S04]  /*a930*/  LDL.LU R28, [R1+0x10] ;  /* 0x00001000011c7983 */ /* 0x004ea80000300800 */
[----:B------:R-:W2:Y:S04]  /*a940*/  LDL.LU R29, [R1+0x14] ;  /* 0x00001400011d7983 */ /* 0x000ea80000300800 */
[----:B---3--:R-:W3:Y:S04]  /*a950*/  LDL.LU R30, [R1+0x18] ;  /* 0x00001800011e7983 */ /* 0x008ee80000300800 */
[----:B------:R-:W3:Y:S04]  /*a960*/  LDL.LU R31, [R1+0x1c] ;  /* 0x00001c00011f7983 */ /* 0x000ee80000300800 */
[----:B----4-:R-:W4:Y:S04]  /*a970*/  LDL.LU R32, [R1+0x20] ;  /* 0x0000200001207983 */ /* 0x010f280000300800 */
[----:B------:R-:W4:Y:S04]  /*a980*/  LDL.LU R33, [R1+0x24] ;  /* 0x0000240001217983 */ /* 0x000f280000300800 */
[----:B------:R-:W2:Y:S04]  /*a990*/  LDL.LU R34, [R1+0x28] ;  /* 0x0000280001227983 */ /* 0x000ea80000300800 */
[----:B------:R-:W2:Y:S04]  /*a9a0*/  LDL.LU R35, [R1+0x2c] ;  /* 0x00002c0001237983 */ /* 0x000ea80000300800 */
[----:B------:R-:W3:Y:S04]  /*a9b0*/  LDL.LU R36, [R1+0x30] ;  /* 0x0000300001247983 */ /* 0x000ee80000300800 */
[----:B------:R-:W3:Y:S04]  /*a9c0*/  LDL.LU R37, [R1+0x34] ;  /* 0x0000340001257983 */ /* 0x000ee80000300800 */
[----:B------:R-:W4:Y:S04]  /*a9d0*/  LDL.LU R38, [R1+0x38] ;  /* 0x0000380001267983 */ /* 0x000f280000300800 */
[----:B------:R-:W4:Y:S04]  /*a9e0*/  LDL.LU R39, [R1+0x3c] ;  /* 0x00003c0001277983 */ /* 0x000f280000300800 */
[----:B------:R-:W2:Y:S04]  /*a9f0*/  LDL.LU R40, [R1+0x40] ;  /* 0x0000400001287983 */ /* 0x000ea80000300800 */
[----:B------:R-:W2:Y:S04]  /*aa00*/  LDL.LU R41, [R1+0x44] ;  /* 0x0000440001297983 */ /* 0x000ea80000300800 */
[----:B------:R-:W3:Y:S04]  /*aa10*/  LDL.LU R42, [R1+0x48] ;  /* 0x00004800012a7983 */ /* 0x000ee80000300800 */
[----:B------:R-:W3:Y:S04]  /*aa20*/  LDL.LU R43, [R1+0x4c] ;  /* 0x00004c00012b7983 */ /* 0x000ee80000300800 */
[----:B------:R-:W4:Y:S01]  /*aa30*/  LDL.LU R44, [R1+0x50] ;  /* 0x00005000012c7983 */ /* 0x000f220000300800 */
[----:B------:R-:W-:-:S02]  /*aa40*/  IMAD.MOV.U32 R150, RZ, RZ, R2 ;  /* 0x000000ffff967224 */ /* 0x000fc400078e0002 */
[----:B------:R-:W-:Y:S02]  /*aa50*/  IMAD.MOV.U32 R151, RZ, RZ, R0 ;  /* 0x000000ffff977224 */ /* 0x000fe400078e0000 */
[----:B------:R-:W-:Y:S02]  /*aa60*/  IMAD.MOV.U32 R148, RZ, RZ, R4 ;  /* 0x000000ffff947224 */ /* 0x000fe400078e0004 */
[----:B------:R-:W-:Y:S02]  /*aa70*/  IMAD.MOV.U32 R149, RZ, RZ, R3 ;  /* 0x000000ffff957224 */ /* 0x000fe400078e0003 */
[----:B------:R-:W-:Y:S02]  /*aa80*/  IMAD.MOV.U32 R146, RZ, RZ, R6 ;  /* 0x000000ffff927224 */ /* 0x000fe400078e0006 */
[----:B------:R-:W-:Y:S02]  /*aa90*/  IMAD.MOV.U32 R147, RZ, RZ, R5 ;  /* 0x000000ffff937224 */ /* 0x000fe400078e0005 */
        /* <DEDUP_REMOVED lines=150> */
[----:B------:R-:W-:-:S03]  /*b400*/  IMAD.MOV.U32 R45, RZ, RZ, R235 ;  /* 0x000000ffff2d7224 */ /* 0x000fc600078e00eb */
[----:B------:R-:W-:Y:S04]  /*b410*/  STL.64 [R1+0x12e0], R50 ;  /* 0x0012e03201007387 */ /* 0x000fe80000100a00 */
[----:B------:R-:W-:Y:S04]  /*b420*/  STL.64 [R1+0x12d8], R48 ;  /* 0x0012d83001007387 */ /* 0x000fe80000100a00 */
[----:B------:R-:W-:Y:S04]  /*b430*/  STL.64 [R1+0x12d0], R46 ;  /* 0x0012d02e01007387 */ /* 0x000fe80000100a00 */
        /* <DEDUP_REMOVED lines=76> */
[----:B------:R-:W-:Y:S01]  /*b900*/  UMOV UR21, 0x40000040 ;  /* 0x4000004000157882 */ /* 0x000fe20000000000 */
[----:B--2---:R-:W-:-:S07]  /*b910*/  WARPGROUP.ARRIVE ;  /* 0x00000000000079c5 */ /* 0x004fce0000000000 */
        /* <DEDUP_REMOVED lines=8> */
[----:B------:R-:W-:Y:S01]  /*b9a0*/  STL.64 [R1+0x230], R36 ;  /* 0x0002302401007387 */ /* 0x000fe20000100a00 */
[----:B------:R-:W-:-:S03]  /*b9b0*/  IMAD.MOV.U32 R3, RZ, RZ, R150 ;  /* 0x000000ffff037224 */ /* 0x000fc600078e0096 */
[----:B------:R-:W-:Y:S01]  /*b9c0*/  STL.64 [R1+0x238], R38 ;  /* 0x0002382601007387 */ /* 0x000fe20000100a00 */
[----:B------:R-:W-:-:S03]  /*b9d0*/  IMAD.MOV.U32 R2, RZ, RZ, R151 ;  /* 0x000000ffff027224 */ /* 0x000fc600078e0097 */
[----:B------:R-:W-:Y:S01]  /*b9e0*/  STL.64 [R1+0x240], R40 ;  /* 0x0002402801007387 */ /* 0x000fe20000100a00 */
[----:B------:R-:W-:-:S03]  /*b9f0*/  IMAD.MOV.U32 R5, RZ, RZ, R148 ;  /* 0x000000ffff057224 */ /* 0x000fc600078e0094 */
[----:B------:R-:W-:Y:S01]  /*ba00*/  STL.64 [R1+0x248], R42 ;  /* 0x0002482a01007387 */ /* 0x000fe20000100a00 */
[----:B------:R-:W-:-:S03]  /*ba10*/  IMAD.MOV.U32 R4, RZ, RZ, R149 ;  /* 0x000000ffff047224 */ /* 0x000fc600078e0095 */
[----:B------:R0:W-:Y:S01]  /*ba20*/  STL [R1+0x250], R44 ;  /* 0x0002502c01007387 */ /* 0x0001e20000100800 */
[----:B------:R-:W-:Y:S02]  /*ba30*/  IMAD.MOV.U32 R7, RZ, RZ, R146 ;  /* 0x000000ffff077224 */ /* 0x000fe400078e0092 */
        /* <DEDUP_REMOVED lines=152> */
[----:B------:R-:W-:-:S03]  /*c3c0*/  IMAD.MOV.U32 R0, RZ, RZ, R45 ;  /* 0x000000ffff007224 */ /* 0x000fc600078e002d */
        /* <DEDUP_REMOVED lines=545> */
[----:B0-----:R-:W4:Y:S04]  /*e5e0*/  LDL.LU.64 R106, [R1+0x1070] ;  /* 0x00107000016a7983 */ /* 0x001f280000300a00 */
[----:B------:R-:W4:Y:S04]  /*e5f0*/  LDL.LU.64 R104, [R1+0x1068] ;  /* 0x0010680001687983 */ /* 0x000f280000300a00 */
        /* <DEDUP_REMOVED lines=64> */
[----:B-1----:R-:W4:Y:S04]  /*ea00*/  LDL.LU.64 R108, [R1] ;  /* 0x00000000016c7983 */ /* 0x002f280000300a00 */
[----:B--2---:R-:W2:Y:S04]  /*ea10*/  LDL.LU.64 R110, [R1+0x8] ;  /* 0x00000800016e7983 */ /* 0x004ea80000300a00 */
[----:B---3--:R-:W3:Y:S04]  /*ea20*/  LDL.LU.64 R112, [R1+0x10] ;  /* 0x0000100001707983 */ /* 0x008ee80000300a00 */
[----:B----4-:R-:W4:Y:S04]  /*ea30*/  LDL.LU.64 R114, [R1+0x18] ;  /* 0x0000180001727983 */ /* 0x010f280000300a00 */
        /* <DEDUP_REMOVED lines=103> */
[----:B------:R-:W-:-:S02]  /*f0b0*/  IMAD.MOV.U32 R45, RZ, RZ, R0 ;  /* 0x000000ffff2d7224 */ /* 0x000fc400078e0000 */
[----:B------:R-:W-:Y:S01]  /*f0c0*/  IMAD.MOV.U32 R46, RZ, RZ, R235 ;  /* 0x000000ffff2e7224 */ /* 0x000fe200078e00eb */
[----:B------:R-:W-:Y:S01]  /*f0d0*/  UIADD3 UR20, UR25, 0x406, URZ ;  /* 0x0000040619147890 */ /* 0x000fe2000fffe03f */
[----:B------:R-:W-:Y:S01]  /*f0e0*/  IMAD.MOV.U32 R47, RZ, RZ, R234 ;  /* 0x000000ffff2f7224 */ /* 0x000fe200078e00ea */
[----:B------:R-:W-:Y:S01]  /*f0f0*/  UMOV UR21, 0x40000040 ;  /* 0x4000004000157882 */ /* 0x000fe20000000000 */
[----:B------:R-:W-:Y:S01]  /*f100*/  IMAD.MOV.U32 R48, RZ, RZ, R233 ;  /* 0x000000ffff307224 */ /* 0x000fe200078e00e9 */
[----:B------:R0:W5:Y:S01]  /*f110*/  LDL.LU R0, [R1+0xf20] ;  /* 0x000f200001007983 */ /* 0x0001620000300800 */
        /* <DEDUP_REMOVED lines=82> */
[----:B------:R-:W3:Y:S01]  /*f640*/  LDL.LU.64 R152, [R1+0xb0] ;  /* 0x0000b00001987983 */ /* 0x000ee20000300a00 */
[----:B------:R-:W-:Y:S02]  /*f650*/  IMAD.MOV.U32 R131, RZ, RZ, R22 ;  /* 0x000000ffff837224 */ /* 0x000fe400078e0016 */
[----:B------:R-:W-:Y:S01]  /*f660*/  IMAD.MOV.U32 R132, RZ, RZ, R21 ;  /* 0x000000ffff847224 */ /* 0x000fe200078e0015 */
[----:B------:R-:W3:Y:S01]  /*f670*/  LDL.LU.64 R154, [R1+0xb8] ;  /* 0x0000b800019a7983 */ /* 0x000ee20000300a00 */
[----:B------:R-:W-:Y:S02]  /*f680*/  IMAD.MOV.U32 R133, RZ, RZ, R20 ;  /* 0x000000ffff857224 */ /* 0x000fe400078e0014 */
[----:B------:R-:W-:Y:S01]  /*f690*/  IMAD.MOV.U32 R134, RZ, RZ, R19 ;  /* 0x000000ffff867224 */ /* 0x000fe200078e0013 */
[----:B------:R-:W3:Y:S01]  /*f6a0*/  LDL.LU.64 R156, [R1+0xc0] ;  /* 0x0000c000019c7983 */ /* 0x000ee20000300a00 */
        /* <DEDUP_REMOVED lines=24> */
[----:B------:R-:W-:-:S03]  /*f830*/  IMAD.MOV.U32 R151, RZ, RZ, R2 ;  /* 0x000000ffff977224 */ /* 0x000fc600078e0002 */
[----:B------:R-:W3:Y:S04]  /*f840*/  LDL.LU.64 R174, [R1+0x108] ;  /* 0x0001080001ae7983 */ /* 0x000ee80000300a00 */
        /* <DEDUP_REMOVED lines=19> */
[----:B------:R-:W3:Y:S01]  /*f980*/  LDL.LU.64 R214, [R1+0x1a8] ;  /* 0x0001a80001d67983 */ /* 0x000ee20000300a00 */
[----:B--2---:R-:W-:-:S03]  /*f990*/  WARPGROUP.ARRIVE ;  /* 0x00000000000079c5 */ /* 0x004fc60000000000 */
[----:B------:R-:W3:Y:S04]  /*f9a0*/  LDL.LU.64 R216, [R1+0x1b0] ;  /* 0x0001b00001d87983 */ /* 0x000ee80000300a00 */
[----:B------:R-:W3:Y:S01]  /*f9b0*/  LDL.LU.64 R218, [R1+0x1b8] ;  /* 0x0001b80001da7983 */ /* 0x000ee20000300a00 */
[----:B------:R-:W-:Y:S03]  /*f9c0*/  QGMMA.64x256x32.F32.E4M3.E4M3 R24, gdesc[UR20], R24, gsb0 ;  /* 0x03e00000141879f3 */ /* 0x000fe60008000818 */
        /* <DEDUP_REMOVED lines=8> */
[----:B------:R-:W-:-:S03]  /*fa50*/  WARPGROUP.DEPBAR.LE gsb0, 0x0 ;  /* 0x00008000000079c5 */ /* 0x000fc60000010000 */
        /* <DEDUP_REMOVED lines=64> */
[----:B-1----:R-:W3:Y:S04]  /*fe60*/  LDL.LU.64 R150, [R1+0xf18] ;  /* 0x000f180001967983 */ /* 0x002ee80000300a00 */
        /* <DEDUP_REMOVED lines=21> */
[----:B------:R-:W-:Y:S01]  /*ffc0*/  UIADD3 UR20, UR25, 0x806, URZ ;  /* 0x0000080619147890 */ /* 0x000fe2000fffe03f */
[----:B------:R-:W-:-:S02]  /*ffd0*/  UMOV UR21, 0x40000040 ;  /* 0x4000004000157882 */ /* 0x000fc40000000000 */
        /* <DEDUP_REMOVED lines=42> */
[----:B---3--:R-:W-:-:S06]  /*10280*/  WARPGROUP.ARRIVE ;  /* 0x00000000000079c5 */ /* 0x008fcc0000000000 */
[----:B------:R-:W-:Y:S01]  /*10290*/  QGMMA.64x256x32.F32.E4M3.E4M3 R108, gdesc[UR20], R108, gsb0 ;  /* 0x03e00000146c79f3 */ /* 0x000fe2000800086c */
        /* <DEDUP_REMOVED lines=24> */
[----:B------:R-:W-:-:S03]  /*10420*/  WARPGROUP.DEPBAR.LE gsb0, 0x0 ;  /* 0x00008000000079c5 */ /* 0x000fc60000010000 */
        /* <DEDUP_REMOVED lines=64> */
[----:B-1----:R-:W2:Y:S04]  /*10830*/  LDL.LU.64 R150, [R1+0xd18] ;  /* 0x000d180001967983 */ /* 0x002ea80000300a00 */
        /* <DEDUP_REMOVED lines=61> */
[----:B--2---:R-:W-:-:S06]  /*10c10*/  WARPGROUP.ARRIVE ;  /* 0x00000000000079c5 */ /* 0x004fcc0000000000 */
[----:B------:R-:W-:Y:S01]  /*10c20*/  QGMMA.64x256x32.F32.E4M3.E4M3 R24, gdesc[UR20], R24, gsb0 ;  /* 0x03e00000141879f3 */ /* 0x000fe20008000818 */
[----:B------:R0:W-:Y:S01]  /*10c30*/  STL [R1+0x63c], RZ ;  /* 0x00063cff01007387 */ /* 0x0001e20000100800 */
[----:B------:R-:W-:-:S03]  /*10c40*/  ULDC UR20, c[0x0][0x50c] ;  /* 0x0001430000147ab9 */ /* 0x000fc60000000800 */
[----:B------:R0:W-:Y:S04]  /*10c50*/  STL [R1+0x638], RZ ;  /* 0x000638ff01007387 */ /* 0x0001e80000100800 */
[----:B------:R0:W-:Y:S04]  /*10c60*/  STL [R1+0x634], RZ ;  /* 0x000634ff01007387 */ /* 0x0001e80000100800 */
[----:B------:R0:W-:Y:S04]  /*10c70*/  STL [R1+0x630], RZ ;  /* 0x000630ff01007387 */ /* 0x0001e80000100800 */
[----:B------:R0:W-:Y:S04]  /*10c80*/  STL [R1+0x62c], RZ ;  /* 0x00062cff01007387 */ /* 0x0001e80000100800 */
[----:B------:R0:W-:Y:S04]  /*10c90*/  STL [R1+0x628], RZ ;  /* 0x000628ff01007387 */ /* 0x0001e80000100800 */
[----:B------:R0:W-:Y:S01]  /*10ca0*/  STL [R1+0x624], RZ ;  /* 0x000624ff01007387 */ /* 0x0001e20000100800 */
[----:B------:R-:W-:-:S03]  /*10cb0*/  UISETP.NE.AND UP0, UPT, UR20, 0x4, UPT ;  /* 0x000000041400788c */ /* 0x000fc6000bf05270 */
[----:B------:R0:W-:Y:S04]  /*10cc0*/  STL [R1+0x620], RZ ;  /* 0x000620ff01007387 */ /* 0x0001e80000100800 */
[----:B------:R0:W-:Y:S04]  /*10cd0*/  STL [R1+0x61c], RZ ;  /* 0x00061cff01007387 */ /* 0x0001e80000100800 */
[----:B------:R0:W-:Y:S04]  /*10ce0*/  STL [R1+0x618], RZ ;  /* 0x000618ff01007387 */ /* 0x0001e80000100800 */
[----:B------:R0:W-:Y:S01]  /*10cf0*/  STL [R1+0x614], RZ ;  /* 0x000614ff01007387 */ /* 0x0001e20000100800 */
[----:B------:R-:W-:-:S03]  /*10d00*/  USEL UR20, URZ, 0x1, UP0 ;  /* 0x000000013f147887 */ /* 0x000fc60008000000 */
[----:B------:R0:W-:Y:S04]  /*10d10*/  STL [R1+0x610], RZ ;  /* 0x000610ff01007387 */ /* 0x0001e80000100800 */
[----:B------:R0:W-:Y:S04]  /*10d20*/  STL [R1+0x60c], RZ ;  /* 0x00060cff01007387 */ /* 0x0001e80000100800 */
[----:B------:R0:W-:Y:S04]  /*10d30*/  STL [R1+0x608], RZ ;  /* 0x000608ff01007387 */ /* 0x0001e80000100800 */
[----:B------:R0:W-:Y:S04]  /*10d40*/  STL [R1+0x604], RZ ;  /* 0x000604ff01007387 */ /* 0x0001e80000100800 */
[----:B------:R0:W-:Y:S01]  /*10d50*/  STL [R1+0x600], RZ ;  /* 0x000600ff01007387 */ /* 0x0001e20000100800 */
[----:B------:R-:W-:Y:S01]  /*10d60*/  ISETP.NE.AND P0, PT, RZ, UR20, PT ;  /* 0x00000014ff007c0c */ /* 0x000fe2000bf05270 */
[----:B------:R-:W-:Y:S01]  /*10d70*/  IMAD.MOV.U32 R3, RZ, RZ, R234 ;  /* 0x000000ffff037224 */ /* 0x000fe200078e00ea */
[----:B------:R-:W-:Y:S01]  /*10d80*/  CS2R R236, SRZ ;  /* 0x0000000000ec7805 */ /* 0x000fe2000001ff00 */
[----:B------:R-:W-:Y:S01]  /*10d90*/  IMAD.MOV.U32 R2, RZ, RZ, R235 ;  /* 0x000000ffff027224 */ /* 0x000fe200078e00eb */
[----:B---3--:R-:W-:-:S02]  /*10da0*/  CS2R R234, SRZ ;  /* 0x0000000000ea7805 */ /* 0x008fc4000001ff00 */
[----:B------:R-:W-:Y:S02]  /*10db0*/  CS2R R232, SRZ ;  /* 0x0000000000e87805 */ /* 0x000fe4000001ff00 */
[----:B------:R-:W-:Y:S02]  /*10dc0*/  CS2R R230, SRZ ;  /* 0x0000000000e67805 */ /* 0x000fe4000001ff00 */
[----:B------:R-:W-:Y:S02]  /*10dd0*/  CS2R R228, SRZ ;  /* 0x0000000000e47805 */ /* 0x000fe4000001ff00 */
[----:B------:R-:W-:Y:S02]  /*10de0*/  CS2R R226, SRZ ;  /* 0x0000000000e27805 */ /* 0x000fe4000001ff00 */
[----:B------:R-:W-:Y:S02]  /*10df0*/  CS2R R224, SRZ ;  /* 0x0000000000e07805 */ /* 0x000fe4000001ff00 */
[----:B------:R-:W-:-:S02]  /*10e00*/  CS2R R222, SRZ ;  /* 0x0000000000de7805 */ /* 0x000fc4000001ff00 */
        /* <DEDUP_REMOVED lines=44> */
[----:B------:R-:W-:Y:S01]  /*110d0*/  CS2R R4, SRZ ;  /* 0x0000000000047805 */ /* 0x000fe2000001ff00 */
[----:B------:R-:W-:Y:S02]  /*110e0*/  WARPGROUP.DEPBAR.LE gsb0, 0x0 ;  /* 0x00008000000079c5 */ /* 0x000fe40000010000 */
[----:B0-----:R-:W-:Y:S05]  /*110f0*/  @!P0 BRA `(.L_x_18) ;  /* 0x00000054004c8947 */ /* 0x001fea0003800000 */
[----:B------:R-:W2:Y:S04]  /*11100*/  LDL R4, [R1+0x400] ;  /* 0x0004000001047983 */ /* 0x000ea80000100800 */
[----:B------:R-:W3:Y:S04]  /*11110*/  LDL R5, [R1+0x404] ;  /* 0x0004040001057983 */ /* 0x000ee80000100800 */
[----:B------:R-:W4:Y:S04]  /*11120*/  LDL R6, [R1+0x408] ;  /* 0x0004080001067983 */ /* 0x000f280000100800 */
        /* <DEDUP_REMOVED lines=101> */
[----:B------:R0:W-:Y:S04]  /*11780*/  STL [R1+0xce4], R122 ;  /* 0x000ce47a01007387 */ /* 0x0001e80000100800 */
[----:B0-----:R-:W2:Y:S04]  /*11790*/  LDL R122, [R1+0x214] ;  /* 0x00021400017a7983 */ /* 0x001ea80000100800 */
[----:B------:R0:W-:Y:S04]  /*117a0*/  STL [R1+0xce0], R123 ;  /* 0x000ce07b01007387 */ /* 0x0001e80000100800 */
[----:B0-----:R-:W3:Y:S04]  /*117b0*/  LDL R123, [R1+0x210] ;  /* 0x00021000017b7983 */ /* 0x001ee80000100800 */
[----:B------:R0:W-:Y:S04]  /*117c0*/  STL [R1+0xcdc], R124 ;  /* 0x000cdc7c01007387 */ /* 0x0001e80000100800 */
[----:B0-----:R-:W4:Y:S04]  /*117d0*/  LDL R124, [R1+0x20c] ;  /* 0x00020c00017c7983 */ /* 0x001f280000100800 */
        /* <DEDUP_REMOVED lines=53> */
[----:B0-----:R-:W4:Y:S01]  /*11b30*/  LDL R151, [R1+0x5a0] ;  /* 0x0005a00001977983 */ /* 0x001f220000100800 */
[----:B---3--:R-:W-:-:S01]  /*11b40*/  FADD R129, RZ, R129 ;  /* 0x00000081ff817221 */ /* 0x008fc20000000000 */
[----:B--2---:R-:W-:Y:S01]  /*11b50*/  FADD R128, RZ, R128 ;  /* 0x00000080ff807221 */ /* 0x004fe20000000000 */
[----:B------:R-:W-:-:S01]  /*11b60*/  FADD R126, RZ, R126 ;  /* 0x0000007eff7e7221 */ /* 0x000fc20000000000 */
[----:B-----5:R0:W-:Y:S01]  /*11b70*/  STL [R1+0xc6c], R0 ;  /* 0x000c6c0001007387 */ /* 0x0201e20000100800 */
[----:B------:R-:W-:-:S01]  /*11b80*/  FADD R125, RZ, R125 ;  /* 0x0000007dff7d7221 */ /* 0x000fc20000000000 */
[----:B------:R-:W-:Y:S01]  /*11b90*/  FADD R123, RZ, R123 ;  /* 0x0000007bff7b7221 */ /* 0x000fe20000000000 */
[----:B------:R-:W-:-:S01]  /*11ba0*/  FADD R122, RZ, R122 ;  /* 0x0000007aff7a7221 */ /* 0x000fc20000000000 */
[----:B------:R-:W-:Y:S01]  /*11bb0*/  FADD R3, RZ, R3 ;  /* 0x00000003ff037221 */ /* 0x000fe20000000000 */
[----:B------:R-:W-:-:S01]  /*11bc0*/  FADD R2, RZ, R2 ;  /* 0x00000002ff027221 */ /* 0x000fc20000000000 */
[----:B------:R-:W-:Y:S01]  /*11bd0*/  FADD R4, RZ, R4 ;  /* 0x00000004ff047221 */ /* 0x000fe20000000000 */
[----:B------:R-:W-:-:S01]  /*11be0*/  FADD R5, RZ, R5 ;  /* 0x00000005ff057221 */ /* 0x000fc20000000000 */
[----:B----4-:R-:W-:Y:S01]  /*11bf0*/  FADD R6, RZ, R6 ;  /* 0x00000006ff067221 */ /* 0x010fe20000000000 */
[----:B------:R-:W-:-:S01]  /*11c00*/  FADD R7, RZ, R7 ;  /* 0x00000007ff077221 */ /* 0x000fc20000000000 */
[----:B------:R-:W-:Y:S01]  /*11c10*/  FADD R8, RZ, R8 ;  /* 0x00000008ff087221 */ /* 0x000fe20000000000 */
        /* <DEDUP_REMOVED lines=111> */
[----:B0-----:R-:W-:Y:S01]  /*12310*/  FADD R0, RZ, R148 ;  /* 0x00000094ff007221 */ /* 0x001fe20000000000 */
[----:B------:R-:W-:-:S05]  /*12320*/  FADD R149, RZ, R149 ;  /* 0x00000095ff957221 */ /* 0x000fca0000000000 */
[----:B------:R-:W-:Y:S04]  /*12330*/  STL [R1+0x600], R149 ;  /* 0x0006009501007387 */ /* 0x000fe80000100800 */
[----:B------:R0:W-:Y:S04]  /*12340*/  STL [R1+0x604], R0 ;  /* 0x0006040001007387 */ /* 0x0001e80000100800 */
[----:B------:R-:W-:Y:S01]  /*12350*/  STL [R1+0x608], R147 ;  /* 0x0006089301007387 */ /* 0x000fe20000100800 */
[----:B------:R-:W-:-:S03]  /*12360*/  FADD R237, RZ, R150 ;  /* 0x00000096ffed7221 */ /* 0x000fc60000000000 */
[----:B------:R-:W-:Y:S01]  /*12370*/  STL [R1+0x60c], R146 ;  /* 0x00060c9201007387 */ /* 0x000fe20000100800 */
[----:B0-----:R-:W-:-:S05]  /*12380*/  FADD R0, RZ, R145 ;  /* 0x00000091ff007221 */ /* 0x001fca0000000000 */
[----:B------:R0:W-:Y:S04]  /*12390*/  STL [R1+0x610], R0 ;  /* 0x0006100001007387 */ /* 0x0001e80000100800 */
[----:B------:R-:W-:Y:S01]  /*123a0*/  STL [R1+0x614], R144 ;  /* 0x0006149001007387 */ /* 0x000fe20000100800 */
[----:B------:R-:W-:-:S03]  /*123b0*/  FADD R236, RZ, R151 ;  /* 0x00000097ffec7221 */ /* 0x000fc60000000000 */
[----:B------:R-:W-:Y:S01]  /*123c0*/  STL [R1+0x618], R143 ;  /* 0x0006188f01007387 */ /* 0x000fe20000100800 */
[----:B0-----:R-:W-:-:S05]  /*123d0*/  FADD R0, RZ, R142 ;  /* 0x0000008eff007221 */ /* 0x001fca0000000000 */
[----:B------:R0:W-:Y:S04]  /*123e0*/  STL [R1+0x61c], R0 ;  /* 0x00061c0001007387 */ /* 0x0001e80000100800 */
[----:B------:R-:W-:Y:S04]  /*123f0*/  STL [R1+0x620], R141 ;  /* 0x0006208d01007387 */ /* 0x000fe80000100800 */
        /* <DEDUP_REMOVED lines=23> */
[----:B0-----:R-:W2:Y:S04]  /*12570*/  LDL R0, [R1+0x218] ;  /* 0x0002180001007983 */ /* 0x001ea80000100800 */
[----:B------:R0:W-:Y:S04]  /*12580*/  STL [R1+0x668], R123 ;  /* 0x0006687b01007387 */ /* 0x0001e80000100800 */
[----:B------:R-:W3:Y:S04]  /*12590*/  LDL R151, [R1+0x21c] ;  /* 0x00021c0001977983 */ /* 0x000ee80000100800 */
[----:B------:R1:W-:Y:S04]  /*125a0*/  STL [R1+0x66c], R122 ;  /* 0x00066c7a01007387 */ /* 0x0003e80000100800 */
        /* <DEDUP_REMOVED lines=27> */
[----:B0-----:R-:W4:Y:S04]  /*12760*/  LDL R123, [R1+0x28c] ;  /* 0x00028c00017b7983 */ /* 0x001f280000100800 */
[----:B-1----:R-:W4:Y:S01]  /*12770*/  LDL R122, [R1+0x290] ;  /* 0x00029000017a7983 */ /* 0x002f220000100800 */
[----:B--2---:R-:W-:-:S05]  /*12780*/  FADD R0, RZ, R0 ;  /* 0x00000000ff007221 */ /* 0x004fca0000000000 */
[----:B------:R3:W-:Y:S02]  /*12790*/  STL [R1+0x670], R0 ;  /* 0x0006700001007387 */ /* 0x0007e40000100800 */
[----:B---3--:R-:W-:-:S01]  /*127a0*/  FADD R0, RZ, R151 ;  /* 0x00000097ff007221 */ /* 0x008fc20000000000 */
[----:B----4-:R-:W-:Y:S01]  /*127b0*/  FADD R150, RZ, R150 ;  /* 0x00000096ff967221 */ /* 0x010fe20000000000 */
[----:B------:R-:W-:-:S03]  /*127c0*/  FADD R149, RZ, R149 ;  /* 0x00000095ff957221 */ /* 0x000fc60000000000 */
[----:B------:R0:W-:Y:S04]  /*127d0*/  STL [R1+0x674], R0 ;  /* 0x0006740001007387 */ /* 0x0001e80000100800 */
[----:B------:R-:W-:Y:S01]  /*127e0*/  STL [R1+0x678], R150 ;  /* 0x0006789601007387 */ /* 0x000fe20000100800 */
[----:B------:R-:W-:-:S03]  /*127f0*/  FADD R147, RZ, R147 ;  /* 0x00000093ff937221 */ /* 0x000fc60000000000 */
[----:B------:R-:W-:Y:S01]  /*12800*/  STL [R1+0x67c], R149 ;  /* 0x00067c9501007387 */ /* 0x000fe20000100800 */
[----:B0-----:R-:W-:-:S01]  /*12810*/  FADD R0, RZ, R148 ;  /* 0x00000094ff007221 */ /* 0x001fc20000000000 */
[----:B------:R-:W-:-:S04]  /*12820*/  FADD R146, RZ, R146 ;  /* 0x00000092ff927221 */ /* 0x000fc80000000000 */
[----:B------:R0:W-:Y:S04]  /*12830*/  STL [R1+0x680], R0 ;  /* 0x0006800001007387 */ /* 0x0001e80000100800 */
[----:B------:R-:W-:Y:S01]  /*12840*/  STL [R1+0x684], R147 ;  /* 0x0006849301007387 */ /* 0x000fe20000100800 */
[----:B------:R-:W-:-:S03]  /*12850*/  FADD R144, RZ, R144 ;  /* 0x00000090ff907221 */ /* 0x000fc60000000000 */
[----:B------:R-:W-:Y:S01]  /*12860*/  STL [R1+0x688], R146 ;  /* 0x0006889201007387 */ /* 0x000fe20000100800 */
[----:B------:R-:W-:-:S01]  /*12870*/  FADD R143, RZ, R143 ;  /* 0x0000008fff8f7221 */ /* 0x000fc20000000000 */
[----:B0-----:R-:W-:-:S05]  /*12880*/  FADD R0, RZ, R145 ;  /* 0x00000091ff007221 */ /* 0x001fca0000000000 */
[----:B------:R0:W-:Y:S01]  /*12890*/  STL [R1+0x68c], R0 ;  /* 0x00068c0001007387 */ /* 0x0001e20000100800 */
[----:B------:R-:W-:-:S03]  /*128a0*/  FADD R141, RZ, R141 ;  /* 0x0000008dff8d7221 */ /* 0x000fc60000000000 */
[----:B------:R-:W-:Y:S01]  /*128b0*/  STL [R1+0x690], R144 ;  /* 0x0006909001007387 */ /* 0x000fe20000100800 */
[----:B------:R-:W-:-:S03]  /*128c0*/  FADD R140, RZ, R140 ;  /* 0x0000008cff8c7221 */ /* 0x000fc60000000000 */
[----:B------:R-:W-:Y:S01]  /*128d0*/  STL [R1+0x694], R143 ;  /* 0x0006948f01007387 */ /* 0x000fe20000100800 */
[----:B0-----:R-:W-:-:S01]  /*128e0*/  FADD R0, RZ, R142 ;  /* 0x0000008eff007221 */ /* 0x001fc20000000000 */
[----:B------:R-:W-:-:S04]  /*128f0*/  FADD R138, RZ, R138 ;  /* 0x0000008aff8a7221 */ /* 0x000fc80000000000 */
[----:B------:R0:W-:Y:S01]  /*12900*/  STL [R1+0x698], R0 ;  /* 0x0006980001007387 */ /* 0x0001e20000100800 */
[----:B------:R-:W-:-:S03]  /*12910*/  FADD R137, RZ, R137 ;  /* 0x00000089ff897221 */ /* 0x000fc60000000000 */
[----:B------:R-:W-:Y:S04]  /*12920*/  STL [R1+0x69c], R141 ;  /* 0x00069c8d01007387 */ /* 0x000fe80000100800 */
[----:B------:R-:W-:Y:S01]  /*12930*/  STL [R1+0x6a0], R140 ;  /* 0x0006a08c01007387 */ /* 0x000fe20000100800 */
[----:B0-----:R-:W-:-:S01]  /*12940*/  FADD R0, RZ, R139 ;  /* 0x0000008bff007221 */ /* 0x001fc20000000000 */
[----:B------:R-:W-:Y:S01]  /*12950*/  FADD R135, RZ, R135 ;  /* 0x00000087ff877221 */ /* 0x000fe20000000000 */
        /* <DEDUP_REMOVED lines=247> */
[----:B0-----:R-:W4:Y:S04]  /*138d0*/  LDL R123, [R1] ;  /* 0x00000000017b7983 */ /* 0x001f280000100800 */
        /* <DEDUP_REMOVED lines=281> */
[----:B------:R0:W-:Y:S01]  /*14a70*/  STL [R1+0x958], R0 ;  /* 0x0009580001007387 */ /* 0x0001e20000100800 */
[----:B---3--:R-:W-:-:S05]  /*14a80*/  FADD R151, RZ, R151 ;  /* 0x00000097ff977221 */ /* 0x008fca0000000000 */
[----:B------:R-:W-:Y:S01]  /*14a90*/  STL [R1+0x95c], R151 ;  /* 0x00095c9701007387 */ /* 0x000fe20000100800 */
[----:B----4-:R-:W-:-:S01]  /*14aa0*/  FADD R150, RZ, R150 ;  /* 0x00000096ff967221 */ /* 0x010fc20000000000 */
[----:B0-----:R-:W-:-:S04]  /*14ab0*/  FADD R0, RZ, R149 ;  /* 0x00000095ff007221 */ /* 0x001fc80000000000 */
[----:B------:R-:W-:Y:S01]  /*14ac0*/  STL [R1+0x960], R150 ;  /* 0x0009609601007387 */ /* 0x000fe20000100800 */
[----:B------:R-:W-:-:S03]  /*14ad0*/  FADD R148, RZ, R148 ;  /* 0x00000094ff947221 */ /* 0x000fc60000000000 */
        /* <DEDUP_REMOVED lines=45> */
[----:B------:R0:W-:Y:S04]  /*14db0*/  STL [R1+0x9b8], R0 ;  /* 0x0009b80001007387 */ /* 0x0001e80000100800 */
[----:B------:R-:W-:Y:S04]  /*14dc0*/  STL [R1+0x9bc], R127 ;  /* 0x0009bc7f01007387 */ /* 0x000fe80000100800 */
[----:B------:R-:W-:Y:S01]  /*14dd0*/  STL [R1+0x9c0], R126 ;  /* 0x0009c07e01007387 */ /* 0x000fe20000100800 */
[----:B0-----:R-:W-:-:S05]  /*14de0*/  FADD R0, RZ, R125 ;  /* 0x0000007dff007221 */ /* 0x001fca0000000000 */
[----:B------:R0:W-:Y:S04]  /*14df0*/  STL [R1+0x9c4], R0 ;  /* 0x0009c40001007387 */ /* 0x0001e80000100800 */
[----:B------:R-:W-:Y:S01]  /*14e00*/  STL [R1+0x9c8], R124 ;  /* 0x0009c87c01007387 */ /* 0x000fe20000100800 */
[----:B0-----:R-:W-:-:S03]  /*14e10*/  FADD R0, RZ, R122 ;  /* 0x0000007aff007221 */ /* 0x001fc60000000000 */
[----:B------:R-:W2:Y:S04]  /*14e20*/  LDL R122, [R1+0x17c] ;  /* 0x00017c00017a7983 */ /* 0x000ea80000100800 */
[----:B------:R0:W-:Y:S04]  /*14e30*/  STL [R1+0x9cc], R123 ;  /* 0x0009cc7b01007387 */ /* 0x0001e80000100800 */
[----:B0-----:R-:W3:Y:S04]  /*14e40*/  LDL R123, [R1+0x180] ;  /* 0x00018000017b7983 */ /* 0x001ee80000100800 */
        /* <DEDUP_REMOVED lines=29> */
[----:B0-----:R-:W4:Y:S01]  /*15020*/  LDL R0, [R1+0x1f4] ;  /* 0x0001f40001007983 */ /* 0x001f220000100800 */
[----:B--2---:R-:W-:-:S05]  /*15030*/  FADD R122, RZ, R122 ;  /* 0x0000007aff7a7221 */ /* 0x004fca0000000000 */
[----:B------:R0:W-:Y:S01]  /*15040*/  STL [R1+0x9d4], R122 ;  /* 0x0009d47a01007387 */ /* 0x0001e20000100800 */
[----:B---3--:R-:W-:-:S03]  /*15050*/  FADD R123, RZ, R123 ;  /* 0x0000007bff7b7221 */ /* 0x008fc60000000000 */
[----:B0-----:R-:W2:Y:S04]  /*15060*/  LDL.LU R122, [R1+0xce4] ;  /* 0x000ce400017a7983 */ /* 0x001ea80000300800 */
[----:B------:R0:W-:Y:S01]  /*15070*/  STL [R1+0x9d8], R123 ;  /* 0x0009d87b01007387 */ /* 0x0001e20000100800 */
[----:B----4-:R-:W-:-:S01]  /*15080*/  FADD R124, RZ, R124 ;  /* 0x0000007cff7c7221 */ /* 0x010fc20000000000 */
[----:B------:R-:W-:Y:S02]  /*15090*/  FADD R125, RZ, R125 ;  /* 0x0000007dff7d7221 */ /* 0x000fe40000000000 */
[----:B0-----:R-:W3:Y:S01]  /*150a0*/  LDL.LU R123, [R1+0xce0] ;  /* 0x000ce000017b7983 */ /* 0x001ee20000300800 */
[----:B------:R-:W-:-:S03]  /*150b0*/  FADD R126, RZ, R126 ;  /* 0x0000007eff7e7221 */ /* 0x000fc60000000000 */
[----:B------:R0:W-:Y:S01]  /*150c0*/  STL [R1+0x9dc], R124 ;  /* 0x0009dc7c01007387 */ /* 0x0001e20000100800 */
[----:B------:R-:W-:-:S01]  /*150d0*/  FADD R127, RZ, R127 ;  /* 0x0000007fff7f7221 */ /* 0x000fc20000000000 */
[----:B------:R-:W-:Y:S02]  /*150e0*/  FADD R128, RZ, R128 ;  /* 0x00000080ff807221 */ /* 0x000fe40000000000 */
[----:B0-----:R-:W4:Y:S01]  /*150f0*/  LDL.LU R124, [R1+0xcdc] ;  /* 0x000cdc00017c7983 */ /* 0x001f220000300800 */
[----:B------:R-:W-:-:S03]  /*15100*/  FADD R129, RZ, R129 ;  /* 0x00000081ff817221 */ /* 0x000fc60000000000 */
[----:B------:R0:W-:Y:S01]  /*15110*/  STL [R1+0x9e0], R125 ;  /* 0x0009e07d01007387 */ /* 0x0001e20000100800 */
[----:B------:R-:W-:-:S01]  /*15120*/  FADD R130, RZ, R130 ;  /* 0x00000082ff827221 */ /* 0x000fc20000000000 */
[----:B------:R-:W-:Y:S02]  /*15130*/  FADD R131, RZ, R131 ;  /* 0x00000083ff837221 */ /* 0x000fe40000000000 */
[----:B0-----:R-:W4:Y:S04]  /*15140*/  LDL.LU R125, [R1+0xcd8] ;  /* 0x000cd800017d7983 */ /* 0x001f280000300800 */
[----:B------:R0:W-:Y:S01]  /*15150*/  STL [R1+0x9e4], R126 ;  /* 0x0009e47e01007387 */ /* 0x0001e20000100800 */
[----:B------:R-:W-:-:S01]  /*15160*/  FADD R132, RZ, R132 ;  /* 0x00000084ff847221 */ /* 0x000fc20000000000 */
[----:B------:R-:W-:-:S02]  /*15170*/  FADD R133, RZ, R133 ;  /* 0x00000085ff857221 */ /* 0x000fc40000000000 */
[----:B0-----:R-:W4:Y:S04]  /*15180*/  LDL.LU R126, [R1+0xcd4] ;  /* 0x000cd400017e7983 */ /* 0x001f280000300800 */
[----:B------:R0:W-:Y:S01]  /*15190*/  STL [R1+0x9e8], R127 ;  /* 0x0009e87f01007387 */ /* 0x0001e20000100800 */
[----:B------:R-:W-:-:S03]  /*151a0*/  FADD R134, RZ, R134 ;  /* 0x00000086ff867221 */ /* 0x000fc60000000000 */
        /* <DEDUP_REMOVED lines=55> */
[----:B------:R0:W-:Y:S04]  /*15520*/  STL [R1+0xa34], R146 ;  /* 0x000a349201007387 */ /* 0x0001e80000100800 */
        /* <DEDUP_REMOVED lines=12> */
[----:B0-----:R0:W5:Y:S01]  /*155f0*/  LDL.LU R0, [R1+0xc6c] ;  /* 0x000c6c0001007983 */ /* 0x0011620000300800 */
[----:B------:R-:W-:-:S03]  /*15600*/  UMOV UR24, URZ ;  /* 0x0000003f00187c82 */ /* 0x000fc60008000000 */
[----:B------:R1:W-:Y:S04]  /*15610*/  STL [R1+0xa50], R3 ;  /* 0x000a500301007387 */ /* 0x0003e80000100800 */
[----:B------:R2:W-:Y:S01]  /*15620*/  STL [R1+0xa54], R2 ;  /* 0x000a540201007387 */ /* 0x0005e20000100800 */
[----:B-1----:R-:W-:-:S01]  /*15630*/  FADD R3, RZ, R24 ;  /* 0x00000018ff037221 */ /* 0x002fc20000000000 */
[----:B--2---:R-:W-:-:S04]  /*15640*/  FADD R2, RZ, R25 ;  /* 0x00000019ff027221 */ /* 0x004fc80000000000 */
        /* <DEDUP_REMOVED lines=195> */
[----:B---3--:R-:W-:-:S04]  /*16280*/  FADD R2, RZ, R123 ;  /* 0x0000007bff027221 */ /* 0x008fc80000000000 */
[----:B------:R4:W-:Y:S04]  /*16290*/  STL [R1+0xbe0], R3 ;  /* 0x000be00301007387 */ /* 0x0009e80000100800 */
[----:B------:R1:W-:Y:S01]  /*162a0*/  STL [R1+0xbe4], R2 ;  /* 0x000be40201007387 */ /* 0x0003e20000100800 */
[----:B----4-:R-:W-:-:S01]  /*162b0*/  FADD R3, RZ, R124 ;  /* 0x0000007cff037221 */ /* 0x010fc20000000000 */
[----:B-1----:R-:W-:-:S04]  /*162c0*/  FADD R2, RZ, R125 ;  /* 0x0000007dff027221 */ /* 0x002fc80000000000 */
        /* <DEDUP_REMOVED lines=53> */
[----:B------:R0:W-:Y:S02]  /*16620*/  STL [R1+0xc54], R2 ;  /* 0x000c540201007387 */ /* 0x0001e40000100800 */
.L_x_18:
[----:B------:R-:W-:-:S04]  /*16630*/  UIADD3 UR28, UR5, 0x1, URZ ;  /* 0x00000001051c7890 */ /* 0x000fc8000fffe03f */
[----:B------:R-:W-:-:S04]  /*16640*/  UISETP.NE.AND UP0, UPT, UR28, 0x2, UPT ;  /* 0x000000021c00788c */ /* 0x000fc8000bf05270 */
[----:B------:R-:W-:Y:S02]  /*16650*/  USEL UR21, URZ, 0x1, UP0 ;  /* 0x000000013f157887 */ /* 0x000fe40008000000 */
[----:B------:R-:W-:Y:S02]  /*16660*/  USEL UR28, UR28, URZ, UP0 ;  /* 0x0000003f1c1c7287 */ /* 0x000fe40008000000 */
[----:B------:R-:W-:-:S06]  /*16670*/  ULOP3.LUT UR21, UR4, UR21, URZ, 0x3c, !UPT ;  /* 0x0000001504157292 */ /* 0x000fcc000f8e3c3f */
[----:B0-----:R-:W-:Y:S01]  /*16680*/  IMAD.U32 R2, RZ, RZ, UR21 ;  /* 0x00000015ff027e24 */ /* 0x001fe2000f8e00ff */
[----:B------:R-:W-:-:S06]  /*16690*/  UMOV UR21, 0x1 ;  /* 0x0000000100157882 */ /* 0x000fcc0000000000 */
.L_x_13:
[----:B------:R-:W-:-:S04]  /*166a0*/  UISETP.LT.AND UP0, UPT, UR14, 0x1, UPT ;  /* 0x000000010e00788c */ /* 0x000fc8000bf01270 */
[----:B------:R-:W-:-:S04]  /*166b0*/  USEL UR22, UR14, 0x1, UP0 ;  /* 0x000000010e167887 */ /* 0x000fc80008000000 */
[----:B------:R-:W-:-:S04]  /*166c0*/  UIADD3 UR27, UR14, -UR22, URZ ;  /* 0x800000160e1b7290 */ /* 0x000fc8000fffe03f */
[----:B------:R-:W-:-:S06]  /*166d0*/  UISETP.GE.AND UP0, UPT, UR27, 0x1, UPT ;  /* 0x000000011b00788c */ /* 0x000fcc000bf06270 */
[----:B------:R-:W-:-:S13]  /*166e0*/  PLOP3.LUT P0, PT, PT, PT, UP0, 0x80, 0x0 ;  /* 0x000000000000781c */ /* 0x000fda0003f0f008 */
[----:B------:R-:W-:Y:S05]  /*166f0*/  @!P0 BRA `(.L_x_19) ;  /* 0x0000015400a08947 */ /* 0x000fea0003800000 */
[----:B------:R-:W-:Y:S01]  /*16700*/  UMOV UR26, UR5 ;  /* 0x00000005001a7c82 */ /* 0x000fe20008000000 */
[----:B------:R-:W-:-:S05]  /*16710*/  ULDC UR25, c[0x0][0x50c] ;  /* 0x0001430000197ab9 */ /* 0x000fca0000000800 */
.L_x_27:
[----:B------:R-:W-:-:S06]  /*16720*/  UISETP.NE.AND UP0, UPT, UR13, 0x3, UPT ;  /* 0x000000030d00788c */ /* 0x000fcc000bf05270 */
[----:B------:R-:W-:-:S13]  /*16730*/  PLOP3.LUT P1, PT, PT, PT, UP0, 0x80, 0x0 ;  /* 0x000000000000781c */ /* 0x000fda0003f2f008 */
[----:B0-----:R-:W-:Y:S05]  /*16740*/  @!P1 BRA `(.L_x_20) ;  /* 0x0000000000049947 */ /* 0x001fea0003800000 */
[----:B------:R-:W-:Y:S01]  /*16750*/  BPT.TRAP 0x1 ;  /* 0x000000040000795c */ /* 0x000fe20000300000 */
.L_x_20:
[----:B------:R-:W0:Y:S01]  /*16760*/  S2UR UR22, SR_CgaCtaId ;  /* 0x00000000001679c3 */ /* 0x000e220000008800 */
[----:B------:R-:W-:Y:S01]  /*16770*/  UMOV UR16, 0x400 ;  /* 0x0000040000107882 */ /* 0x000fe20000000000 */
[----:B------:R-:W-:Y:S01]  /*16780*/  SHF.L.U32 R3, R2, 0x1f, RZ ;  /* 0x0000001f02037819 */ /* 0x000fe200000006ff */
[----:B0-----:R-:W-:-:S04]  /*16790*/  ULEA UR16, UR22, UR16, 0x18 ;  /* 0x0000001016107291 */ /* 0x001fc8000f8ec03f */
[----:B------:R-:W-:-:S09]  /*167a0*/  ULEA UR22, UR28, UR16, 0x3 ;  /* 0x000000101c167291 */ /* 0x000fd2000f8e183f */
[----:B------:R0:W1:Y:S01]  /*167b0*/  SYNCS.PHASECHK.TRANS64.TRYWAIT P0, [UR22], R3 ;  /* 0x00000003ff0075a7 */ /* 0x0000620008000156 */
[----:B------:R-:W-:Y:S05]  /*167c0*/  @!P1 BRA `(.L_x_21) ;  /* 0x0000000000049947 */ /* 0x000fea0003800000 */
[----:B------:R-:W-:Y:S01]  /*167d0*/  BPT.TRAP 0x1 ;  /* 0x000000040000795c */ /* 0x000fe20000300000 */
.L_x_21:
[----:B-1----:R-:W-:Y:S05]  /*167e0*/  @P0 BRA `(.L_x_22) ;  /* 0x0000000000080947 */ /* 0x002fea0003800000 */
[----:B------:R-:W1:Y:S02]  /*167f0*/  SYNCS.PHASECHK.TRANS64.TRYWAIT P0, [UR22], R3 ;  /* 0x00000003ff0075a7 */ /* 0x000e640008000156 */
[----:B-1----:R-:W-:Y:S05]  /*16800*/  @!P0 BRA `(.L_x_23) ;  /* 0x0000057c00c48947 */ /* 0x002fea0003800000 */
.L_x_22:
        /* <DEDUP_REMOVED lines=64> */
[----:B-1----:R-:W3:Y:S04]  /*16c10*/  LDL.LU.64 R108, [R1] ;  /* 0x00000000016c7983 */ /* 0x002ee80000300a00 */
        /* <DEDUP_REMOVED lines=21> */
[----:B---3--:R-:W-:Y:S04]  /*16d70*/  STL.64 [R1+0x20c0], R150 ;  /* 0x0020c09601007387 */ /* 0x008fe80000100a00 */
[----:B--2---:R-:W-:Y:S04]  /*16d80*/  STL.64 [R1+0x20b8], R148 ;  /* 0x0020b89401007387 */ /* 0x004fe80000100a00 */
[----:B----4-:R-:W-:Y:S04]  /*16d90*/  STL.64 [R1+0x20b0], R146 ;  /* 0x0020b09201007387 */ /* 0x010fe80000100a00 */
        /* <DEDUP_REMOVED lines=125> */
[----:B--2---:R-:W-:Y:S04]  /*17570*/  STL.64 [R1+0x22c0], R150 ;  /* 0x0022c09601007387 */ /* 0x004fe80000100a00 */
[----:B----4-:R-:W-:Y:S04]  /*17580*/  STL.64 [R1+0x22b8], R148 ;  /* 0x0022b89401007387 */ /* 0x010fe80000100a00 */
[----:B---3--:R-:W-:Y:S04]  /*17590*/  STL.64 [R1+0x22b0], R146 ;  /* 0x0022b09201007387 */ /* 0x008fe80000100a00 */
        /* <DEDUP_REMOVED lines=125> */
[----:B------:R-:W-:-:S02]  /*17d70*/  UIADD3 UR22, UR16, 0x20100, URZ ;  /* 0x0002010010167890 */ /* 0x000fc4000fffe03f */
[----:B------:R-:W-:Y:S01]  /*17d80*/  UISETP.NE.AND UP0, UPT, UR20, URZ, UPT ;  /* 0x0000003f1400728c */ /* 0x000fe2000bf05270 */
[----:B------:R-:W3:Y:S01]  /*17d90*/  LDL.LU.64 R152, [R1+0xb0] ;  /* 0x0000b00001987983 */ /* 0x000ee20000300a00 */
[----:B------:R-:W-:Y:S02]  /*17da0*/  USHF.R.U32.HI UR22, URZ, 0x4, UR22 ;  /* 0x000000043f167899 */ /* 0x000fe40008011616 */
[----:B------:R-:W-:Y:S01]  /*17db0*/  USEL UR21, UR21, URZ, !UP0 ;  /* 0x0000003f15157287 */ /* 0x000fe2000c000000 */
[----:B------:R-:W3:Y:S01]  /*17dc0*/  LDL.LU.64 R154, [R1+0xb8] ;  /* 0x0000b800019a7983 */ /* 0x000ee20000300a00 */
[----:B------:R-:W-:Y:S02]  /*17dd0*/  ULOP3.LUT UR22, UR22, 0x3fff, URZ, 0xc0, !UPT ;  /* 0x00003fff16167892 */ /* 0x000fe4000f8ec03f */
[----:B------:R-:W-:Y:S01]  /*17de0*/  ULOP3.LUT UR29, UR15, 0x10000, URZ, 0xfc, !UPT ;  /* 0x000100000f1d7892 */ /* 0x000fe2000f8efc3f */
[----:B------:R-:W3:Y:S01]  /*17df0*/  LDL.LU.64 R156, [R1+0xc0] ;  /* 0x0000c000019c7983 */ /* 0x000ee20000300a00 */
[----:B------:R-:W-:-:S02]  /*17e00*/  ULOP3.LUT UR22, UR22, 0x10000, URZ, 0xfc, !UPT ;  /* 0x0001000016167892 */ /* 0x000fc4000f8efc3f */
[----:B------:R-:W-:Y:S01]  /*17e10*/  UISETP.NE.U32.AND UP0, UPT, UR21, URZ, UPT ;  /* 0x0000003f1500728c */ /* 0x000fe2000bf05070 */
[----:B------:R-:W3:Y:S01]  /*17e20*/  LDL.LU.64 R158, [R1+0xc8] ;  /* 0x0000c800019e7983 */ /* 0x000ee20000300a00 */
[----:B------:R-:W-:Y:S02]  /*17e30*/  ULEA UR29, UR28, UR29, 0xc ;  /* 0x0000001d1c1d7291 */ /* 0x000fe4000f8e603f */
[----:B------:R-:W-:Y:S01]  /*17e40*/  ULEA UR32, UR28, UR22, 0xb ;  /* 0x000000161c207291 */ /* 0x000fe2000f8e583f */
[----:B------:R-:W3:Y:S01]  /*17e50*/  LDL.LU.64 R160, [R1+0xd0] ;  /* 0x0000d00001a07983 */ /* 0x000ee20000300a00 */
[----:B------:R-:W-:Y:S01]  /*17e60*/  UMOV UR21, 0x40000040 ;  /* 0x4000004000157882 */ /* 0x000fe20000000000 */
[----:B------:R-:W-:Y:S02]  /*17e70*/  UMOV UR23, 0x40000040 ;  /* 0x4000004000177882 */ /* 0x000fe40000000000 */
[----:B------:R-:W-:Y:S01]  /*17e80*/  UMOV UR20, UR29 ;  /* 0x0000001d00147c82 */ /* 0x000fe20008000000 */
[----:B------:R-:W3:Y:S01]  /*17e90*/  LDL.LU.64 R162, [R1+0xd8] ;  /* 0x0000d80001a27983 */ /* 0x000ee20000300a00 */
[----:B------:R-:W-:-:S03]  /*17ea0*/  UMOV UR22, UR32 ;  /* 0x0000002000167c82 */ /* 0x000fc60008000000 */
        /* <DEDUP_REMOVED lines=36> */
[----:B------:R-:W-:Y:S04]  /*180f0*/  STL [R1+0x12c4], R23 ;  /* 0x0012c41701007387 */ /* 0x000fe80000100800 */
        /* <DEDUP_REMOVED lines=20> */
[----:B-----5:R-:W-:Y:S01]  /*18240*/  STL [R1+0x1270], R0 ;  /* 0x0012700001007387 */ /* 0x020fe20000100800 */
[----:B--2---:R-:W-:-:S06]  /*18250*/  WARPGROUP.ARRIVE ;  /* 0x00000000000079c5 */ /* 0x004fcc0000000000 */
[----:B------:R-:W-:Y:S03]  /*18260*/  QGMMA.64x256x32.F32.E4M3.E4M3 R24, gdesc[UR20], R24, UP0, gsb0 ;  /* 0x03e00000141879f3 */ /* 0x000fe6000b800818 */
        /* <DEDUP_REMOVED lines=265> */
[----:B------:R-:W-:Y:S03]  /*19300*/  QGMMA.64x256x32.F32.E4M3.E4M3 R108, gdesc[UR20], R108, UP0, gsb0 ;  /* 0x03e00000146c79f3 */ /* 0x000fe6000b80086c */
[----:B------:R-:W-:Y:S02]  /*19310*/  WARPGROUP.DEPBAR.LE gsb0, 0x0 ;  /* 0x00008000000079c5 */ /* 0x000fe40000010000 */
[----:B------:R-:W-:Y:S01]  /*19320*/  STL.64 [R1], R108 ;  /* 0x0000006c01007387 */ /* 0x000fe20000100a00 */
[----:B------:R-:W-:Y:S02]  /*19330*/  IMAD.MOV.U32 R2, RZ, RZ, R234 ;  /* 0x000000ffff027224 */ /* 0x000fe400078e00ea */
[----:B------:R-:W-:Y:S01]  /*19340*/  IMAD.MOV.U32 R0, RZ, RZ, R235 ;  /* 0x000000ffff007224 */ /* 0x000fe200078e00eb */
[----:B------:R-:W-:Y:S01]  /*19350*/  STL.64 [R1+0x8], R110 ;  /* 0x0000086e01007387 */ /* 0x000fe20000100a00 */
[----:B------:R-:W-:-:S02]  /*19360*/  IMAD.MOV.U32 R4, RZ, RZ, R232 ;  /* 0x000000ffff047224 */ /* 0x000fc400078e00e8 */
[----:B0-----:R-:W-:Y:S01]  /*19370*/  IMAD.MOV.U32 R3, RZ, RZ, R233 ;  /* 0x000000ffff037224 */ /* 0x001fe200078e00e9 */
        /* <DEDUP_REMOVED lines=28> */
[----:B------:R-:W-:-:S03]  /*19540*/  IMAD.MOV.U32 R23, RZ, RZ, R213 ;  /* 0x000000ffff177224 */ /* 0x000fc600078e00d5 */
        /* <DEDUP_REMOVED lines=40> */
[----:B------:R0:W-:Y:S04]  /*197d0*/  STL [R1+0x1a0], R212 ;  /* 0x0001a0d401007387 */ /* 0x0001e80000100800 */
[----:B------:R-:W3:Y:S04]  /*197e0*/  LDL.LU.64 R234, [R1+0x1ec0] ;  /* 0x001ec00001ea7983 */ /* 0x000ee80000300a00 */
[----:B------:R-:W4:Y:S04]  /*197f0*/  LDL.LU.64 R232, [R1+0x1eb8] ;  /* 0x001eb80001e87983 */ /* 0x000f280000300a00 */
        /* <DEDUP_REMOVED lines=64> */
[----:B---3--:R-:W-:Y:S04]  /*19c00*/  STL.64 [R1+0x1ac0], R234 ;  /* 0x001ac0ea01007387 */ /* 0x008fe80000100a00 */
[----:B----4-:R-:W-:Y:S04]  /*19c10*/  STL.64 [R1+0x1ab8], R232 ;  /* 0x001ab8e801007387 */ /* 0x010fe80000100a00 */
        /* <DEDUP_REMOVED lines=40> */
[----:B------:R-:W-:-:S06]  /*19ea0*/  WARPGROUP.ARRIVE ;  /* 0x00000000000079c5 */ /* 0x000fcc0000000000 */
        /* <DEDUP_REMOVED lines=480> */
[----:B------:R-:W-:Y:S01]  /*1bcb0*/  IMAD.MOV.U32 R213, RZ, RZ, R23 ;  /* 0x000000ffffd57224 */ /* 0x000fe200078e0017 */
[----:B--2---:R-:W-:-:S06]  /*1bcc0*/  WARPGROUP.ARRIVE ;  /* 0x00000000000079c5 */ /* 0x004fcc0000000000 */
[----:B------:R-:W-:Y:S03]  /*1bcd0*/  QGMMA.64x256x32.F32.E4M3.E4M3 R24, gdesc[UR20], R24, gsb0 ;  /* 0x03e00000141879f3 */ /* 0x000fe60008000818 */
        /* <DEDUP_REMOVED lines=88> */
[----:B0-----:R-:W3:Y:S04]  /*1c260*/  LDL.LU.64 R128, [R1+0x1c68] ;  /* 0x001c680001807983 */ /* 0x001ee80000300a00 */
        /* <DEDUP_REMOVED lines=121> */
[----:B0-----:R-:W3:Y:S04]  /*1ca00*/  LDL.LU.64 R234, [R1+0x1ac0] ;  /* 0x001ac00001ea7983 */ /* 0x001ee80000300a00 */
        /* <DEDUP_REMOVED lines=132> */
[----:B0-----:R-:W2:Y:S04]  /*1d250*/  LDL.LU R108, [R1] ;  /* 0x00000000016c7983 */ /* 0x001ea80000300800 */
        /* <DEDUP_REMOVED lines=191> */
[----:B0-----:R-:W3:Y:S04]  /*1de50*/  LDL.LU R24, [R1+0x200] ;  /* 0x0002000001187983 */ /* 0x001ee80000300800 */
        /* <DEDUP_REMOVED lines=256> */
[----:B------:R-:W-:Y:S01]  /*1ee60*/  UIADD3 UR22, UR32, 0x4, URZ ;  /* 0x0000000420167890 */ /* 0x000fe2000fffe03f */
[----:B------:R-:W-:Y:S01]  /*1ee70*/  UMOV UR21, 0x40000040 ;  /* 0x4000004000157882 */ /* 0x000fe20000000000 */
[----:B------:R-:W-:Y:S01]  /*1ee80*/  UMOV UR23, 0x40000040 ;  /* 0x4000004000177882 */ /* 0x000fe20000000000 */
        /* <DEDUP_REMOVED lines=346> */
[----:B------:R-:W4:Y:S04]  /*20430*/  LDL.LU.64 R232, [R1+0x14b8] ;  /* 0x0014b80001e87983 */ /* 0x000f280000300a00 */
        /* <DEDUP_REMOVED lines=131> */
[----:B0-----:R-:W2:Y:S04]  /*20c70*/  LDL.LU.64 R108, [R1] ;  /* 0x00000000016c7983 */ /* 0x001ea80000300a00 */
        /* <DEDUP_REMOVED lines=386> */
[----:B------:R-:W-:Y:S01]  /*224a0*/  UIADD3 UR22, UR32, 0x6, URZ ;  /* 0x0000000620167890 */ /* 0x000fe2000fffe03f */
[----:B------:R-:W-:Y:S01]  /*224b0*/  IMAD.MOV.U32 R132, RZ, RZ, R20 ;  /* 0x000000ffff847224 */ /* 0x000fe200078e0014 */
[----:B------:R-:W-:Y:S01]  /*224c0*/  UMOV UR21, 0x40000040 ;  /* 0x4000004000157882 */ /* 0x000fe20000000000 */
[----:B------:R-:W-:Y:S01]  /*224d0*/  IMAD.MOV.U32 R133, RZ, RZ, R19 ;  /* 0x000000ffff857224 */ /* 0x000fe200078e0013 */
[----:B------:R-:W-:Y:S01]  /*224e0*/  UMOV UR23, 0x40000040 ;  /* 0x4000004000177882 */ /* 0x000fe20000000000 */
[----:B------:R-:W-:Y:S01]  /*224f0*/  IMAD.MOV.U32 R134, RZ, RZ, R18 ;  /* 0x000000ffff867224 */ /* 0x000fe200078e0012 */
[----:B------:R0:W5:Y:S01]  /*22500*/  LDL.LU R23, [R1+0x12c4] ;  /* 0x0012c40001177983 */ /* 0x0001620000300800 */
[----:B------:R-:W-:-:S02]  /*22510*/  IMAD.MOV.U32 R135, RZ, RZ, R17 ;  /* 0x000000ffff877224 */ /* 0x000fc400078e0011 */
[----:B------:R-:W-:Y:S01]  /*22520*/  IMAD.MOV.U32 R136, RZ, RZ, R16 ;  /* 0x000000ffff887224 */ /* 0x000fe200078e0010 */
[----:B------:R0:W5:Y:S01]  /*22530*/  LDL.LU R22, [R1+0x12c0] ;  /* 0x0012c00001167983 */ /* 0x0001620000300800 */
[----:B------:R-:W-:Y:S02]  /*22540*/  IMAD.MOV.U32 R137, RZ, RZ, R15 ;  /* 0x000000ffff897224 */ /* 0x000fe400078e000f */
[----:B------:R-:W-:Y:S01]  /*22550*/  IMAD.MOV.U32 R138, RZ, RZ, R14 ;  /* 0x000000ffff8a7224 */ /* 0x000fe200078e000e */
[----:B------:R0:W5:Y:S01]  /*22560*/  LDL.LU R21, [R1+0x12bc] ;  /* 0x0012bc0001157983 */ /* 0x0001620000300800 */
[----:B------:R-:W-:Y:S02]  /*22570*/  IMAD.MOV.U32 R139, RZ, RZ, R13 ;  /* 0x000000ffff8b7224 */ /* 0x000fe400078e000d */
        /* <DEDUP_REMOVED lines=17> */
[----:B------:R-:W-:-:S03]  /*22690*/  IMAD.MOV.U32 R151, RZ, RZ, R3 ;  /* 0x000000ffff977224 */ /* 0x000fc600078e0003 */
[----:B------:R0:W5:Y:S04]  /*226a0*/  LDL.LU R14, [R1+0x12a0] ;  /* 0x0012a000010e7983 */ /* 0x0001680000300800 */
        /* <DEDUP_REMOVED lines=323> */
[----:B------:R-:W-:Y:S01]  /*23ae0*/  STL.64 [R1], R108 ;  /* 0x0000006c01007387 */ /* 0x000fe20000100a00 */
        /* <DEDUP_REMOVED lines=64> */
[----:B-1----:R0:W5:Y:S04]  /*23ef0*/  LDL.LU.64 R234, [R1+0xe68] ;  /* 0x000e680001ea7983 */ /* 0x0021680000300a00 */
[----:B------:R0:W5:Y:S04]  /*23f00*/  LDL.LU.64 R232, [R1+0xe60] ;  /* 0x000e600001e87983 */ /* 0x0001680000300a00 */
        /* <DEDUP_REMOVED lines=64> */
[----:B------:R-:W-:-:S04]  /*24310*/  UIADD3 UR24, UR24, 0x4, URZ ;  /* 0x0000000418187890 */ /* 0x000fc8000fffe03f */
[----:B------:R-:W-:Y:S01]  /*24320*/  UISETP.NE.AND UP0, UPT, UR24, UR25, UPT ;  /* 0x000000191800728c */ /* 0x000fe2000bf05270 */
[----:B--2---:R-:W-:-:S06]  /*24330*/  WARPGROUP.ARRIVE ;  /* 0x00000000000079c5 */ /* 0x004fcc0000000000 */
[----:B------:R-:W-:Y:S01]  /*24340*/  QGMMA.64x256x32.F32.E4M3.E4M3 R24, gdesc[UR20], R24, gsb0 ;  /* 0x03e00000141879f3 */ /* 0x000fe20008000818 */
[----:B------:R-:W-:-:S06]  /*24350*/  USEL UR20, URZ, 0x1, UP0 ;  /* 0x000000013f147887 */ /* 0x000fcc0008000000 */
[----:B------:R-:W-:Y:S01]  /*24360*/  ISETP.NE.AND P0, PT, RZ, UR20, PT ;  /* 0x00000014ff007c0c */ /* 0x000fe2000bf05270 */
[----:B------:R-:W-:-:S12]  /*24370*/  WARPGROUP.DEPBAR.LE gsb0, 0x0 ;  /* 0x00008000000079c5 */ /* 0x000fd80000010000 */
[----:B0-----:R-:W-:Y:S05]  /*24380*/  @!P0 BRA `(.L_x_24) ;  /* 0x0000007800208947 */ /* 0x001fea0003800000 */
        /* <DEDUP_REMOVED lines=97> */
[----:B0-----:R-:W4:Y:S04]  /*249a0*/  LDL.LU R92, [R1+0x604] ;  /* 0x00060400015c7983 */ /* 0x001f280000300800 */
[----:B------:R0:W-:Y:S04]  /*249b0*/  STL [R1+0xd5c], R93 ;  /* 0x000d5c5d01007387 */ /* 0x0001e80000100800 */
[----:B0-----:R-:W4:Y:S04]  /*249c0*/  LDL R93, [R1+0x5ac] ;  /* 0x0005ac00015d7983 */ /* 0x001f280000100800 */
[----:B------:R0:W-:Y:S04]  /*249d0*/  STL [R1+0xd58], R94 ;  /* 0x000d585e01007387 */ /* 0x0001e80000100800 */
[----:B0-----:R-:W4:Y:S04]  /*249e0*/  LDL.LU R94, [R1+0x600] ;  /* 0x00060000015e7983 */ /* 0x001f280000300800 */
        /* <DEDUP_REMOVED lines=114> */
[----:B-----5:R0:W-:Y:S04]  /*25110*/  STL [R1+0xc70], R2 ;  /* 0x000c700201007387 */ /* 0x0201e80000100800 */
[----:B0-----:R-:W4:Y:S04]  /*25120*/  LDL R2, [R1+0x4c4] ;  /* 0x0004c40001027983 */ /* 0x001f280000100800 */
[----:B------:R0:W-:Y:S04]  /*25130*/  STL [R1+0xc6c], R0 ;  /* 0x000c6c0001007387 */ /* 0x0001e80000100800 */
[----:B0-----:R-:W4:Y:S01]  /*25140*/  LDL R0, [R1+0x4c0] ;  /* 0x0004c00001007983 */ /* 0x001f220000100800 */
[----:B--2---:R-:W-:-:S01]  /*25150*/  FADD R4, R44, R4 ;  /* 0x000000042c047221 */ /* 0x004fc20000000000 */
[----:B---3--:R-:W-:Y:S01]  /*25160*/  FADD R5, R45, R5 ;  /* 0x000000052d057221 */ /* 0x008fe20000000000 */
[----:B----4-:R-:W-:-:S01]  /*25170*/  FADD R6, R46, R6 ;  /* 0x000000062e067221 */ /* 0x010fc20000000000 */
[----:B------:R-:W2:Y:S01]  /*25180*/  LDL.LU R44, [R1+0xe20] ;  /* 0x000e2000012c7983 */ /* 0x000ea20000300800 */
[----:B------:R-:W-:-:S01]  /*25190*/  FADD R7, R47, R7 ;  /* 0x000000072f077221 */ /* 0x000fc20000000000 */
[----:B------:R-:W-:-:S02]  /*251a0*/  FADD R8, R48, R8 ;  /* 0x0000000830087221 */ /* 0x000fc40000000000 */
[----:B------:R-:W3:Y:S01]  /*251b0*/  LDL.LU R45, [R1+0xe1c] ;  /* 0x000e1c00012d7983 */ /* 0x000ee20000300800 */
[----:B------:R-:W-:-:S03]  /*251c0*/  FADD R9, R49, R9 ;  /* 0x0000000931097221 */ /* 0x000fc60000000000 */
[----:B------:R-:W4:Y:S01]  /*251d0*/  LDL.LU R46, [R1+0xe18] ;  /* 0x000e1800012e7983 */ /* 0x000f220000300800 */
        /* <DEDUP_REMOVED lines=80> */
[----:B------:R-:W-:-:S01]  /*256e0*/  FADD R178, R90, R178 ;  /* 0x000000b25ab27221 */ /* 0x000fc20000000000 */
[----:B------:R-:W-:Y:S02]  /*256f0*/  FADD R94, R95, R94 ;  /* 0x0000005e5f5e7221 */ /* 0x000fe40000000000 */
[----:B------:R-:W4:Y:S01]  /*25700*/  LDL.LU R87, [R1+0xd74] ;  /* 0x000d740001577983 */ /* 0x000f220000300800 */
[----:B------:R-:W-:-:S03]  /*25710*/  FADD R179, R91, R179 ;  /* 0x000000b35bb37221 */ /* 0x000fc60000000000 */
[----:B------:R-:W4:Y:S01]  /*25720*/  LDL.LU R88, [R1+0xd70] ;  /* 0x000d700001587983 */ /* 0x000f220000300800 */
[----:B------:R-:W-:-:S03]  /*25730*/  FADD R92, R93, R92 ;  /* 0x0000005c5d5c7221 */ /* 0x000fc60000000000 */
[----:B------:R-:W4:Y:S04]  /*25740*/  LDL.LU R89, [R1+0xd6c] ;  /* 0x000d6c0001597983 */ /* 0x000f280000300800 */
[----:B------:R-:W4:Y:S04]  /*25750*/  LDL.LU R90, [R1+0xd68] ;  /* 0x000d6800015a7983 */ /* 0x000f280000300800 */
[----:B------:R-:W4:Y:S01]  /*25760*/  LDL.LU R91, [R1+0xd64] ;  /* 0x000d6400015b7983 */ /* 0x000f220000300800 */
[----:B------:R-:W-:-:S01]  /*25770*/  FADD R188, R145, R188 ;  /* 0x000000bc91bc7221 */ /* 0x000fc20000000000 */
[----:B------:R-:W-:Y:S01]  /*25780*/  FADD R189, R144, R189 ;  /* 0x000000bd90bd7221 */ /* 0x000fe20000000000 */
        /* <DEDUP_REMOVED lines=53> */
[----:B------:R-:W-:-:S02]  /*25ae0*/  FADD R182, R151, R182 ;  /* 0x000000b697b67221 */ /* 0x000fc40000000000 */
[----:B------:R-:W2:Y:S04]  /*25af0*/  LDL R151, [R1+0x5b0] ;  /* 0x0005b00001977983 */ /* 0x000ea80000100800 */
[----:B------:R-:W2:Y:S04]  /*25b00*/  LDL.LU R150, [R1+0x608] ;  /* 0x0006080001967983 */ /* 0x000ea80000300800 */
[----:B------:R0:W-:Y:S04]  /*25b10*/  STL [R1+0x600], R94 ;  /* 0x0006005e01007387 */ /* 0x0001e80000100800 */
[----:B------:R-:W3:Y:S01]  /*25b20*/  LDL R149, [R1+0x5b4] ;  /* 0x0005b40001957983 */ /* 0x000ee20000100800 */
[----:B------:R-:W-:-:S03]  /*25b30*/  FADD R181, R2, R181 ;  /* 0x000000b502b57221 */ /* 0x000fc60000000000 */
[----:B------:R1:W-:Y:S04]  /*25b40*/  STL [R1+0x604], R92 ;  /* 0x0006045c01007387 */ /* 0x0003e80000100800 */
[----:B------:R-:W3:Y:S04]  /*25b50*/  LDL.LU R148, [R1+0x60c] ;  /* 0x00060c0001947983 */ /* 0x000ee80000300800 */
[----:B------:R-:W4:Y:S01]  /*25b60*/  LDL R147, [R1+0x5b8] ;  /* 0x0005b80001937983 */ /* 0x000f220000100800 */
[----:B------:R-:W-:-:S03]  /*25b70*/  FADD R180, R0, R180 ;  /* 0x000000b400b47221 */ /* 0x000fc60000000000 */
[----:B------:R-:W4:Y:S04]  /*25b80*/  LDL.LU R146, [R1+0x610] ;  /* 0x0006100001927983 */ /* 0x000f280000300800 */
[----:B------:R-:W4:Y:S04]  /*25b90*/  LDL R145, [R1+0x5bc] ;  /* 0x0005bc0001917983 */ /* 0x000f280000100800 */
        /* <DEDUP_REMOVED lines=50> */
[----:B0-----:R-:W4:Y:S04]  /*25ec0*/  LDL.LU R94, [R1+0x678] ;  /* 0x00067800015e7983 */ /* 0x001f280000300800 */
[----:B------:R-:W4:Y:S04]  /*25ed0*/  LDL R93, [R1+0x224] ;  /* 0x00022400015d7983 */ /* 0x000f280000100800 */
[----:B------:R-:W4:Y:S04]  /*25ee0*/  LDL.LU R2, [R1+0x67c] ;  /* 0x00067c0001027983 */ /* 0x000f280000300800 */
[----:B-1----:R-:W4:Y:S04]  /*25ef0*/  LDL R92, [R1+0x228] ;  /* 0x00022800015c7983 */ /* 0x002f280000100800 */
[----:B------:R-:W4:Y:S01]  /*25f00*/  LDL.LU R0, [R1+0x680] ;  /* 0x0006800001007983 */ /* 0x000f220000300800 */
[----:B--2---:R-:W-:-:S05]  /*25f10*/  FADD R150, R151, R150 ;  /* 0x0000009697967221 */ /* 0x004fca0000000000 */
[----:B------:R0:W-:Y:S01]  /*25f20*/  STL [R1+0x608], R150 ;  /* 0x0006089601007387 */ /* 0x0001e20000100800 */
[----:B---3--:R-:W-:-:S01]  /*25f30*/  FADD R148, R149, R148 ;  /* 0x0000009495947221 */ /* 0x008fc20000000000 */
[----:B----4-:R-:W-:-:S04]  /*25f40*/  FADD R146, R147, R146 ;  /* 0x0000009293927221 */ /* 0x010fc80000000000 */
[----:B------:R1:W-:Y:S01]  /*25f50*/  STL [R1+0x60c], R148 ;  /* 0x00060c9401007387 */ /* 0x0003e20000100800 */
[----:B------:R-:W-:-:S03]  /*25f60*/  FADD R144, R145, R144 ;  /* 0x0000009091907221 */ /* 0x000fc60000000000 */
        /* <DEDUP_REMOVED lines=48> */
[----:B------:R4:W-:Y:S04]  /*26270*/  STL [R1+0x670], R98 ;  /* 0x0006706201007387 */ /* 0x0009e80000100800 */
[----:B------:R4:W-:Y:S01]  /*26280*/  STL [R1+0x674], R96 ;  /* 0x0006746001007387 */ /* 0x0009e20000100800 */
[----:B------:R-:W-:-:S03]  /*26290*/  FADD R94, R95, R94 ;  /* 0x0000005e5f5e7221 */ /* 0x000fc60000000000 */
[----:B------:R-:W4:Y:S04]  /*262a0*/  LDL R151, [R1+0x22c] ;  /* 0x00022c0001977983 */ /* 0x000f280000100800 */
[----:B------:R4:W-:Y:S01]  /*262b0*/  STL [R1+0x678], R94 ;  /* 0x0006785e01007387 */ /* 0x0009e20000100800 */
[----:B------:R-:W-:-:S03]  /*262c0*/  FADD R2, R93, R2 ;  /* 0x000000025d027221 */ /* 0x000fc60000000000 */
[----:B0-----:R-:W4:Y:S04]  /*262d0*/  LDL.LU R150, [R1+0x684] ;  /* 0x0006840001967983 */ /* 0x001f280000300800 */
[----:B------:R0:W-:Y:S01]  /*262e0*/  STL [R1+0x67c], R2 ;  /* 0x00067c0201007387 */ /* 0x0001e20000100800 */
[----:B------:R-:W-:-:S03]  /*262f0*/  FADD R0, R92, R0 ;  /* 0x000000005c007221 */ /* 0x000fc60000000000 */
[----:B------:R-:W4:Y:S04]  /*26300*/  LDL R149, [R1+0x230] ;  /* 0x0002300001957983 */ /* 0x000f280000100800 */
[----:B------:R0:W-:Y:S04]  /*26310*/  STL [R1+0x680], R0 ;  /* 0x0006800001007387 */ /* 0x0001e80000100800 */
[----:B-1----:R-:W4:Y:S04]  /*26320*/  LDL.LU R148, [R1+0x688] ;  /* 0x0006880001947983 */ /* 0x002f280000300800 */
[----:B------:R-:W4:Y:S04]  /*26330*/  LDL R147, [R1+0x234] ;  /* 0x0002340001937983 */ /* 0x000f280000100800 */
[----:B--2---:R-:W2:Y:S04]  /*26340*/  LDL.LU R146, [R1+0x68c] ;  /* 0x00068c0001927983 */ /* 0x004ea80000300800 */
[----:B------:R-:W2:Y:S04]  /*26350*/  LDL R145, [R1+0x238] ;  /* 0x0002380001917983 */ /* 0x000ea80000100800 */
[----:B---3--:R-:W3:Y:S04]  /*26360*/  LDL.LU R144, [R1+0x690] ;  /* 0x0006900001907983 */ /* 0x008ee80000300800 */
[----:B------:R-:W3:Y:S04]  /*26370*/  LDL R143, [R1+0x23c] ;  /* 0x00023c00018f7983 */ /* 0x000ee80000100800 */
[----:B----4-:R-:W4:Y:S04]  /*26380*/  LDL.LU R142, [R1+0x694] ;  /* 0x00069400018e7983 */ /* 0x010f280000300800 */
        /* <DEDUP_REMOVED lines=51> */
[----:B------:R-:W4:Y:S01]  /*266c0*/  LDL.LU R0, [R1+0x6fc] ;  /* 0x0006fc0001007983 */ /* 0x000f220000300800 */
[----:B------:R-:W-:-:S05]  /*266d0*/  FADD R150, R151, R150 ;  /* 0x0000009697967221 */ /* 0x000fca0000000000 */
[----:B------:R0:W-:Y:S01]  /*266e0*/  STL [R1+0x684], R150 ;  /* 0x0006849601007387 */ /* 0x0001e20000100800 */
[----:B------:R-:W-:-:S01]  /*266f0*/  FADD R148, R149, R148 ;  /* 0x0000009495947221 */ /* 0x000fc20000000000 */
[----:B--2---:R-:W-:-:S04]  /*26700*/  FADD R146, R147, R146 ;  /* 0x0000009293927221 */ /* 0x004fc80000000000 */
[----:B------:R1:W-:Y:S01]  /*26710*/  STL [R1+0x688], R148 ;  /* 0x0006889401007387 */ /* 0x0003e20000100800 */
[----:B---3--:R-:W-:-:S03]  /*26720*/  FADD R144, R145, R144 ;  /* 0x0000009091907221 */ /* 0x008fc60000000000 */
[----:B------:R2:W-:Y:S01]  /*26730*/  STL [R1+0x68c], R146 ;  /* 0x00068c9201007387 */ /* 0x0005e20000100800 */
[----:B----4-:R-:W-:-:S03]  /*26740*/  FADD R142, R143, R142 ;  /* 0x0000008e8f8e7221 */ /* 0x010fc60000000000 */
        /* <DEDUP_REMOVED lines=241> */
[----:B------:R-:W-:Y:S01]  /*27660*/  STL [R1+0x77c], R150 ;  /* 0x00077c9601007387 */ /* 0x000fe20000100800 */
[----:B------:R-:W-:-:S01]  /*27670*/  FADD R148, R149, R148 ;  /* 0x0000009495947221 */ /* 0x000fc20000000000 */
[----:B--2---:R-:W-:-:S04]  /*27680*/  FADD R146, R147, R146 ;  /* 0x0000009293927221 */ /* 0x004fc80000000000 */
[----:B------:R-:W-:Y:S01]  /*27690*/  STL [R1+0x780], R148 ;  /* 0x0007809401007387 */ /* 0x000fe20000100800 */
[----:B---3--:R-:W-:-:S03]  /*276a0*/  FADD R144, R145, R144 ;  /* 0x0000009091907221 */ /* 0x008fc60000000000 */
[----:B------:R-:W-:Y:S01]  /*276b0*/  STL [R1+0x784], R146 ;  /* 0x0007849201007387 */ /* 0x000fe20000100800 */
[----:B----4-:R-:W-:-:S03]  /*276c0*/  FADD R142, R143, R142 ;  /* 0x0000008e8f8e7221 */ /* 0x010fc60000000000 */
[----:B------:R-:W-:Y:S01]  /*276d0*/  STL [R1+0x788], R144 ;  /* 0x0007889001007387 */ /* 0x000fe20000100800 */
[----:B------:R-:W-:-:S03]  /*276e0*/  FADD R140, R141, R140 ;  /* 0x0000008c8d8c7221 */ /* 0x000fc60000000000 */
        /* <DEDUP_REMOVED lines=44> */
[----:B------:R-:W-:Y:S04]  /*279b0*/  STL [R1+0x7e4], R98 ;  /* 0x0007e46201007387 */ /* 0x000fe80000100800 */
[----:B------:R-:W-:Y:S01]  /*279c0*/  STL [R1+0x7e8], R96 ;  /* 0x0007e86001007387 */ /* 0x000fe20000100800 */
[----:B------:R-:W-:-:S01]  /*279d0*/  FADD R94, R95, R94 ;  /* 0x0000005e5f5e7221 */ /* 0x000fc20000000000 */
[----:B------:R-:W-:Y:S01]  /*279e0*/  FADD R2, R93, R2 ;  /* 0x000000025d027221 */ /* 0x000fe20000000000 */
[----:B------:R-:W-:-:S02]  /*279f0*/  FADD R0, R92, R0 ;  /* 0x000000005c007221 */ /* 0x000fc40000000000 */
[----:B------:R-:W2:Y:S04]  /*27a00*/  LDL R92, [R1+0x3a0] ;  /* 0x0003a000015c7983 */ /* 0x000ea80000100800 */
[----:B------:R0:W-:Y:S04]  /*27a10*/  STL [R1+0x7ec], R94 ;  /* 0x0007ec5e01007387 */ /* 0x0001e80000100800 */
[----:B------:R-:W2:Y:S04]  /*27a20*/  LDL.LU R93, [R1+0x7f8] ;  /* 0x0007f800015d7983 */ /* 0x000ea80000300800 */
[----:B------:R1:W-:Y:S04]  /*27a30*/  STL [R1+0x7f0], R2 ;  /* 0x0007f00201007387 */ /* 0x0003e80000100800 */
[----:B0-----:R-:W3:Y:S04]  /*27a40*/  LDL R94, [R1+0x3a4] ;  /* 0x0003a400015e7983 */ /* 0x001ee80000100800 */
[----:B------:R0:W-:Y:S04]  /*27a50*/  STL [R1+0x7f4], R0 ;  /* 0x0007f40001007387 */ /* 0x0001e80000100800 */
[----:B------:R-:W3:Y:S04]  /*27a60*/  LDL.LU R95, [R1+0x7fc] ;  /* 0x0007fc00015f7983 */ /* 0x000ee80000300800 */
        /* <DEDUP_REMOVED lines=44> */
[----:B------:R-:W4:Y:S04]  /*27d30*/  LDL R111, [R1] ;  /* 0x00000000016f7983 */ /* 0x000f280000100800 */
        /* <DEDUP_REMOVED lines=10> */
[----:B-1----:R-:W4:Y:S04]  /*27de0*/  LDL.LU R2, [R1+0x86c] ;  /* 0x00086c0001027983 */ /* 0x002f280000300800 */
[----:B------:R-:W4:Y:S04]  /*27df0*/  LDL R100, [R1+0x18] ;  /* 0x0000180001647983 */ /* 0x000f280000100800 */
[----:B0-----:R-:W4:Y:S01]  /*27e00*/  LDL.LU R0, [R1+0x870] ;  /* 0x0008700001007983 */ /* 0x001f220000300800 */
[----:B--2---:R-:W-:-:S03]  /*27e10*/  FADD R93, R92, R93 ;  /* 0x0000005d5c5d7221 */ /* 0x004fc60000000000 */
[----:B------:R-:W2:Y:S04]  /*27e20*/  LDL.LU R92, [R1+0xd60] ;  /* 0x000d6000015c7983 */ /* 0x000ea80000300800 */
[----:B------:R0:W-:Y:S01]  /*27e30*/  STL [R1+0x7f8], R93 ;  /* 0x0007f85d01007387 */ /* 0x0001e20000100800 */
[----:B---3--:R-:W-:-:S03]  /*27e40*/  FADD R95, R94, R95 ;  /* 0x0000005f5e5f7221 */ /* 0x008fc60000000000 */
[----:B0-----:R-:W3:Y:S04]  /*27e50*/  LDL.LU R93, [R1+0xd5c] ;  /* 0x000d5c00015d7983 */ /* 0x001ee80000300800 */
[----:B------:R-:W3:Y:S01]  /*27e60*/  LDL.LU R94, [R1+0xd58] ;  /* 0x000d5800015e7983 */ /* 0x000ee20000300800 */
[----:B----4-:R-:W-:-:S03]  /*27e70*/  FADD R97, R96, R97 ;  /* 0x0000006160617221 */ /* 0x010fc60000000000 */
[----:B------:R0:W-:Y:S01]  /*27e80*/  STL [R1+0x7fc], R95 ;  /* 0x0007fc5f01007387 */ /* 0x0001e20000100800 */
[----:B------:R-:W-:-:S03]  /*27e90*/  FADD R99, R98, R99 ;  /* 0x0000006362637221 */ /* 0x000fc60000000000 */
[----:B0-----:R-:W4:Y:S04]  /*27ea0*/  LDL.LU R95, [R1+0xd54] ;  /* 0x000d5400015f7983 */ /* 0x001f280000300800 */
[----:B------:R-:W4:Y:S01]  /*27eb0*/  LDL.LU R96, [R1+0xd50] ;  /* 0x000d500001607983 */ /* 0x000f220000300800 */
[----:B------:R-:W-:-:S03]  /*27ec0*/  FADD R150, R151, R150 ;  /* 0x0000009697967221 */ /* 0x000fc60000000000 */
[----:B------:R0:W-:Y:S01]  /*27ed0*/  STL [R1+0x800], R97 ;  /* 0x0008006101007387 */ /* 0x0001e20000100800 */
[----:B------:R-:W-:-:S03]  /*27ee0*/  FADD R148, R149, R148 ;  /* 0x0000009495947221 */ /* 0x000fc60000000000 */
[----:B0-----:R-:W4:Y:S01]  /*27ef0*/  LDL.LU R97, [R1+0xd4c] ;  /* 0x000d4c0001617983 */ /* 0x001f220000300800 */
[----:B------:R-:W-:-:S03]  /*27f00*/  FADD R146, R147, R146 ;  /* 0x0000009293927221 */ /* 0x000fc60000000000 */
[----:B------:R-:W4:Y:S04]  /*27f10*/  LDL.LU R98, [R1+0xd48] ;  /* 0x000d480001627983 */ /* 0x000f280000300800 */
[----:B------:R0:W-:Y:S01]  /*27f20*/  STL [R1+0x804], R99 ;  /* 0x0008046301007387 */ /* 0x0001e20000100800 */
[----:B------:R-:W-:-:S03]  /*27f30*/  FADD R144, R145, R144 ;  /* 0x0000009091907221 */ /* 0x000fc60000000000 */
[----:B0-----:R-:W4:Y:S01]  /*27f40*/  LDL.LU R99, [R1+0xd44] ;  /* 0x000d440001637983 */ /* 0x001f220000300800 */
[----:B------:R-:W-:-:S03]  /*27f50*/  FADD R142, R143, R142 ;  /* 0x0000008e8f8e7221 */ /* 0x000fc60000000000 */
[----:B------:R-:W-:Y:S04]  /*27f60*/  STL [R1+0x808], R150 ;  /* 0x0008089601007387 */ /* 0x000fe80000100800 */
[----:B------:R-:W-:Y:S01]  /*27f70*/  STL [R1+0x80c], R148 ;  /* 0x00080c9401007387 */ /* 0x000fe20000100800 */
[----:B------:R-:W-:-:S03]  /*27f80*/  FADD R140, R141, R140 ;  /* 0x0000008c8d8c7221 */ /* 0x000fc60000000000 */
[----:B------:R-:W-:Y:S01]  /*27f90*/  STL [R1+0x810], R146 ;  /* 0x0008109201007387 */ /* 0x000fe20000100800 */
[----:B------:R-:W-:-:S03]  /*27fa0*/  FADD R138, R139, R138 ;  /* 0x0000008a8b8a7221 */ /* 0x000fc60000000000 */
[----:B------:R-:W-:Y:S04]  /*27fb0*/  STL [R1+0x814], R144 ;  /* 0x0008149001007387 */ /* 0x000fe80000100800 */
[----:B------:R-:W-:Y:S01]  /*27fc0*/  STL [R1+0x818], R142 ;  /* 0x0008188e01007387 */ /* 0x000fe20000100800 */
[----:B------:R-:W-:-:S03]  /*27fd0*/  FADD R136, R137, R136 ;  /* 0x0000008889887221 */ /* 0x000fc60000000000 */
[----:B------:R-:W-:Y:S04]  /*27fe0*/  STL [R1+0x81c], R140 ;  /* 0x00081c8c01007387 */ /* 0x000fe80000100800 */
        /* <DEDUP_REMOVED lines=34> */
[----:B------:R-:W-:-:S03]  /*28210*/  FADD R102, R103, R102 ;  /* 0x0000006667667221 */ /* 0x000fc60000000000 */
[----:B------:R-:W2:Y:S04]  /*28220*/  LDL R115, [R1+0x1c] ;  /* 0x00001c0001737983 */ /* 0x000ea80000100800 */
[----:B------:R0:W-:Y:S01]  /*28230*/  STL [R1+0x868], R102 ;  /* 0x0008686601007387 */ /* 0x0001e20000100800 */
[----:B------:R-:W-:-:S03]  /*28240*/  FADD R2, R101, R2 ;  /* 0x0000000265027221 */ /* 0x000fc60000000000 */
[----:B------:R-:W2:Y:S04]  /*28250*/  LDL.LU R113, [R1+0x874] ;  /* 0x0008740001717983 */ /* 0x000ea80000300800 */
[----:B------:R1:W-:Y:S01]  /*28260*/  STL [R1+0x86c], R2 ;  /* 0x00086c0201007387 */ /* 0x0003e20000100800 */
[----:B------:R-:W-:-:S03]  /*28270*/  FADD R0, R100, R0 ;  /* 0x0000000064007221 */ /* 0x000fc60000000000 */
[----:B------:R-:W3:Y:S04]  /*28280*/  LDL R111, [R1+0x20] ;  /* 0x00002000016f7983 */ /* 0x000ee80000100800 */
[----:B------:R1:W-:Y:S04]  /*28290*/  STL [R1+0x870], R0 ;  /* 0x0008700001007387 */ /* 0x0003e80000100800 */
[----:B------:R-:W3:Y:S04]  /*282a0*/  LDL.LU R109, [R1+0x878] ;  /* 0x00087800016d7983 */ /* 0x000ee80000300800 */
[----:B------:R-:W4:Y:S04]  /*282b0*/  LDL R107, [R1+0x24] ;  /* 0x00002400016b7983 */ /* 0x000f280000100800 */
[----:B------:R-:W4:Y:S04]  /*282c0*/  LDL.LU R105, [R1+0x87c] ;  /* 0x00087c0001697983 */ /* 0x000f280000300800 */
[----:B------:R-:W4:Y:S04]  /*282d0*/  LDL R103, [R1+0x28] ;  /* 0x0000280001677983 */ /* 0x000f280000100800 */
[----:B------:R-:W4:Y:S04]  /*282e0*/  LDL.LU R101, [R1+0x880] ;  /* 0x0008800001657983 */ /* 0x000f280000300800 */
[----:B------:R-:W4:Y:S04]  /*282f0*/  LDL R100, [R1+0x2c] ;  /* 0x00002c0001647983 */ /* 0x000f280000100800 */
[----:B0-----:R-:W4:Y:S04]  /*28300*/  LDL R102, [R1+0x30] ;  /* 0x0000300001667983 */ /* 0x001f280000100800 */
        /* <DEDUP_REMOVED lines=31> */
[----:B------:R-:W4:Y:S04]  /*28500*/  LDL.LU R0, [R1+0x8ec] ;  /* 0x0008ec0001007983 */ /* 0x000f280000300800 */
[----:B------:R-:W4:Y:S04]  /*28510*/  LDL.LU R128, [R1+0x8d0] ;  /* 0x0008d00001807983 */ /* 0x000f280000300800 */
[----:B------:R-:W4:Y:S01]  /*28520*/  LDL.LU R130, [R1+0x8cc] ;  /* 0x0008cc0001827983 */ /* 0x000f220000300800 */
[----:B--2---:R-:W-:-:S05]  /*28530*/  FADD R113, R115, R113 ;  /* 0x0000007173717221 */ /* 0x004fca0000000000 */
[----:B------:R-:W-:Y:S04]  /*28540*/  STL [R1+0x874], R113 ;  /* 0x0008747101007387 */ /* 0x000fe80000100800 */
[----:B------:R-:W2:Y:S01]  /*28550*/  LDL.LU R132, [R1+0x8c8] ;  /* 0x0008c80001847983 */ /* 0x000ea20000300800 */
[----:B---3--:R-:W-:-:S05]  /*28560*/  FADD R109, R111, R109 ;  /* 0x0000006d6f6d7221 */ /* 0x008fca0000000000 */
[----:B------:R-:W-:Y:S01]  /*28570*/  STL [R1+0x878], R109 ;  /* 0x0008786d01007387 */ /* 0x000fe20000100800 */
[----:B----4-:R-:W-:-:S01]  /*28580*/  FADD R105, R107, R105 ;  /* 0x000000696b697221 */ /* 0x010fc20000000000 */
[----:B------:R-:W-:-:S05]  /*28590*/  FADD R101, R103, R101 ;  /* 0x0000006567657221 */ /* 0x000fca0000000000 */
[----:B------:R0:W-:Y:S04]  /*285a0*/  STL [R1+0x880], R101 ;  /* 0x0008806501007387 */ /* 0x0001e80000100800 */
[----:B------:R1:W-:Y:S04]  /*285b0*/  STL [R1+0x87c], R105 ;  /* 0x00087c6901007387 */ /* 0x0003e80000100800 */
[----:B0-----:R-:W3:Y:S04]  /*285c0*/  LDL.LU R101, [R1+0x884] ;  /* 0x0008840001657983 */ /* 0x001ee80000300800 */
[----:B------:R-:W4:Y:S04]  /*285d0*/  LDL.LU R103, [R1+0x888] ;  /* 0x0008880001677983 */ /* 0x000f280000300800 */
[----:B-1----:R-:W4:Y:S04]  /*285e0*/  LDL.LU R105, [R1+0x88c] ;  /* 0x00088c0001697983 */ /* 0x002f280000300800 */
[----:B------:R-:W4:Y:S04]  /*285f0*/  LDL.LU R107, [R1+0x890] ;  /* 0x00089000016b7983 */ /* 0x000f280000300800 */
        /* <DEDUP_REMOVED lines=22> */
[----:B--2---:R-:W-:Y:S01]  /*28760*/  FADD R132, R133, R132 ;  /* 0x0000008485847221 */ /* 0x004fe20000000000 */
[----:B---3--:R-:W-:-:S02]  /*28770*/  FADD R101, R100, R101 ;  /* 0x0000006564657221 */ /* 0x008fc40000000000 */
[----:B------:R-:W2:Y:S01]  /*28780*/  LDL.LU R100, [R1+0xd40] ;  /* 0x000d400001647983 */ /* 0x000ea20000300800 */
[----:B----4-:R-:W-:-:S03]  /*28790*/  FADD R103, R102, R103 ;  /* 0x0000006766677221 */ /* 0x010fc60000000000 */
[----:B------:R0:W-:Y:S01]  /*287a0*/  STL [R1+0x884], R101 ;  /* 0x0008846501007387 */ /* 0x0001e20000100800 */
[----:B------:R-:W-:-:S01]  /*287b0*/  FADD R105, R104, R105 ;  /* 0x0000006968697221 */ /* 0x000fc20000000000 */
[----:B------:R-:W-:Y:S02]  /*287c0*/  FADD R107, R106, R107 ;  /* 0x0000006b6a6b7221 */ /* 0x000fe40000000000 */
[----:B0-----:R-:W3:Y:S04]  /*287d0*/  LDL.LU R101, [R1+0xd3c] ;  /* 0x000d3c0001657983 */ /* 0x001ee80000300800 */
[----:B------:R-:W4:Y:S04]  /*287e0*/  LDL.LU R102, [R1+0xd38] ;  /* 0x000d380001667983 */ /* 0x000f280000300800 */
[----:B------:R0:W-:Y:S01]  /*287f0*/  STL [R1+0x888], R103 ;  /* 0x0008886701007387 */ /* 0x0001e20000100800 */
[----:B------:R-:W-:-:S01]  /*28800*/  FADD R109, R108, R109 ;  /* 0x0000006d6c6d7221 */ /* 0x000fc20000000000 */
[----:B------:R-:W-:-:S02]  /*28810*/  FADD R111, R110, R111 ;  /* 0x0000006f6e6f7221 */ /* 0x000fc40000000000 */
[----:B0-----:R-:W4:Y:S04]  /*28820*/  LDL.LU R103, [R1+0xd34] ;  /* 0x000d340001677983 */ /* 0x001f280000300800 */
[----:B------:R-:W4:Y:S04]  /*28830*/  LDL.LU R104, [R1+0xd30] ;  /* 0x000d300001687983 */ /* 0x000f280000300800 */
[----:B------:R0:W-:Y:S01]  /*28840*/  STL [R1+0x88c], R105 ;  /* 0x00088c6901007387 */ /* 0x0001e20000100800 */
[----:B------:R-:W-:-:S03]  /*28850*/  FADD R113, R112, R113 ;  /* 0x0000007170717221 */ /* 0x000fc60000000000 */
[----:B0-----:R-:W4:Y:S04]  /*28860*/  LDL.LU R105, [R1+0xd2c] ;  /* 0x000d2c0001697983 */ /* 0x001f280000300800 */
[----:B------:R-:W4:Y:S04]  /*28870*/  LDL.LU R106, [R1+0xd28] ;  /* 0x000d2800016a7983 */ /* 0x000f280000300800 */
[----:B------:R0:W-:Y:S01]  /*28880*/  STL [R1+0x890], R107 ;  /* 0x0008906b01007387 */ /* 0x0001e20000100800 */
[----:B------:R-:W-:-:S01]  /*28890*/  FADD R115, R114, R115 ;  /* 0x0000007372737221 */ /* 0x000fc20000000000 */
[----:B------:R-:W-:-:S02]  /*288a0*/  FADD R150, R151, R150 ;  /* 0x0000009697967221 */ /* 0x000fc40000000000 */
        /* <DEDUP_REMOVED lines=9> */
[----:B------:R-:W-:Y:S01]  /*28940*/  FADD R142, R143, R142 ;  /* 0x0000008e8f8e7221 */ /* 0x000fe20000000000 */
[----:B------:R-:W-:-:S01]  /*28950*/  FADD R140, R141, R140 ;  /* 0x0000008c8d8c7221 */ /* 0x000fc20000000000 */
        /* <DEDUP_REMOVED lines=8> */
[----:B------:R0:W-:Y:S04]  /*289e0*/  STL [R1+0x8a0], R115 ;  /* 0x0008a07301007387 */ /* 0x0001e80000100800 */
[----:B0-----:R-:W4:Y:S04]  /*289f0*/  LDL.LU R115, [R1+0xd04] ;  /* 0x000d040001737983 */ /* 0x001f280000300800 */
        /* <DEDUP_REMOVED lines=16> */
[----:B------:R-:W2:Y:S04]  /*28b00*/  LDL R137, [R1+0x98] ;  /* 0x0000980001897983 */ /* 0x000ea80000100800 */
[----:B------:R-:W-:Y:S04]  /*28b10*/  STL [R1+0x8e4], R118 ;  /* 0x0008e47601007387 */ /* 0x000fe80000100800 */
[----:B------:R-:W2:Y:S04]  /*28b20*/  LDL.LU R129, [R1+0x8f0] ;  /* 0x0008f00001817983 */ /* 0x000ea80000300800 */
[----:B------:R0:W-:Y:S04]  /*28b30*/  STL [R1+0x8e8], R2 ;  /* 0x0008e80201007387 */ /* 0x0001e80000100800 */
[----:B------:R-:W3:Y:S04]  /*28b40*/  LDL R131, [R1+0x9c] ;  /* 0x00009c0001837983 */ /* 0x000ee80000100800 */
[----:B------:R1:W-:Y:S04]  /*28b50*/  STL [R1+0x8ec], R0 ;  /* 0x0008ec0001007387 */ /* 0x0003e80000100800 */
[----:B0-----:R-:W3:Y:S04]  /*28b60*/  LDL.LU R2, [R1+0x8f4] ;  /* 0x0008f40001027983 */ /* 0x001ee80000300800 */
[----:B------:R-:W4:Y:S04]  /*28b70*/  LDL R133, [R1+0xa0] ;  /* 0x0000a00001857983 */ /* 0x000f280000100800 */
[----:B-1----:R-:W4:Y:S04]  /*28b80*/  LDL.LU R0, [R1+0x8f8] ;  /* 0x0008f80001007983 */ /* 0x002f280000300800 */
[----:B------:R-:W4:Y:S04]  /*28b90*/  LDL R135, [R1+0xa4] ;  /* 0x0000a40001877983 */ /* 0x000f280000100800 */
[----:B------:R-:W4:Y:S04]  /*28ba0*/  LDL.LU R121, [R1+0x8fc] ;  /* 0x0008fc0001797983 */ /* 0x000f280000300800 */
[----:B------:R-:W4:Y:S04]  /*28bb0*/  LDL R119, [R1+0xa8] ;  /* 0x0000a80001777983 */ /* 0x000f280000100800 */
[----:B------:R-:W4:Y:S04]  /*28bc0*/  LDL.LU R117, [R1+0x900] ;  /* 0x0009000001757983 */ /* 0x000f280000300800 */
        /* <DEDUP_REMOVED lines=22> */
[----:B------:R-:W4:Y:S01]  /*28d30*/  LDL.LU R139, [R1+0x904] ;  /* 0x00090400018b7983 */ /* 0x000f220000300800 */
[----:B--2---:R-:W-:-:S05]  /*28d40*/  FADD R129, R137, R129 ;  /* 0x0000008189817221 */ /* 0x004fca0000000000 */
[----:B------:R0:W-:Y:S04]  /*28d50*/  STL [R1+0x8f0], R129 ;  /* 0x0008f08101007387 */ /* 0x0001e80000100800 */
[----:B0-----:R-:W2:Y:S01]  /*28d60*/  LDL.LU R129, [R1+0x948] ;  /* 0x0009480001817983 */ /* 0x001ea20000300800 */
[----:B---3--:R-:W-:-:S03]  /*28d70*/  FADD R2, R131, R2 ;  /* 0x0000000283027221 */ /* 0x008fc60000000000 */
[----:B------:R-:W3:Y:S01]  /*28d80*/  LDL.LU R131, [R1+0x944] ;  /* 0x0009440001837983 */ /* 0x000ee20000300800 */
[----:B----4-:R-:W-:-:S03]  /*28d90*/  FADD R0, R133, R0 ;  /* 0x0000000085007221 */ /* 0x010fc60000000000 */
[----:B------:R0:W-:Y:S01]  /*28da0*/  STL [R1+0x8f4], R2 ;  /* 0x0008f40201007387 */ /* 0x0001e20000100800 */
[----:B------:R-:W-:-:S03]  /*28db0*/  FADD R121, R135, R121 ;  /* 0x0000007987797221 */ /* 0x000fc60000000000 */
[----:B0-----:R-:W4:Y:S04]  /*28dc0*/  LDL.LU R2, [R1+0x908] ;  /* 0x0009080001027983 */ /* 0x001f280000300800 */
[----:B------:R0:W-:Y:S01]  /*28dd0*/  STL [R1+0x8f8], R0 ;  /* 0x0008f80001007387 */ /* 0x0001e20000100800 */
[----:B------:R-:W-:-:S03]  /*28de0*/  FADD R117, R119, R117 ;  /* 0x0000007577757221 */ /* 0x000fc60000000000 */
[----:B0-----:R-:W2:Y:S04]  /*28df0*/  LDL.LU R0, [R1+0x90c] ;  /* 0x00090c0001007983 */ /* 0x001ea80000300800 */
[----:B------:R-:W3:Y:S04]  /*28e00*/  LDL.LU R133, [R1+0x940] ;  /* 0x0009400001857983 */ /* 0x000ee80000300800 */
[----:B------:R-:W3:Y:S04]  /*28e10*/  LDL.LU R135, [R1+0x93c] ;  /* 0x00093c0001877983 */ /* 0x000ee80000300800 */
[----:B------:R0:W-:Y:S04]  /*28e20*/  STL [R1+0x900], R117 ;  /* 0x0009007501007387 */ /* 0x0001e80000100800 */
[----:B------:R1:W-:Y:S04]  /*28e30*/  STL [R1+0x8fc], R121 ;  /* 0x0008fc7901007387 */ /* 0x0003e80000100800 */
[----:B0-----:R-:W3:Y:S04]  /*28e40*/  LDL.LU R117, [R1+0x910] ;  /* 0x0009100001757983 */ /* 0x001ee80000300800 */
[----:B------:R-:W3:Y:S04]  /*28e50*/  LDL.LU R119, [R1+0x914] ;  /* 0x0009140001777983 */ /* 0x000ee80000300800 */
[----:B------:R-:W3:Y:S04]  /*28e60*/  LDL.LU R151, [R1+0x918] ;  /* 0x0009180001977983 */ /* 0x000ee80000300800 */
[----:B------:R-:W3:Y:S04]  /*28e70*/  LDL.LU R149, [R1+0x91c] ;  /* 0x00091c0001957983 */ /* 0x000ee80000300800 */
[----:B-1----:R-:W3:Y:S04]  /*28e80*/  LDL.LU R121, [R1+0x920] ;  /* 0x0009200001797983 */ /* 0x002ee80000300800 */
[----:B------:R-:W3:Y:S04]  /*28e90*/  LDL.LU R137, [R1+0x938] ;  /* 0x0009380001897983 */ /* 0x000ee80000300800 */
[----:B------:R-:W3:Y:S04]  /*28ea0*/  LDL.LU R147, [R1+0x924] ;  /* 0x0009240001937983 */ /* 0x000ee80000300800 */
[----:B------:R-:W3:Y:S04]  /*28eb0*/  LDL.LU R145, [R1+0x928] ;  /* 0x0009280001917983 */ /* 0x000ee80000300800 */
[----:B------:R-:W3:Y:S01]  /*28ec0*/  LDL.LU R143, [R1+0x92c] ;  /* 0x00092c00018f7983 */ /* 0x000ee20000300800 */
[----:B------:R-:W-:-:S05]  /*28ed0*/  FADD R139, R141, R139 ;  /* 0x0000008b8d8b7221 */ /* 0x000fca0000000000 */
[----:B------:R0:W-:Y:S04]  /*28ee0*/  STL [R1+0x904], R139 ;  /* 0x0009048b01007387 */ /* 0x0001e80000100800 */
[----:B------:R-:W3:Y:S04]  /*28ef0*/  LDL.LU R141, [R1+0x930] ;  /* 0x00093000018d7983 */ /* 0x000ee80000300800 */
[----:B0-----:R-:W3:Y:S01]  /*28f00*/  LDL.LU R139, [R1+0x934] ;  /* 0x00093400018b7983 */ /* 0x001ee20000300800 */
[----:B------:R-:W-:-:S01]  /*28f10*/  FADD R127, R128, R127 ;  /* 0x0000007f807f7221 */ /* 0x000fc20000000000 */
[----:B------:R-:W-:Y:S01]  /*28f20*/  FADD R125, R126, R125 ;  /* 0x0000007d7e7d7221 */ /* 0x000fe20000000000 */
[----:B----4-:R-:W-:-:S02]  /*28f30*/  FADD R2, R124, R2 ;  /* 0x000000027c027221 */ /* 0x010fc40000000000 */
[----:B------:R-:W4:Y:S04]  /*28f40*/  LDL R124, [R1+0xfc] ;  /* 0x0000fc00017c7983 */ /* 0x000f280000100800 */
[----:B------:R0:W-:Y:S01]  /*28f50*/  STL [R1+0x908], R2 ;  /* 0x0009080201007387 */ /* 0x0001e20000100800 */
[----:B--2---:R-:W-:-:S03]  /*28f60*/  FADD R0, R122, R0 ;  /* 0x000000007a007221 */ /* 0x004fc60000000000 */
[----:B0-----:R-:W4:Y:S04]  /*28f70*/  LDL.LU R2, [R1+0x954] ;  /* 0x0009540001027983 */ /* 0x001f280000300800 */
[----:B------:R-:W2:Y:S04]  /*28f80*/  LDL R122, [R1+0x100] ;  /* 0x00010000017a7983 */ /* 0x000ea80000100800 */
[----:B------:R0:W-:Y:S04]  /*28f90*/  STL [R1+0x90c], R0 ;  /* 0x00090c0001007387 */ /* 0x0001e80000100800 */
[----:B0-----:R-:W2:Y:S01]  /*28fa0*/  LDL.LU R0, [R1+0x958] ;  /* 0x0009580001007983 */ /* 0x001ea20000300800 */
[----:B---3--:R-:W-:-:S03]  /*28fb0*/  FADD R117, R116, R117 ;  /* 0x0000007574757221 */ /* 0x008fc60000000000 */
[----:B------:R-:W3:Y:S01]  /*28fc0*/  LDL.LU R116, [R1+0xd00] ;  /* 0x000d000001747983 */ /* 0x000ee20000300800 */
[----:B------:R-:W-:-:S03]  /*28fd0*/  FADD R119, R118, R119 ;  /* 0x0000007776777221 */ /* 0x000fc60000000000 */
[----:B------:R0:W-:Y:S01]  /*28fe0*/  STL [R1+0x910], R117 ;  /* 0x0009107501007387 */ /* 0x0001e20000100800 */
[----:B------:R-:W-:-:S01]  /*28ff0*/  FADD R151, R120, R151 ;  /* 0x0000009778977221 */ /* 0x000fc20000000000 */
[----:B------:R-:W-:Y:S02]  /*29000*/  FADD R149, R150, R149 ;  /* 0x0000009596957221 */ /* 0x000fe40000000000 */
[----:B0-----:R-:W3:Y:S01]  /*29010*/  LDL.LU R117, [R1+0xcfc] ;  /* 0x000cfc0001757983 */ /* 0x001ee20000300800 */
[----:B------:R-:W-:-:S03]  /*29020*/  FADD R121, R123, R121 ;  /* 0x000000797b797221 */ /* 0x000fc60000000000 */
[----:B------:R-:W3:Y:S04]  /*29030*/  LDL.LU R118, [R1+0xcf8] ;  /* 0x000cf80001767983 */ /* 0x000ee80000300800 */
[----:B------:R0:W-:Y:S01]  /*29040*/  STL [R1+0x914], R119 ;  /* 0x0009147701007387 */ /* 0x0001e20000100800 */
[----:B------:R-:W-:-:S01]  /*29050*/  FADD R147, R148, R147 ;  /* 0x0000009394937221 */ /* 0x000fc20000000000 */
[----:B------:R-:W-:Y:S02]  /*29060*/  FADD R145, R146, R145 ;  /* 0x0000009192917221 */ /* 0x000fe40000000000 */
[----:B0-----:R-:W3:Y:S01]  /*29070*/  LDL.LU R119, [R1+0xcf4] ;  /* 0x000cf40001777983 */ /* 0x001ee20000300800 */
[----:B------:R-:W-:-:S03]  /*29080*/  FADD R143, R144, R143 ;  /* 0x0000008f908f7221 */ /* 0x000fc60000000000 */
[----:B------:R-:W3:Y:S04]  /*29090*/  LDL.LU R120, [R1+0xcf0] ;  /* 0x000cf00001787983 */ /* 0x000ee80000300800 */
[----:B------:R-:W3:Y:S04]  /*290a0*/  LDL R123, [R1+0x104] ;  /* 0x00010400017b7983 */ /* 0x000ee80000100800 */
[----:B------:R-:W-:Y:S01]  /*290b0*/  STL [R1+0x918], R151 ;  /* 0x0009189701007387 */ /* 0x000fe20000100800 */
[----:B------:R-:W-:-:S03]  /*290c0*/  FADD R137, R138, R137 ;  /* 0x000000898a897221 */ /* 0x000fc60000000000 */
[----:B------:R0:W-:Y:S01]  /*290d0*/  STL [R1+0x920], R121 ;  /* 0x0009207901007387 */ /* 0x0001e20000100800 */
[----:B------:R-:W-:-:S03]  /*290e0*/  FADD R135, R136, R135 ;  /* 0x0000008788877221 */ /* 0x000fc60000000000 */
[----:B------:R-:W-:Y:S01]  /*290f0*/  STL [R1+0x91c], R149 ;  /* 0x00091c9501007387 */ /* 0x000fe20000100800 */
[----:B------:R-:W-:-:S01]  /*29100*/  FADD R133, R134, R133 ;  /* 0x0000008586857221 */ /* 0x000fc20000000000 */
[----:B------:R-:W-:Y:S02]  /*29110*/  FADD R131, R132, R131 ;  /* 0x0000008384837221 */ /* 0x000fe40000000000 */
[----:B0-----:R-:W3:Y:S04]  /*29120*/  LDL.LU R121, [R1+0x95c] ;  /* 0x00095c0001797983 */ /* 0x001ee80000300800 */
[----:B------:R-:W-:Y:S01]  /*29130*/  STL [R1+0x924], R147 ;  /* 0x0009249301007387 */ /* 0x000fe20000100800 */
[----:B------:R-:W-:-:S03]  /*29140*/  FADD R141, R142, R141 ;  /* 0x0000008d8e8d7221 */ /* 0x000fc60000000000 */
[----:B------:R-:W-:Y:S01]  /*29150*/  STL [R1+0x928], R145 ;  /* 0x0009289101007387 */ /* 0x000fe20000100800 */
[----:B------:R-:W-:-:S03]  /*29160*/  FADD R139, R140, R139 ;  /* 0x0000008b8c8b7221 */ /* 0x000fc60000000000 */
[----:B------:R0:W-:Y:S01]  /*29170*/  STL [R1+0x92c], R143 ;  /* 0x00092c8f01007387 */ /* 0x0001e20000100800 */
[----:B------:R-:W-:-:S03]  /*29180*/  FADD R129, R130, R129 ;  /* 0x0000008182817221 */ /* 0x000fc60000000000 */
[----:B------:R-:W-:Y:S04]  /*29190*/  STL [R1+0x930], R141 ;  /* 0x0009308d01007387 */ /* 0x000fe80000100800 */
[----:B------:R-:W-:Y:S04]  /*291a0*/  STL [R1+0x934], R139 ;  /* 0x0009348b01007387 */ /* 0x000fe80000100800 */
[----:B------:R-:W-:Y:S04]  /*291b0*/  STL [R1+0x938], R137 ;  /* 0x0009388901007387 */ /* 0x000fe80000100800 */
[----:B------:R-:W-:Y:S04]  /*291c0*/  STL [R1+0x93c], R135 ;  /* 0x00093c8701007387 */ /* 0x000fe80000100800 */
[----:B------:R-:W-:Y:S04]  /*291d0*/  STL [R1+0x940], R133 ;  /* 0x0009408501007387 */ /* 0x000fe80000100800 */
[----:B------:R1:W-:Y:S04]  /*291e0*/  STL [R1+0x944], R131 ;  /* 0x0009448301007387 */ /* 0x0003e80000100800 */
[----:B0-----:R-:W3:Y:S04]  /*291f0*/  LDL R143, [R1+0x108] ;  /* 0x00010800018f7983 */ /* 0x001ee80000100800 */
[----:B------:R0:W-:Y:S04]  /*29200*/  STL [R1+0x948], R129 ;  /* 0x0009488101007387 */ /* 0x0001e80000100800 */
[----:B-1----:R-:W3:Y:S04]  /*29210*/  LDL.LU R131, [R1+0x960] ;  /* 0x0009600001837983 */ /* 0x002ee80000300800 */
[----:B------:R-:W-:Y:S04]  /*29220*/  STL [R1+0x94c], R127 ;  /* 0x00094c7f01007387 */ /* 0x000fe80000100800 */
[----:B------:R-:W3:Y:S04]  /*29230*/  LDL R141, [R1+0x10c] ;  /* 0x00010c00018d7983 */ /* 0x000ee80000100800 */
[----:B------:R-:W-:Y:S04]  /*29240*/  STL [R1+0x950], R125 ;  /* 0x0009507d01007387 */ /* 0x000fe80000100800 */
[----:B------:R-:W3:Y:S04]  /*29250*/  LDL.LU R137, [R1+0x964] ;  /* 0x0009640001897983 */ /* 0x000ee80000300800 */
[----:B------:R-:W3:Y:S04]  /*29260*/  LDL R139, [R1+0x110] ;  /* 0x00011000018b7983 */ /* 0x000ee80000100800 */
[----:B------:R-:W3:Y:S04]  /*29270*/  LDL.LU R135, [R1+0x968] ;  /* 0x0009680001877983 */ /* 0x000ee80000300800 */
[----:B------:R-:W3:Y:S04]  /*29280*/  LDL R134, [R1+0x114] ;  /* 0x0001140001867983 */ /* 0x000ee80000100800 */
[----:B------:R-:W3:Y:S04]  /*29290*/  LDL.LU R132, [R1+0x96c] ;  /* 0x00096c0001847983 */ /* 0x000ee80000300800 */
[----:B------:R-:W3:Y:S04]  /*292a0*/  LDL R130, [R1+0x118] ;  /* 0x0001180001827983 */ /* 0x000ee80000100800 */
[----:B------:R-:W3:Y:S04]  /*292b0*/  LDL.LU R126, [R1+0x970] ;  /* 0x00097000017e7983 */ /* 0x000ee80000300800 */
[----:B0-----:R-:W3:Y:S04]  /*292c0*/  LDL R129, [R1+0x11c] ;  /* 0x00011c0001817983 */ /* 0x001ee80000100800 */
[----:B------:R-:W3:Y:S01]  /*292d0*/  LDL.LU R128, [R1+0x974] ;  /* 0x0009740001807983 */ /* 0x000ee20000300800 */
[----:B----4-:R-:W-:-:S05]  /*292e0*/  FADD R2, R124, R2 ;  /* 0x000000027c027221 */ /* 0x010fca0000000000 */
[----:B------:R0:W-:Y:S04]  /*292f0*/  STL [R1+0x954], R2 ;  /* 0x0009540201007387 */ /* 0x0001e80000100800 */
[----:B------:R-:W4:Y:S01]  /*29300*/  LDL R124, [R1+0x120] ;  /* 0x00012000017c7983 */ /* 0x000f220000100800 */
[----:B--2---:R-:W-:-:S05]  /*29310*/  FADD R0, R122, R0 ;  /* 0x000000007a007221 */ /* 0x004fca0000000000 */
[----:B------:R1:W-:Y:S04]  /*29320*/  STL [R1+0x958], R0 ;  /* 0x0009580001007387 */ /* 0x0003e80000100800 */
[----:B0-----:R-:W4:Y:S04]  /*29330*/  LDL.LU R2, [R1+0x978] ;  /* 0x0009780001027983 */ /* 0x001f280000300800 */
[----:B------:R-:W2:Y:S04]  /*29340*/  LDL R122, [R1+0x124] ;  /* 0x00012400017a7983 */ /* 0x000ea80000100800 */
[----:B-1----:R-:W2:Y:S04]  /*29350*/  LDL.LU R0, [R1+0x97c] ;  /* 0x00097c0001007983 */ /* 0x002ea80000300800 */
[----:B------:R-:W2:Y:S04]  /*29360*/  LDL R149, [R1+0x128] ;  /* 0x0001280001957983 */ /* 0x000ea80000100800 */
[----:B------:R-:W2:Y:S04]  /*29370*/  LDL R133, [R1+0x12c] ;  /* 0x00012c0001857983 */ /* 0x000ea80000100800 */
[----:B------:R-:W2:Y:S01]  /*29380*/  LDL R148, [R1+0x130] ;  /* 0x0001300001947983 */ /* 0x000ea20000100800 */
[----:B---3--:R-:W-:-:S05]  /*29390*/  FADD R121, R123, R121 ;  /* 0x000000797b797221 */ /* 0x008fca0000000000 */
[----:B------:R0:W-:Y:S04]  /*293a0*/  STL [R1+0x95c], R121 ;  /* 0x00095c7901007387 */ /* 0x0001e80000100800 */
[----:B------:R-:W3:Y:S04]  /*293b0*/  LDL R146, [R1+0x134] ;  /* 0x0001340001927983 */ /* 0x000ee80000100800 */
[----:B------:R-:W3:Y:S04]  /*293c0*/  LDL R144, [R1+0x138] ;  /* 0x0001380001907983 */ /* 0x000ee80000100800 */
[----:B------:R-:W3:Y:S04]  /*293d0*/  LDL R142, [R1+0x13c] ;  /* 0x00013c00018e7983 */ /* 0x000ee80000100800 */
[----:B------:R-:W3:Y:S04]  /*293e0*/  LDL R140, [R1+0x140] ;  /* 0x00014000018c7983 */ /* 0x000ee80000100800 */
[----:B------:R-:W3:Y:S04]  /*293f0*/  LDL R138, [R1+0x144] ;  /* 0x00014400018a7983 */ /* 0x000ee80000100800 */
[----:B------:R-:W3:Y:S04]  /*29400*/  LDL R136, [R1+0x148] ;  /* 0x0001480001887983 */ /* 0x000ee80000100800 */
[----:B------:R-:W3:Y:S04]  /*29410*/  LDL R127, [R1+0x14c] ;  /* 0x00014c00017f7983 */ /* 0x000ee80000100800 */
[----:B------:R-:W3:Y:S04]  /*29420*/  LDL.LU R125, [R1+0x9a4] ;  /* 0x0009a400017d7983 */ /* 0x000ee80000300800 */
[----:B------:R-:W3:Y:S04]  /*29430*/  LDL R123, [R1+0x150] ;  /* 0x00015000017b7983 */ /* 0x000ee80000100800 */
[----:B0-----:R-:W3:Y:S01]  /*29440*/  LDL.LU R121, [R1+0x9a8] ;  /* 0x0009a80001797983 */ /* 0x001ee20000300800 */
[----:B------:R-:W-:-:S05]  /*29450*/  FADD R131, R143, R131 ;  /* 0x000000838f837221 */ /* 0x000fca0000000000 */
[----:B------:R0:W-:Y:S04]  /*29460*/  STL [R1+0x960], R131 ;  /* 0x0009608301007387 */ /* 0x0001e80000100800 */
[----:B0-----:R-:W3:Y:S01]  /*29470*/  LDL.LU R131, [R1+0x9a0] ;  /* 0x0009a00001837983 */ /* 0x001ee20000300800 */
[----:B------:R-:W-:-:S05]  /*29480*/  FADD R137, R141, R137 ;  /* 0x000000898d897221 */ /* 0x000fca0000000000 */
[----:B------:R0:W-:Y:S01]  /*29490*/  STL [R1+0x964], R137 ;  /* 0x0009648901007387 */ /* 0x0001e20000100800 */
[----:B------:R-:W-:-:S03]  /*294a0*/  FADD R135, R139, R135 ;  /* 0x000000878b877221 */ /* 0x000fc60000000000 */
[----:B0-----:R-:W3:Y:S01]  /*294b0*/  LDL.LU R137, [R1+0x99c] ;  /* 0x00099c0001897983 */ /* 0x001ee20000300800 */
[----:B------:R-:W-:-:S03]  /*294c0*/  FADD R132, R134, R132 ;  /* 0x0000008486847221 */ /* 0x000fc60000000000 */
[----:B------:R-:W3:Y:S04]  /*294d0*/  LDL.LU R139, [R1+0x998] ;  /* 0x00099800018b7983 */ /* 0x000ee80000300800 */
[----:B------:R-:W3:Y:S01]  /*294e0*/  LDL.LU R141, [R1+0x994] ;  /* 0x00099400018d7983 */ /* 0x000ee20000300800 */
[----:B------:R-:W-:-:S03]  /*294f0*/  FADD R126, R130, R126 ;  /* 0x0000007e827e7221 */ /* 0x000fc60000000000 */
[----:B------:R-:W-:Y:S04]  /*29500*/  STL [R1+0x968], R135 ;  /* 0x0009688701007387 */ /* 0x000fe80000100800 */
[----:B------:R0:W-:Y:S04]  /*29510*/  STL [R1+0x970], R126 ;  /* 0x0009707e01007387 */ /* 0x0001e80000100800 */
[----:B------:R1:W-:Y:S04]  /*29520*/  STL [R1+0x96c], R132 ;  /* 0x00096c8401007387 */ /* 0x0003e80000100800 */
[----:B0-----:R-:W3:Y:S04]  /*29530*/  LDL.LU R126, [R1+0x980] ;  /* 0x00098000017e7983 */ /* 0x001ee80000300800 */
[----:B------:R-:W3:Y:S04]  /*29540*/  LDL.LU R130, [R1+0x984] ;  /* 0x0009840001827983 */ /* 0x000ee80000300800 */
[----:B------:R-:W3:Y:S04]  /*29550*/  LDL.LU R143, [R1+0x990] ;  /* 0x00099000018f7983 */ /* 0x000ee80000300800 */
[----:B------:R-:W3:Y:S04]  /*29560*/  LDL.LU R147, [R1+0x988] ;  /* 0x0009880001937983 */ /* 0x000ee80000300800 */
[----:B------:R-:W3:Y:S01]  /*29570*/  LDL.LU R145, [R1+0x98c] ;  /* 0x00098c0001917983 */ /* 0x000ee20000300800 */
[----:B------:R-:W-:-:S05]  /*29580*/  FADD R128, R129, R128 ;  /* 0x0000008081807221 */ /* 0x000fca0000000000 */
[----:B------:R0:W-:Y:S04]  /*29590*/  STL [R1+0x974], R128 ;  /* 0x0009748001007387 */ /* 0x0001e80000100800 */
[----:B------:R-:W3:Y:S04]  /*295a0*/  LDL R135, [R1+0x154] ;  /* 0x0001540001877983 */ /* 0x000ee80000100800 */
[----:B------:R-:W3:Y:S01]  /*295b0*/  LDL.LU R129, [R1+0x9ac] ;  /* 0x0009ac0001817983 */ /* 0x000ee20000300800 */
[----:B----4-:R-:W-:-:S05]  /*295c0*/  FADD R2, R124, R2 ;  /* 0x000000027c027221 */ /* 0x010fca0000000000 */
[----:B------:R4:W-:Y:S01]  /*295d0*/  STL [R1+0x978], R2 ;  /* 0x0009780201007387 */ /* 0x0009e20000100800 */
[----:B--2---:R-:W-:-:S03]  /*295e0*/  FADD R0, R122, R0 ;  /* 0x000000007a007221 */ /* 0x004fc60000000000 */
[----:B------:R-:W2:Y:S04]  /*295f0*/  LDL R134, [R1+0x158] ;  /* 0x0001580001867983 */ /* 0x000ea80000100800 */
[----:B------:R4:W-:Y:S04]  /*29600*/  STL [R1+0x97c], R0 ;  /* 0x00097c0001007387 */ /* 0x0009e80000100800 */
[----:B-1----:R-:W2:Y:S04]  /*29610*/  LDL R132, [R1+0x15c] ;  /* 0x00015c0001847983 */ /* 0x002ea80000100800 */
[----:B0-----:R-:W2:Y:S04]  /*29620*/  LDL R128, [R1+0x160] ;  /* 0x0001600001807983 */ /* 0x001ea80000100800 */
[----:B------:R-:W2:Y:S04]  /*29630*/  LDL R124, [R1+0x164] ;  /* 0x00016400017c7983 */ /* 0x000ea80000100800 */
[----:B----4-:R-:W2:Y:S04]  /*29640*/  LDL.LU R2, [R1+0x9bc] ;  /* 0x0009bc0001027983 */ /* 0x010ea80000300800 */
[----:B------:R-:W4:Y:S04]  /*29650*/  LDL R122, [R1+0x168] ;  /* 0x00016800017a7983 */ /* 0x000f280000100800 */
[----:B------:R-:W4:Y:S01]  /*29660*/  LDL.LU R0, [R1+0x9c0] ;  /* 0x0009c00001007983 */ /* 0x000f220000300800 */
[----:B---3--:R-:W-:-:S01]  /*29670*/  FADD R125, R127, R125 ;  /* 0x0000007d7f7d7221 */ /* 0x008fc20000000000 */
[----:B------:R-:W-:Y:S01]  /*29680*/  FADD R121, R123, R121 ;  /* 0x000000797b797221 */ /* 0x000fe20000000000 */
[----:B------:R-:W-:-:S01]  /*29690*/  FADD R131, R136, R131 ;  /* 0x0000008388837221 */ /* 0x000fc20000000000 */
[----:B------:R-:W-:Y:S01]  /*296a0*/  FADD R137, R138, R137 ;  /* 0x000000898a897221 */ /* 0x000fe20000000000 */
[----:B------:R-:W-:-:S01]  /*296b0*/  FADD R139, R140, R139 ;  /* 0x0000008b8c8b7221 */ /* 0x000fc20000000000 */
[----:B------:R-:W-:Y:S01]  /*296c0*/  FADD R141, R142, R141 ;  /* 0x0000008d8e8d7221 */ /* 0x000fe20000000000 */
[----:B------:R-:W-:-:S01]  /*296d0*/  FADD R126, R149, R126 ;  /* 0x0000007e957e7221 */ /* 0x000fc20000000000 */
[----:B------:R-:W-:-:S04]  /*296e0*/  FADD R130, R133, R130 ;  /* 0x0000008285827221 */ /* 0x000fc80000000000 */
[----:B------:R0:W-:Y:S01]  /*296f0*/  STL [R1+0x980], R126 ;  /* 0x0009807e01007387 */ /* 0x0001e20000100800 */
[----:B------:R-:W-:-:S01]  /*29700*/  FADD R143, R144, R143 ;  /* 0x0000008f908f7221 */ /* 0x000fc20000000000 */
[----:B------:R-:W-:Y:S02]  /*29710*/  FADD R147, R148, R147 ;  /* 0x0000009394937221 */ /* 0x000fe40000000000 */
[----:B0-----:R-:W3:Y:S01]  /*29720*/  LDL.LU R126, [R1+0x9b8] ;  /* 0x0009b800017e7983 */ /* 0x001ee20000300800 */
[----:B------:R-:W-:-:S03]  /*29730*/  FADD R145, R146, R145 ;  /* 0x0000009192917221 */ /* 0x000fc60000000000 */
[----:B------:R-:W3:Y:S04]  /*29740*/  LDL.LU R133, [R1+0x9b0] ;  /* 0x0009b00001857983 */ /* 0x000ee80000300800 */
[----:B------:R0:W-:Y:S04]  /*29750*/  STL [R1+0x984], R130 ;  /* 0x0009848201007387 */ /* 0x0001e80000100800 */
[----:B0-----:R-:W3:Y:S04]  /*29760*/  LDL.LU R130, [R1+0x9b4] ;  /* 0x0009b40001827983 */ /* 0x001ee80000300800 */
[----:B------:R-:W-:Y:S04]  /*29770*/  STL [R1+0x988], R147 ;  /* 0x0009889301007387 */ /* 0x000fe80000100800 */
[----:B------:R-:W-:Y:S04]  /*29780*/  STL [R1+0x98c], R145 ;  /* 0x00098c9101007387 */ /* 0x000fe80000100800 */
[----:B------:R0:W-:Y:S04]  /*29790*/  STL [R1+0x990], R143 ;  /* 0x0009908f01007387 */ /* 0x0001e80000100800 */
[----:B------:R-:W-:Y:S04]  /*297a0*/  STL [R1+0x994], R141 ;  /* 0x0009948d01007387 */ /* 0x000fe80000100800 */
[----:B------:R-:W-:Y:S04]  /*297b0*/  STL [R1+0x998], R139 ;  /* 0x0009988b01007387 */ /* 0x000fe80000100800 */
[----:B------:R-:W-:Y:S04]  /*297c0*/  STL [R1+0x99c], R137 ;  /* 0x00099c8901007387 */ /* 0x000fe80000100800 */
[----:B------:R-:W3:Y:S04]  /*297d0*/  LDL R144, [R1+0x16c] ;  /* 0x00016c0001907983 */ /* 0x000ee80000100800 */
[----:B------:R1:W-:Y:S04]  /*297e0*/  STL [R1+0x9a0], R131 ;  /* 0x0009a08301007387 */ /* 0x0003e80000100800 */
[----:B0-----:R-:W3:Y:S04]  /*297f0*/  LDL R143, [R1+0x170] ;  /* 0x00017000018f7983 */ /* 0x001ee80000100800 */
[----:B------:R0:W-:Y:S04]  /*29800*/  STL [R1+0x9a4], R125 ;  /* 0x0009a47d01007387 */ /* 0x0001e80000100800 */
[----:B------:R-:W3:Y:S04]  /*29810*/  LDL R142, [R1+0x174] ;  /* 0x00017400018e7983 */ /* 0x000ee80000100800 */
[----:B------:R0:W-:Y:S04]  /*29820*/  STL [R1+0x9a8], R121 ;  /* 0x0009a87901007387 */ /* 0x0001e80000100800 */
[----:B------:R-:W3:Y:S04]  /*29830*/  LDL R138, [R1+0x178] ;  /* 0x00017800018a7983 */ /* 0x000ee80000100800 */
[----:B-1----:R-:W3:Y:S04]  /*29840*/  LDL R131, [R1+0x17c] ;  /* 0x00017c0001837983 */ /* 0x002ee80000100800 */
[----:B------:R-:W3:Y:S04]  /*29850*/  LDL R127, [R1+0x180] ;  /* 0x00018000017f7983 */ /* 0x000ee80000100800 */
[----:B0-----:R-:W3:Y:S04]  /*29860*/  LDL.LU R125, [R1+0x9d8] ;  /* 0x0009d800017d7983 */ /* 0x001ee80000300800 */
[----:B------:R-:W3:Y:S04]  /*29870*/  LDL R123, [R1+0x184] ;  /* 0x00018400017b7983 */ /* 0x000ee80000100800 */
[----:B------:R-:W3:Y:S04]  /*29880*/  LDL.LU R121, [R1+0x9dc] ;  /* 0x0009dc0001797983 */ /* 0x000ee80000300800 */
[----:B------:R-:W3:Y:S04]  /*29890*/  LDL.LU R136, [R1+0x9c4] ;  /* 0x0009c40001887983 */ /* 0x000ee80000300800 */
[----:B------:R-:W3:Y:S01]  /*298a0*/  LDL.LU R139, [R1+0x9c8] ;  /* 0x0009c800018b7983 */ /* 0x000ee20000300800 */
[----:B------:R-:W-:-:S03]  /*298b0*/  FADD R129, R135, R129 ;  /* 0x0000008187817221 */ /* 0x000fc60000000000 */
[----:B------:R-:W3:Y:S04]  /*298c0*/  LDL.LU R140, [R1+0x9cc] ;  /* 0x0009cc00018c7983 */ /* 0x000ee80000300800 */
[----:B------:R0:W-:Y:S04]  /*298d0*/  STL [R1+0x9ac], R129 ;  /* 0x0009ac8101007387 */ /* 0x0001e80000100800 */
[----:B0-----:R-:W3:Y:S04]  /*298e0*/  LDL.LU R129, [R1+0x9d4] ;  /* 0x0009d40001817983 */ /* 0x001ee80000300800 */
[----:B------:R-:W3:Y:S01]  /*298f0*/  LDL.LU R135, [R1+0x9d0] ;  /* 0x0009d00001877983 */ /* 0x000ee20000300800 */
[----:B--2---:R-:W-:-:S01]  /*29900*/  FADD R2, R124, R2 ;  /* 0x000000027c027221 */ /* 0x004fc20000000000 */
[----:B----4-:R-:W-:Y:S01]  /*29910*/  FADD R0, R122, R0 ;  /* 0x000000007a007221 */ /* 0x010fe20000000000 */
[----:B---3--:R-:W-:-:S01]  /*29920*/  FADD R126, R128, R126 ;  /* 0x0000007e807e7221 */ /* 0x008fc20000000000 */
[----:B------:R-:W-:-:S05]  /*29930*/  FADD R133, R134, R133 ;  /* 0x0000008586857221 */ /* 0x000fca0000000000 */
[----:B------:R0:W-:Y:S01]  /*29940*/  STL [R1+0x9b0], R133 ;  /* 0x0009b08501007387 */ /* 0x0001e20000100800 */
[----:B------:R-:W-:-:S05]  /*29950*/  FADD R130, R132, R130 ;  /* 0x0000008284827221 */ /* 0x000fca0000000000 */
[----:B------:R-:W-:Y:S04]  /*29960*/  STL [R1+0x9b4], R130 ;  /* 0x0009b48201007387 */ /* 0x000fe80000100800 */
[----:B------:R-:W2:Y:S04]  /*29970*/  LDL R147, [R1+0x188] ;  /* 0x0001880001937983 */ /* 0x000ea80000100800 */
[----:B------:R-:W-:Y:S04]  /*29980*/  STL [R1+0x9b8], R126 ;  /* 0x0009b87e01007387 */ /* 0x000fe80000100800 */
[----:B------:R-:W3:Y:S04]  /*29990*/  LDL R145, [R1+0x18c] ;  /* 0x00018c0001917983 */ /* 0x000ee80000100800 */
[----:B------:R-:W-:Y:S04]  /*299a0*/  STL [R1+0x9bc], R2 ;  /* 0x0009bc0201007387 */ /* 0x000fe80000100800 */
[----:B------:R-:W4:Y:S04]  /*299b0*/  LDL R141, [R1+0x190] ;  /* 0x00019000018d7983 */ /* 0x000f280000100800 */
[----:B------:R1:W-:Y:S04]  /*299c0*/  STL [R1+0x9c0], R0 ;  /* 0x0009c00001007387 */ /* 0x0003e80000100800 */
[----:B------:R-:W2:Y:S04]  /*299d0*/  LDL R137, [R1+0x194] ;  /* 0x0001940001897983 */ /* 0x000ea80000100800 */
[----:B------:R-:W3:Y:S04]  /*299e0*/  LDL R134, [R1+0x198] ;  /* 0x0001980001867983 */ /* 0x000ee80000100800 */
[----:B0-----:R-:W3:Y:S04]  /*299f0*/  LDL.LU R133, [R1+0x9f0] ;  /* 0x0009f00001857983 */ /* 0x001ee80000300800 */
[----:B------:R-:W4:Y:S04]  /*29a00*/  LDL R132, [R1+0x19c] ;  /* 0x00019c0001847983 */ /* 0x000f280000100800 */
[----:B-1----:R-:W4:Y:S04]  /*29a10*/  LDL.LU R0, [R1+0x9f4] ;  /* 0x0009f40001007983 */ /* 0x002f280000300800 */
[----:B------:R-:W2:Y:S04]  /*29a20*/  LDL R130, [R1+0x1a0] ;  /* 0x0001a00001827983 */ /* 0x000ea80000100800 */
[----:B------:R-:W2:Y:S04]  /*29a30*/  LDL.LU R2, [R1+0x9f8] ;  /* 0x0009f80001027983 */ /* 0x000ea80000300800 */
[----:B------:R-:W2:Y:S04]  /*29a40*/  LDL R128, [R1+0x1a4] ;  /* 0x0001a40001807983 */ /* 0x000ea80000100800 */
[----:B------:R-:W2:Y:S04]  /*29a50*/  LDL.LU R126, [R1+0x9fc] ;  /* 0x0009fc00017e7983 */ /* 0x000ea80000300800 */
[----:B------:R-:W2:Y:S04]  /*29a60*/  LDL R124, [R1+0x1a8] ;  /* 0x0001a800017c7983 */ /* 0x000ea80000100800 */
[----:B------:R-:W2:Y:S01]  /*29a70*/  LDL.LU R122, [R1+0xa00] ;  /* 0x000a0000017a7983 */ /* 0x000ea20000300800 */
[----:B------:R-:W-:-:S01]  /*29a80*/  FADD R136, R144, R136 ;  /* 0x0000008890887221 */ /* 0x000fc20000000000 */
[----:B------:R-:W-:-:S04]  /*29a90*/  FADD R139, R143, R139 ;  /* 0x0000008b8f8b7221 */ /* 0x000fc80000000000 */
[----:B------:R0:W-:Y:S04]  /*29aa0*/  STL [R1+0x9c4], R136 ;  /* 0x0009c48801007387 */ /* 0x0001e80000100800 */
[----:B0-----:R-:W2:Y:S04]  /*29ab0*/  LDL.LU R136, [R1+0x9ec] ;  /* 0x0009ec0001887983 */ /* 0x001ea80000300800 */
[----:B------:R0:W-:Y:S04]  /*29ac0*/  STL [R1+0x9c8], R139 ;  /* 0x0009c88b01007387 */ /* 0x0001e80000100800 */
[----:B0-----:R-:W2:Y:S04]  /*29ad0*/  LDL.LU R139, [R1+0x9e8] ;  /* 0x0009e800018b7983 */ /* 0x001ea80000300800 */
[----:B------:R-:W2:Y:S04]  /*29ae0*/  LDL.LU R146, [R1+0x9e0] ;  /* 0x0009e00001927983 */ /* 0x000ea80000300800 */
[----:B------:R-:W2:Y:S01]  /*29af0*/  LDL.LU R143, [R1+0x9e4] ;  /* 0x0009e400018f7983 */ /* 0x000ea20000300800 */
[----:B------:R-:W-:-:S01]  /*29b00*/  FADD R140, R142, R140 ;  /* 0x0000008c8e8c7221 */ /* 0x000fc20000000000 */
[----:B------:R-:W-:Y:S01]  /*29b10*/  FADD R135, R138, R135 ;  /* 0x000000878a877221 */ /* 0x000fe20000000000 */
[----:B------:R-:W-:-:S01]  /*29b20*/  FADD R121, R123, R121 ;  /* 0x000000797b797221 */ /* 0x000fc20000000000 */
[----:B------:R-:W-:Y:S01]  /*29b30*/  FADD R129, R131, R129 ;  /* 0x0000008183817221 */ /* 0x000fe20000000000 */
[----:B------:R-:W-:-:S01]  /*29b40*/  FADD R125, R127, R125 ;  /* 0x0000007d7f7d7221 */ /* 0x000fc20000000000 */
[----:B------:R-:W-:Y:S04]  /*29b50*/  STL [R1+0x9cc], R140 ;  /* 0x0009cc8c01007387 */ /* 0x000fe80000100800 */
[----:B------:R-:W-:Y:S04]  /*29b60*/  STL [R1+0x9d0], R135 ;  /* 0x0009d08701007387 */ /* 0x000fe80000100800 */
[----:B------:R0:W-:Y:S04]  /*29b70*/  STL [R1+0x9dc], R121 ;  /* 0x0009dc7901007387 */ /* 0x0001e80000100800 */
[----:B------:R-:W-:Y:S04]  /*29b80*/  STL [R1+0x9d4], R129 ;  /* 0x0009d48101007387 */ /* 0x000fe80000100800 */
[----:B0-----:R-:W2:Y:S04]  /*29b90*/  LDL R121, [R1+0x1ac] ;  /* 0x0001ac0001797983 */ /* 0x001ea80000100800 */
[----:B------:R0:W-:Y:S04]  /*29ba0*/  STL [R1+0x9d8], R125 ;  /* 0x0009d87d01007387 */ /* 0x0001e80000100800 */
[----:B------:R-:W2:Y:S04]  /*29bb0*/  LDL R123, [R1+0x1b0] ;  /* 0x0001b000017b7983 */ /* 0x000ea80000100800 */
[----:B------:R-:W2:Y:S04]  /*29bc0*/  LDL R127, [R1+0x1b8] ;  /* 0x0001b800017f7983 */ /* 0x000ea80000100800 */
[----:B0-----:R-:W2:Y:S04]  /*29bd0*/  LDL R125, [R1+0x1b4] ;  /* 0x0001b400017d7983 */ /* 0x001ea80000100800 */
[----:B------:R-:W2:Y:S04]  /*29be0*/  LDL R129, [R1+0x1bc] ;  /* 0x0001bc0001817983 */ /* 0x000ea80000100800 */
[----:B------:R-:W2:Y:S04]  /*29bf0*/  LDL R148, [R1+0x1c0] ;  /* 0x0001c00001947983 */ /* 0x000ea80000100800 */
[----:B------:R-:W2:Y:S04]  /*29c00*/  LDL R144, [R1+0x1c4] ;  /* 0x0001c40001907983 */ /* 0x000ea80000100800 */
[----:B------:R-:W2:Y:S04]  /*29c10*/  LDL R142, [R1+0x1c8] ;  /* 0x0001c800018e7983 */ /* 0x000ea80000100800 */
[----:B------:R-:W2:Y:S04]  /*29c20*/  LDL R140, [R1+0x1cc] ;  /* 0x0001cc00018c7983 */ /* 0x000ea80000100800 */
[----:B------:R-:W2:Y:S04]  /*29c30*/  LDL R138, [R1+0x1d0] ;  /* 0x0001d000018a7983 */ /* 0x000ea80000100800 */
[----:B------:R-:W2:Y:S04]  /*29c40*/  LDL R135, [R1+0x1d4] ;  /* 0x0001d40001877983 */ /* 0x000ea80000100800 */
[----:B------:R-:W2:Y:S01]  /*29c50*/  LDL R131, [R1+0x1d8] ;  /* 0x0001d80001837983 */ /* 0x000ea20000100800 */
[----:B---3--:R-:W-:-:S01]  /*29c60*/  FADD R133, R134, R133 ;  /* 0x0000008586857221 */ /* 0x008fc20000000000 */
[----:B----4-:R-:W-:Y:S01]  /*29c70*/  FADD R0, R132, R0 ;  /* 0x0000000084007221 */ /* 0x010fe20000000000 */
[----:B--2---:R-:W-:-:S01]  /*29c80*/  FADD R2, R130, R2 ;  /* 0x0000000282027221 */ /* 0x004fc20000000000 */
[----:B------:R-:W-:Y:S01]  /*29c90*/  FADD R126, R128, R126 ;  /* 0x0000007e807e7221 */ /* 0x000fe20000000000 */
[----:B------:R-:W-:-:S01]  /*29ca0*/  FADD R122, R124, R122 ;  /* 0x0000007a7c7a7221 */ /* 0x000fc20000000000 */
[----:B------:R-:W-:Y:S01]  /*29cb0*/  FADD R136, R137, R136 ;  /* 0x0000008889887221 */ /* 0x000fe20000000000 */
[----:B------:R-:W-:-:S01]  /*29cc0*/  FADD R139, R141, R139 ;  /* 0x0000008b8d8b7221 */ /* 0x000fc20000000000 */
[----:B------:R-:W-:Y:S01]  /*29cd0*/  FADD R146, R147, R146 ;  /* 0x0000009293927221 */ /* 0x000fe20000000000 */
[----:B------:R-:W-:-:S04]  /*29ce0*/  FADD R143, R145, R143 ;  /* 0x0000008f918f7221 */ /* 0x000fc80000000000 */
[----:B------:R-:W-:Y:S04]  /*29cf0*/  STL [R1+0x9e0], R146 ;  /* 0x0009e09201007387 */ /* 0x000fe80000100800 */
[----:B------:R-:W-:Y:S04]  /*29d00*/  STL [R1+0x9e4], R143 ;  /* 0x0009e48f01007387 */ /* 0x000fe80000100800 */
[----:B------:R-:W-:Y:S04]  /*29d10*/  STL [R1+0x9e8], R139 ;  /* 0x0009e88b01007387 */ /* 0x000fe80000100800 */
[----:B------:R0:W-:Y:S04]  /*29d20*/  STL [R1+0x9f4], R0 ;  /* 0x0009f40001007387 */ /* 0x0001e80000100800 */
[----:B------:R-:W-:Y:S04]  /*29d30*/  STL [R1+0x9ec], R136 ;  /* 0x0009ec8801007387 */ /* 0x000fe80000100800 */
[----:B0-----:R-:W2:Y:S04]  /*29d40*/  LDL.LU R0, [R1+0xa34] ;  /* 0x000a340001007983 */ /* 0x001ea80000300800 */
[----:B------:R-:W-:Y:S04]  /*29d50*/  STL [R1+0x9f0], R133 ;  /* 0x0009f08501007387 */ /* 0x000fe80000100800 */
[----:B------:R0:W-:Y:S04]  /*29d60*/  STL [R1+0x9f8], R2 ;  /* 0x0009f80201007387 */ /* 0x0001e80000100800 */
[----:B0-----:R-:W3:Y:S04]  /*29d70*/  LDL.LU R2, [R1+0xa30] ;  /* 0x000a300001027983 */ /* 0x001ee80000300800 */
[----:B------:R-:W4:Y:S04]  /*29d80*/  LDL.LU R133, [R1+0xa2c] ;  /* 0x000a2c0001857983 */ /* 0x000f280000300800 */
        /* <DEDUP_REMOVED lines=19> */
[----:B------:R-:W4:Y:S01]  /*29ec0*/  LDL R145, [R1+0x1fc] ;  /* 0x0001fc0001917983 */ /* 0x000f220000100800 */
[----:B--2---:R-:W-:-:S01]  /*29ed0*/  FADD R0, R3, R0 ;  /* 0x0000000003007221 */ /* 0x004fc20000000000 */
        /* <DEDUP_REMOVED lines=10> */
[----:B------:R-:W-:Y:S01]  /*29f80*/  FADD R146, R148, R146 ;  /* 0x0000009294927221 */ /* 0x000fe20000000000 */
[----:B------:R-:W-:-:S01]  /*29f90*/  FADD R143, R144, R143 ;  /* 0x0000008f908f7221 */ /* 0x000fc20000000000 */
[----:B------:R-:W-:Y:S01]  /*29fa0*/  FADD R141, R142, R141 ;  /* 0x0000008d8e8d7221 */ /* 0x000fe20000000000 */
        /* <DEDUP_REMOVED lines=12> */
[----:B------:R-:W-:Y:S04]  /*2a070*/  STL [R1+0xa14], R150 ;  /* 0x000a149601007387 */ /* 0x000fe80000100800 */
[----:B------:R-:W-:Y:S04]  /*2a080*/  STL [R1+0xa18], R146 ;  /* 0x000a189201007387 */ /* 0x000fe80000100800 */
[----:B------:R-:W-:Y:S04]  /*2a090*/  STL [R1+0xa1c], R143 ;  /* 0x000a1c8f01007387 */ /* 0x000fe80000100800 */
[----:B------:R-:W-:Y:S04]  /*2a0a0*/  STL [R1+0xa20], R141 ;  /* 0x000a208d01007387 */ /* 0x000fe80000100800 */
[----:B------:R-:W-:Y:S04]  /*2a0b0*/  STL [R1+0xa24], R139 ;  /* 0x000a248b01007387 */ /* 0x000fe80000100800 */
[----:B------:R-:W-:Y:S04]  /*2a0c0*/  STL [R1+0xa28], R137 ;  /* 0x000a288901007387 */ /* 0x000fe80000100800 */
[----:B------:R-:W2:Y:S04]  /*2a0d0*/  LDL.LU R131, [R1+0xa38] ;  /* 0x000a380001837983 */ /* 0x000ea80000300800 */
[----:B------:R0:W-:Y:S04]  /*2a0e0*/  STL [R1+0xa2c], R133 ;  /* 0x000a2c8501007387 */ /* 0x0001e80000100800 */
[----:B0-----:R-:W3:Y:S04]  /*2a0f0*/  LDL.LU R133, [R1+0xa3c] ;  /* 0x000a3c0001857983 */ /* 0x001ee80000300800 */
[----:B------:R0:W-:Y:S04]  /*2a100*/  STL [R1+0xa30], R2 ;  /* 0x000a300201007387 */ /* 0x0001e80000100800 */
[----:B------:R-:W4:Y:S04]  /*2a110*/  LDL.LU R135, [R1+0xa40] ;  /* 0x000a400001877983 */ /* 0x000f280000300800 */
[----:B------:R1:W-:Y:S04]  /*2a120*/  STL [R1+0xa34], R0 ;  /* 0x000a340001007387 */ /* 0x0003e80000100800 */
        /* <DEDUP_REMOVED lines=12> */
[----:B0-----:R-:W4:Y:S04]  /*2a1f0*/  LDL.LU R2, [R1+0xa74] ;  /* 0x000a740001027983 */ /* 0x001f280000300800 */
[----:B-1----:R-:W4:Y:S01]  /*2a200*/  LDL.LU R0, [R1+0xa78] ;  /* 0x000a780001007983 */ /* 0x002f220000300800 */
        /* <DEDUP_REMOVED lines=9> */
[----:B0-----:R-:W4:Y:S01]  /*2a2a0*/  LDL.LU R133, [R1+0xcbc] ;  /* 0x000cbc0001857983 */ /* 0x001f220000300800 */
[----:B------:R-:W-:-:S03]  /*2a2b0*/  FADD R150, R151, R150 ;  /* 0x0000009697967221 */ /* 0x000fc60000000000 */
[----:B------:R-:W4:Y:S01]  /*2a2c0*/  LDL.LU R134, [R1+0xcb8] ;  /* 0x000cb80001867983 */ /* 0x000f220000300800 */
[----:B------:R-:W-:-:S03]  /*2a2d0*/  FADD R148, R149, R148 ;  /* 0x0000009495947221 */ /* 0x000fc60000000000 */
[----:B------:R0:W-:Y:S01]  /*2a2e0*/  STL [R1+0xa40], R135 ;  /* 0x000a408701007387 */ /* 0x0001e20000100800 */
[----:B------:R-:W-:-:S01]  /*2a2f0*/  FADD R146, R147, R146 ;  /* 0x0000009293927221 */ /* 0x000fc20000000000 */
[----:B------:R-:W-:Y:S02]  /*2a300*/  FADD R144, R145, R144 ;  /* 0x0000009091907221 */ /* 0x000fe40000000000 */
[----:B0-----:R-:W4:Y:S01]  /*2a310*/  LDL.LU R135, [R1+0xcb4] ;  /* 0x000cb40001877983 */ /* 0x001f220000300800 */
[----:B------:R-:W-:-:S03]  /*2a320*/  FADD R143, R24, R143 ;  /* 0x0000008f188f7221 */ /* 0x000fc60000000000 */
[----:B------:R-:W4:Y:S01]  /*2a330*/  LDL.LU R136, [R1+0xcb0] ;  /* 0x000cb00001887983 */ /* 0x000f220000300800 */
[----:B------:R-:W-:-:S03]  /*2a340*/  FADD R142, R25, R142 ;  /* 0x0000008e198e7221 */ /* 0x000fc60000000000 */
[----:B------:R0:W-:Y:S01]  /*2a350*/  STL [R1+0xa44], R137 ;  /* 0x000a448901007387 */ /* 0x0001e20000100800 */
[----:B------:R-:W-:-:S01]  /*2a360*/  FADD R141, R26, R141 ;  /* 0x0000008d1a8d7221 */ /* 0x000fc20000000000 */
[----:B------:R-:W-:Y:S01]  /*2a370*/  FADD R140, R27, R140 ;  /* 0x0000008c1b8c7221 */ /* 0x000fe20000000000 */
[----:B------:R-:W-:-:S01]  /*2a380*/  FADD R139, R28, R139 ;  /* 0x0000008b1c8b7221 */ /* 0x000fc20000000000 */
[----:B0-----:R-:W4:Y:S04]  /*2a390*/  LDL.LU R137, [R1+0xcac] ;  /* 0x000cac0001897983 */ /* 0x001f280000300800 */
[----:B------:R0:W-:Y:S01]  /*2a3a0*/  STL [R1+0xa48], R150 ;  /* 0x000a489601007387 */ /* 0x0001e20000100800 */
[----:B------:R-:W-:-:S03]  /*2a3b0*/  FADD R138, R29, R138 ;  /* 0x0000008a1d8a7221 */ /* 0x000fc60000000000 */
[----:B------:R1:W-:Y:S04]  /*2a3c0*/  STL [R1+0xa4c], R148 ;  /* 0x000a4c9401007387 */ /* 0x0003e80000100800 */
        /* <DEDUP_REMOVED lines=9> */
[----:B------:R1:W-:Y:S04]  /*2a460*/  STL [R1+0xa68], R139 ;  /* 0x000a688b01007387 */ /* 0x0003e80000100800 */
[----:B------:R1:W-:Y:S04]  /*2a470*/  STL [R1+0xa6c], R138 ;  /* 0x000a6c8a01007387 */ /* 0x0003e80000100800 */
[----:B------:R-:W2:Y:S04]  /*2a480*/  LDL.LU R151, [R1+0xa7c] ;  /* 0x000a7c0001977983 */ /* 0x000ea80000300800 */
[----:B------:R1:W-:Y:S04]  /*2a490*/  STL [R1+0xa70], R3 ;  /* 0x000a700301007387 */ /* 0x0003e80000100800 */
[----:B0-----:R-:W3:Y:S04]  /*2a4a0*/  LDL.LU R150, [R1+0xa80] ;  /* 0x000a800001967983 */ /* 0x001ee80000300800 */
[----:B------:R0:W-:Y:S04]  /*2a4b0*/  STL [R1+0xa74], R2 ;  /* 0x000a740201007387 */ /* 0x0001e80000100800 */
[----:B------:R-:W4:Y:S04]  /*2a4c0*/  LDL.LU R149, [R1+0xa84] ;  /* 0x000a840001957983 */ /* 0x000f280000300800 */
[----:B------:R0:W-:Y:S04]  /*2a4d0*/  STL [R1+0xa78], R0 ;  /* 0x000a780001007387 */ /* 0x0001e80000100800 */
        /* <DEDUP_REMOVED lines=13> */
[----:B------:R-:W4:Y:S01]  /*2a5b0*/  LDL.LU R0, [R1+0xabc] ;  /* 0x000abc0001007983 */ /* 0x000f220000300800 */
[----:B--2---:R-:W-:-:S01]  /*2a5c0*/  FADD R151, R33, R151 ;  /* 0x0000009721977221 */ /* 0x004fc20000000000 */
[----:B---3--:R-:W-:-:S04]  /*2a5d0*/  FADD R150, R34, R150 ;  /* 0x0000009622967221 */ /* 0x008fc80000000000 */
        /* <DEDUP_REMOVED lines=28> */
[----:B0-----:R-:W4:Y:S01]  /*2a7a0*/  LDL.LU R151, [R1+0xac0] ;  /* 0x000ac00001977983 */ /* 0x001f220000300800 */
[----:B------:R-:W-:-:S03]  /*2a7b0*/  FADD R0, R49, R0 ;  /* 0x0000000031007221 */ /* 0x000fc60000000000 */
[----:B------:R0:W-:Y:S04]  /*2a7c0*/  STL [R1+0xab4], R3 ;  /* 0x000ab40301007387 */ /* 0x0001e80000100800 */
[----:B-1----:R-:W4:Y:S04]  /*2a7d0*/  LDL.LU R150, [R1+0xac4] ;  /* 0x000ac40001967983 */ /* 0x002f280000300800 */
[----:B------:R1:W-:Y:S04]  /*2a7e0*/  STL [R1+0xab8], R2 ;  /* 0x000ab80201007387 */ /* 0x0003e80000100800 */
[----:B--2---:R-:W2:Y:S04]  /*2a7f0*/  LDL.LU R149, [R1+0xac8] ;  /* 0x000ac80001957983 */ /* 0x004ea80000300800 */
[----:B------:R1:W-:Y:S04]  /*2a800*/  STL [R1+0xabc], R0 ;  /* 0x000abc0001007387 */ /* 0x0003e80000100800 */
[----:B---3--:R-:W3:Y:S04]  /*2a810*/  LDL.LU R148, [R1+0xacc] ;  /* 0x000acc0001947983 */ /* 0x008ee80000300800 */
[----:B----4-:R-:W4:Y:S04]  /*2a820*/  LDL.LU R147, [R1+0xad0] ;  /* 0x000ad00001937983 */ /* 0x010f280000300800 */
        /* <DEDUP_REMOVED lines=10> */
[----:B-1----:R-:W4:Y:S04]  /*2a8d0*/  LDL.LU R2, [R1+0xafc] ;  /* 0x000afc0001027983 */ /* 0x002f280000300800 */
[----:B------:R-:W4:Y:S01]  /*2a8e0*/  LDL.LU R0, [R1+0xb00] ;  /* 0x000b000001007983 */ /* 0x000f220000300800 */
[----:B------:R-:W-:-:S01]  /*2a8f0*/  FADD R151, R50, R151 ;  /* 0x0000009732977221 */ /* 0x000fc20000000000 */
[----:B------:R-:W-:-:S04]  /*2a900*/  FADD R150, R51, R150 ;  /* 0x0000009633967221 */ /* 0x000fc80000000000 */
[----:B------:R0:W-:Y:S01]  /*2a910*/  STL [R1+0xac0], R151 ;  /* 0x000ac09701007387 */ /* 0x0001e20000100800 */
[----:B--2---:R-:W-:-:S03]  /*2a920*/  FADD R149, R52, R149 ;  /* 0x0000009534957221 */ /* 0x004fc60000000000 */
        /* <DEDUP_REMOVED lines=202> */
[----:B------:R-:W-:Y:S01]  /*2b5d0*/  STL [R1+0xbd0], R151 ;  /* 0x000bd09701007387 */ /* 0x000fe20000100800 */
[----:B--2---:R-:W-:-:S03]  /*2b5e0*/  FADD R149, R120, R149 ;  /* 0x0000009578957221 */ /* 0x004fc60000000000 */
        /* <DEDUP_REMOVED lines=24> */
[----:B------:R0:W-:Y:S04]  /*2b770*/  STL [R1+0xc04], R138 ;  /* 0x000c048a01007387 */ /* 0x0001e80000100800 */
[----:B0-----:R-:W2:Y:S04]  /*2b780*/  LDL.LU R138, [R1+0xc14] ;  /* 0x000c1400018a7983 */ /* 0x001ea80000300800 */
[----:B------:R-:W-:Y:S04]  /*2b790*/  STL [R1+0xc08], R3 ;  /* 0x000c080301007387 */ /* 0x000fe80000100800 */
[----:B------:R-:W3:Y:S01]  /*2b7a0*/  LDL.LU R139, [R1+0xc18] ;  /* 0x000c1800018b7983 */ /* 0x000ee20000300800 */
[----:B------:R-:W-:-:S01]  /*2b7b0*/  FADD R2, R133, R2 ;  /* 0x0000000285027221 */ /* 0x000fc20000000000 */
[----:B------:R-:W-:-:S04]  /*2b7c0*/  FADD R0, R134, R0 ;  /* 0x0000000086007221 */ /* 0x000fc80000000000 */
        /* <DEDUP_REMOVED lines=17> */
[----:B--2---:R-:W-:-:S05]  /*2b8e0*/  FADD R138, R135, R138 ;  /* 0x0000008a878a7221 */ /* 0x004fca0000000000 */
[----:B------:R0:W-:Y:S01]  /*2b8f0*/  STL [R1+0xc14], R138 ;  /* 0x000c148a01007387 */ /* 0x0001e20000100800 */
[----:B---3--:R-:W-:-:S03]  /*2b900*/  FADD R139, R136, R139 ;  /* 0x0000008b888b7221 */ /* 0x008fc60000000000 */
[----:B0-----:R-:W2:Y:S04]  /*2b910*/  LDL.LU R138, [R1+0xca8] ;  /* 0x000ca800018a7983 */ /* 0x001ea80000300800 */
[----:B------:R0:W-:Y:S04]  /*2b920*/  STL [R1+0xc18], R139 ;  /* 0x000c188b01007387 */ /* 0x0001e80000100800 */
[----:B0-----:R-:W3:Y:S01]  /*2b930*/  LDL.LU R139, [R1+0xca4] ;  /* 0x000ca400018b7983 */ /* 0x001ee20000300800 */
[----:B----4-:R-:W-:-:S05]  /*2b940*/  FADD R140, R137, R140 ;  /* 0x0000008c898c7221 */ /* 0x010fca0000000000 */
[----:B------:R0:W-:Y:S04]  /*2b950*/  STL [R1+0xc1c], R140 ;  /* 0x000c1c8c01007387 */ /* 0x0001e80000100800 */
[----:B0-----:R-:W4:Y:S01]  /*2b960*/  LDL.LU R140, [R1+0xca0] ;  /* 0x000ca000018c7983 */ /* 0x001f220000300800 */
        /* <DEDUP_REMOVED lines=35> */
[----:B0-----:R0:W5:Y:S01]  /*2bba0*/  LDL.LU R2, [R1+0xc70] ;  /* 0x000c700001027983 */ /* 0x0011620000300800 */
[----:B------:R-:W-:Y:S01]  /*2bbb0*/  UMOV UR24, URZ ;  /* 0x0000003f00187c82 */ /* 0x000fe20008000000 */
[----:B--2---:R-:W-:-:S05]  /*2bbc0*/  FADD R0, R150, R0 ;  /* 0x0000000096007221 */ /* 0x004fca0000000000 */
[----:B------:R1:W-:Y:S01]  /*2bbd0*/  STL [R1+0xc50], R0 ;  /* 0x000c500001007387 */ /* 0x0003e20000100800 */
[----:B---3--:R-:W-:-:S03]  /*2bbe0*/  FADD R3, R3, R151 ;  /* 0x0000009703037221 */ /* 0x008fc60000000000 */
[----:B-1----:R0:W5:Y:S04]  /*2bbf0*/  LDL.LU R0, [R1+0xc6c] ;  /* 0x000c6c0001007983 */ /* 0x0021680000300800 */
[----:B------:R0:W-:Y:S02]  /*2bc00*/  STL [R1+0xc54], R3 ;  /* 0x000c540301007387 */ /* 0x0001e40000100800 */
.L_x_24:
[----:B------:R-:W-:Y:S05]  /*2bc10*/  @!P1 BRA `(.L_x_25) ;  /* 0x0000000000049947 */ /* 0x000fea0003800000 */
[----:B------:R-:W-:Y:S01]  /*2bc20*/  BPT.TRAP 0x1 ;  /* 0x000000040000795c */ /* 0x000fe20000300000 */
.L_x_25:
[----:B------:R-:W-:Y:S02]  /*2bc30*/  UISETP.GT.U32.AND UP0, UPT, UR6, 0x1, UPT ;  /* 0x000000010600788c */ /* 0x000fe4000bf04070 */
[----:B------:R-:W-:-:S04]  /*2bc40*/  ULEA UR21, UR26, UR16, 0x3 ;  /* 0x000000101a157291 */ /* 0x000fc8000f8e183f */
[----:B------:R-:W-:Y:S01]  /*2bc50*/  UIADD3 UR21, UR21, 0x10, URZ ;  /* 0x0000001015157890 */ /* 0x000fe2000fffe03f */
[----:B------:R-:W-:-:S03]  /*2bc60*/  PLOP3.LUT P0, PT, PT, PT, UP0, 0x80, 0x0 ;  /* 0x000000000000781c */ /* 0x000fc60003f0f008 */
[----:B------:R-:W-:-:S09]  /*2bc70*/  UPRMT UR21, URZ, 0x654, UR21 ;  /* 0x000006543f157896 */ /* 0x000fd20008000015 */
[----:B------:R-:W-:Y:S01]  /*2bc80*/  SYNCS.ARRIVE.TRANS64.RED.A1T0 RZ, [UR21], RZ ;  /* 0x000000ffffff79a7 */ /* 0x000fe20008100415 */
[----:B------:R-:W-:Y:S05]  /*2bc90*/  @P0 BRA `(.L_x_26) ;  /* 0x0000000000040947 */ /* 0x000fea0003800000 */
[----:B------:R-:W-:Y:S01]  /*2bca0*/  BPT.TRAP 0x1 ;  /* 0x000000040000795c */ /* 0x000fe20000300000 */
.L_x_26:
[----:B------:R-:W-:Y:S02]  /*2bcb0*/  UISETP.GT.AND UP2, UPT, UR27, 0x1, UPT ;  /* 0x000000011b00788c */ /* 0x000fe4000bf44270 */
[----:B------:R-:W-:Y:S02]  /*2bcc0*/  UIADD3 UR28, UR28, 0x1, URZ ;  /* 0x000000011c1c7890 */ /* 0x000fe4000fffe03f */
[----:B------:R-:W-:Y:S02]  /*2bcd0*/  UIADD3 UR26, UR26, 0x1, URZ ;  /* 0x000000011a1a7890 */ /* 0x000fe4000fffe03f */
[----:B------:R-:W-:Y:S01]  /*2bce0*/  PLOP3.LUT P0, PT, PT, PT, UP2, 0x80, 0x0 ;  /* 0x000000000000781c */ /* 0x000fe20003f0f028 */
[----:B------:R-:W-:Y:S02]  /*2bcf0*/  UISETP.NE.AND UP0, UPT, UR28, 0x2, UPT ;  /* 0x000000021c00788c */ /* 0x000fe4000bf05270 */
[----:B------:R-:W-:Y:S02]  /*2bd00*/  UISETP.NE.AND UP1, UPT, UR26, 0x2, UPT ;  /* 0x000000021a00788c */ /* 0x000fe4000bf25270 */
[----:B------:R-:W-:-:S02]  /*2bd10*/  USEL UR21, URZ, 0x1, UP0 ;  /* 0x000000013f157887 */ /* 0x000fc40008000000 */
[----:B------:R-:W-:Y:S02]  /*2bd20*/  UIADD3 UR27, UR27, -0x1, URZ ;  /* 0xffffffff1b1b7890 */ /* 0x000fe4000fffe03f */
[----:B------:R-:W-:Y:S02]  /*2bd30*/  USEL UR28, UR28, URZ, UP0 ;  /* 0x0000003f1c1c7287 */ /* 0x000fe40008000000 */
[----:B-----5:R-:W-:Y:S01]  /*2bd40*/  LOP3.LUT R2, R2, UR21, RZ, 0x3c, !PT ;  /* 0x0000001502027c12 */ /* 0x020fe2000f8e3cff */
[----:B------:R-:W-:Y:S01]  /*2bd50*/  USEL UR26, UR26, URZ, UP1 ;  /* 0x0000003f1a1a7287 */ /* 0x000fe20008800000 */
[----:B------:R-:W-:Y:S01]  /*2bd60*/  UMOV UR21, 0x1 ;  /* 0x0000000100157882 */ /* 0x000fe20000000000 */
[----:B------:R-:W-:Y:S10]  /*2bd70*/  @P0 BRA `(.L_x_27) ;  /* 0xfffffea800680947 */ /* 0x000ff4000383ffff */
.L_x_19:
[----:B------:R-:W-:-:S04]  /*2bd80*/  UISETP.NE.AND UP0, UPT, UR24, URZ, UPT ;  /* 0x0000003f1800728c */ /* 0x000fc8000bf05270 */
[----:B------:R-:W-:-:S06]  /*2bd90*/  USEL UR15, URZ, 0x1, !UP0 ;  /* 0x000000013f0f7887 */ /* 0x000fcc000c000000 */
[----:B------:R-:W-:-:S13]  /*2bda0*/  ISETP.NE.AND P0, PT, RZ, UR15, PT ;  /* 0x0000000fff007c0c */ /* 0x000fda000bf05270 */
[----:B------:R-:W-:Y:S05]  /*2bdb0*/  @!P0 BRA `(.L_x_28) ;  /* 0x0000007800a08947 */ /* 0x000fea0003800000 */
[----:B------:R1:W-:Y:S04]  /*2bdc0*/  STL [R1+0xe60], R27 ;  /* 0x000e601b01007387 */ /* 0x0003e80000100800 */
[----:B-1----:R-:W3:Y:S04]  /*2bdd0*/  LDL.LU R27, [R1+0x400] ;  /* 0x00040000011b7983 */ /* 0x002ee80000300800 */
[----:B------:R1:W-:Y:S04]  /*2bde0*/  STL [R1+0xe5c], R28 ;  /* 0x000e5c1c01007387 */ /* 0x0003e80000100800 */
[----:B-1----:R-:W4:Y:S04]  /*2bdf0*/  LDL.LU R28, [R1+0x404] ;  /* 0x00040400011c7983 */ /* 0x002f280000300800 */
[----:B------:R1:W-:Y:S04]  /*2be00*/  STL [R1+0xe58], R29 ;  /* 0x000e581d01007387 */ /* 0x0003e80000100800 */
[----:B-1----:R-:W2:Y:S04]  /*2be10*/  LDL.LU R29, [R1+0x408] ;  /* 0x00040800011d7983 */ /* 0x002ea80000300800 */
        /* <DEDUP_REMOVED lines=126> */
[----:B------:R-:W2:Y:S04]  /*2c600*/  LDL.LU R2, [R1+0x5d0] ;  /* 0x0005d00001027983 */ /* 0x000ea80000300800 */
[----:B0-----:R-:W2:Y:S04]  /*2c610*/  LDL.LU R3, [R1+0x628] ;  /* 0x0006280001037983 */ /* 0x001ea80000300800 */
[----:B------:R0:W-:Y:S04]  /*2c620*/  STL [R1+0xd58], R93 ;  /* 0x000d585d01007387 */ /* 0x0001e80000100800 */
        /* <DEDUP_REMOVED lines=117> */
[----:B-----5:R0:W-:Y:S04]  /*2cd80*/  STL [R1+0xc6c], R0 ;  /* 0x000c6c0001007387 */ /* 0x0201e80000100800 */
[----:B0-----:R-:W2:Y:S01]  /*2cd90*/  LDL.LU R0, [R1+0x508] ;  /* 0x0005080001007983 */ /* 0x001ea20000300800 */
[----:B---3--:R-:W-:Y:S01]  /*2cda0*/  FADD R4, R27, R4 ;  /* 0x000000041b047221 */ /* 0x008fe20000000000 */
[----:B----4-:R-:W-:Y:S01]  /*2cdb0*/  FADD R5, R28, R5 ;  /* 0x000000051c057221 */ /* 0x010fe20000000000 */
[----:B--2---:R-:W-:Y:S01]  /*2cdc0*/  FADD R6, R29, R6 ;  /* 0x000000061d067221 */ /* 0x004fe20000000000 */
[----:B------:R-:W2:Y:S01]  /*2cdd0*/  LDL.LU R27, [R1+0xe60] ;  /* 0x000e6000011b7983 */ /* 0x000ea20000300800 */
[----:B------:R-:W-:Y:S01]  /*2cde0*/  FADD R7, R30, R7 ;  /* 0x000000071e077221 */ /* 0x000fe20000000000 */
        /* <DEDUP_REMOVED lines=116> */
[----:B------:R-:W-:Y:S01]  /*2d530*/  FADD R194, R89, R194 ;  /* 0x000000c259c27221 */ /* 0x000fe20000000000 */
[----:B------:R-:W-:Y:S02]  /*2d540*/  FADD R111, R112, R111 ;  /* 0x0000006f706f7221 */ /* 0x000fe40000000000 */
[----:B------:R-:W4:Y:S01]  /*2d550*/  LDL.LU R86, [R1+0xd74] ;  /* 0x000d740001567983 */ /* 0x000f220000300800 */
[----:B------:R-:W-:Y:S01]  /*2d560*/  FADD R195, R90, R195 ;  /* 0x000000c35ac37221 */ /* 0x000fe20000000000 */
[----:B------:R-:W-:Y:S02]  /*2d570*/  FADD R109, R110, R109 ;  /* 0x0000006d6e6d7221 */ /* 0x000fe40000000000 */
[----:B------:R-:W4:Y:S01]  /*2d580*/  LDL.LU R87, [R1+0xd70] ;  /* 0x000d700001577983 */ /* 0x000f220000300800 */
[----:B------:R-:W-:Y:S01]  /*2d590*/  FADD R196, R91, R196 ;  /* 0x000000c45bc47221 */ /* 0x000fe20000000000 */
[----:B------:R-:W-:-:S02]  /*2d5a0*/  FADD R107, R108, R107 ;  /* 0x0000006b6c6b7221 */ /* 0x000fc40000000000 */
[----:B------:R-:W4:Y:S01]  /*2d5b0*/  LDL.LU R88, [R1+0xd6c] ;  /* 0x000d6c0001587983 */ /* 0x000f220000300800 */
[----:B------:R-:W-:Y:S01]  /*2d5c0*/  FADD R197, R92, R197 ;  /* 0x000000c55cc57221 */ /* 0x000fe20000000000 */
[----:B------:R-:W-:Y:S02]  /*2d5d0*/  FADD R105, R106, R105 ;  /* 0x000000696a697221 */ /* 0x000fe40000000000 */
        /* <DEDUP_REMOVED lines=8> */
[----:B------:R-:W-:Y:S01]  /*2d660*/  FADD R95, R96, R95 ;  /* 0x0000005f605f7221 */ /* 0x000fe20000000000 */
[----:B------:R-:W-:Y:S01]  /*2d670*/  FADD R93, R94, R93 ;  /* 0x0000005d5e5d7221 */ /* 0x000fe20000000000 */
[----:B------:R0:W-:Y:S01]  /*2d680*/  STL [R1+0x600], R111 ;  /* 0x0006006f01007387 */ /* 0x0001e20000100800 */
        /* <DEDUP_REMOVED lines=31> */
[----:B------:R-:W-:Y:S01]  /*2d880*/  FADD R198, R0, R198 ;  /* 0x000000c600c67221 */ /* 0x000fe20000000000 */
[----:B------:R-:W-:Y:S01]  /*2d890*/  FADD R222, R128, R222 ;  /* 0x000000de80de7221 */ /* 0x000fe20000000000 */
        /* <DEDUP_REMOVED lines=60> */
[----:B------:R-:W4:Y:S04]  /*2dc60*/  LDL.LU R110, [R1+0x228] ;  /* 0x00022800016e7983 */ /* 0x000f280000300800 */
[----:B-1----:R-:W4:Y:S04]  /*2dc70*/  LDL.LU R109, [R1+0x680] ;  /* 0x00068000016d7983 */ /* 0x002f280000300800 */
[----:B------:R-:W4:Y:S04]  /*2dc80*/  LDL.LU R108, [R1+0x22c] ;  /* 0x00022c00016c7983 */ /* 0x000f280000300800 */
[----:B------:R-:W4:Y:S04]  /*2dc90*/  LDL.LU R107, [R1+0x684] ;  /* 0x00068400016b7983 */ /* 0x000f280000300800 */
[----:B------:R-:W4:Y:S04]  /*2dca0*/  LDL.LU R106, [R1+0x230] ;  /* 0x00023000016a7983 */ /* 0x000f280000300800 */
[----:B--2---:R-:W2:Y:S04]  /*2dcb0*/  LDL.LU R105, [R1+0x688] ;  /* 0x0006880001697983 */ /* 0x004ea80000300800 */
[----:B------:R-:W2:Y:S04]  /*2dcc0*/  LDL.LU R104, [R1+0x234] ;  /* 0x0002340001687983 */ /* 0x000ea80000300800 */
[----:B------:R-:W2:Y:S04]  /*2dcd0*/  LDL.LU R103, [R1+0x68c] ;  /* 0x00068c0001677983 */ /* 0x000ea80000300800 */
[----:B------:R-:W2:Y:S04]  /*2dce0*/  LDL.LU R102, [R1+0x238] ;  /* 0x0002380001667983 */ /* 0x000ea80000300800 */
[----:B---3--:R-:W3:Y:S04]  /*2dcf0*/  LDL.LU R101, [R1+0x690] ;  /* 0x0006900001657983 */ /* 0x008ee80000300800 */
        /* <DEDUP_REMOVED lines=10> */
[----:B----4-:R-:W-:-:S05]  /*2dda0*/  FADD R151, R0, R151 ;  /* 0x0000009700977221 */ /* 0x010fca0000000000 */
[----:B------:R0:W-:Y:S01]  /*2ddb0*/  STL [R1+0x62c], R151 ;  /* 0x00062c9701007387 */ /* 0x0001e20000100800 */
[----:B------:R-:W-:Y:S01]  /*2ddc0*/  FADD R149, R150, R149 ;  /* 0x0000009596957221 */ /* 0x000fe20000000000 */
[----:B------:R-:W-:-:S04]  /*2ddd0*/  FADD R147, R148, R147 ;  /* 0x0000009394937221 */ /* 0x000fc80000000000 */
        /* <DEDUP_REMOVED lines=41> */
[----:B--2---:R-:W-:-:S03]  /*2e070*/  FADD R105, R106, R105 ;  /* 0x000000696a697221 */ /* 0x004fc60000000000 */
[----:B------:R2:W-:Y:S01]  /*2e080*/  STL [R1+0x684], R107 ;  /* 0x0006846b01007387 */ /* 0x0005e20000100800 */
[----:B------:R-:W-:-:S03]  /*2e090*/  FADD R103, R104, R103 ;  /* 0x0000006768677221 */ /* 0x000fc60000000000 */
[----:B------:R2:W-:Y:S01]  /*2e0a0*/  STL [R1+0x688], R105 ;  /* 0x0006886901007387 */ /* 0x0005e20000100800 */
[----:B---3--:R-:W-:-:S03]  /*2e0b0*/  FADD R101, R102, R101 ;  /* 0x0000006566657221 */ /* 0x008fc60000000000 */
[----:B------:R3:W-:Y:S01]  /*2e0c0*/  STL [R1+0x68c], R103 ;  /* 0x00068c6701007387 */ /* 0x0007e20000100800 */
[----:B------:R-:W-:-:S03]  /*2e0d0*/  FADD R99, R100, R99 ;  /* 0x0000006364637221 */ /* 0x000fc60000000000 */
[----:B------:R3:W-:Y:S01]  /*2e0e0*/  STL [R1+0x690], R101 ;  /* 0x0006906501007387 */ /* 0x0007e20000100800 */
[----:B------:R-:W-:-:S03]  /*2e0f0*/  FADD R97, R98, R97 ;  /* 0x0000006162617221 */ /* 0x000fc60000000000 */
[----:B------:R3:W-:Y:S04]  /*2e100*/  STL [R1+0x694], R99 ;  /* 0x0006946301007387 */ /* 0x0007e80000100800 */
[----:B------:R3:W-:Y:S01]  /*2e110*/  STL [R1+0x698], R97 ;  /* 0x0006986101007387 */ /* 0x0007e20000100800 */
[----:B------:R-:W-:-:S03]  /*2e120*/  FADD R95, R96, R95 ;  /* 0x0000005f605f7221 */ /* 0x000fc60000000000 */
[----:B------:R-:W3:Y:S04]  /*2e130*/  LDL.LU R0, [R1+0x250] ;  /* 0x0002500001007983 */ /* 0x000ee80000300800 */
[----:B------:R3:W-:Y:S01]  /*2e140*/  STL [R1+0x69c], R95 ;  /* 0x00069c5f01007387 */ /* 0x0007e20000100800 */
[----:B------:R-:W-:-:S03]  /*2e150*/  FADD R93, R94, R93 ;  /* 0x0000005d5e5d7221 */ /* 0x000fc60000000000 */
[----:B0-----:R-:W3:Y:S04]  /*2e160*/  LDL.LU R151, [R1+0x6a8] ;  /* 0x0006a80001977983 */ /* 0x001ee80000300800 */
[----:B------:R0:W-:Y:S01]  /*2e170*/  STL [R1+0x6a0], R93 ;  /* 0x0006a05d01007387 */ /* 0x0001e20000100800 */
[----:B------:R-:W-:-:S03]  /*2e180*/  FADD R3, R2, R3 ;  /* 0x0000000302037221 */ /* 0x000fc60000000000 */
[----:B------:R-:W3:Y:S04]  /*2e190*/  LDL.LU R150, [R1+0x254] ;  /* 0x0002540001967983 */ /* 0x000ee80000300800 */
[----:B------:R0:W-:Y:S04]  /*2e1a0*/  STL [R1+0x6a4], R3 ;  /* 0x0006a40301007387 */ /* 0x0001e80000100800 */
[----:B-1----:R-:W3:Y:S04]  /*2e1b0*/  LDL.LU R149, [R1+0x6ac] ;  /* 0x0006ac0001957983 */ /* 0x002ee80000300800 */
[----:B------:R-:W3:Y:S04]  /*2e1c0*/  LDL.LU R148, [R1+0x258] ;  /* 0x0002580001947983 */ /* 0x000ee80000300800 */
        /* <DEDUP_REMOVED lines=54> */
[----:B0-----:R-:W3:Y:S04]  /*2e530*/  LDL.LU R93, [R1+0x71c] ;  /* 0x00071c00015d7983 */ /* 0x001ee80000300800 */
[----:B------:R-:W3:Y:S04]  /*2e540*/  LDL.LU R2, [R1+0x2c8] ;  /* 0x0002c80001027983 */ /* 0x000ee80000300800 */
[----:B------:R-:W3:Y:S01]  /*2e550*/  LDL.LU R3, [R1+0x720] ;  /* 0x0007200001037983 */ /* 0x000ee20000300800 */
[----:B------:R-:W-:-:S05]  /*2e560*/  FADD R151, R0, R151 ;  /* 0x0000009700977221 */ /* 0x000fca0000000000 */
[----:B------:R0:W-:Y:S01]  /*2e570*/  STL [R1+0x6a8], R151 ;  /* 0x0006a89701007387 */ /* 0x0001e20000100800 */
[----:B------:R-:W-:Y:S01]  /*2e580*/  FADD R149, R150, R149 ;  /* 0x0000009596957221 */ /* 0x000fe20000000000 */
        /* <DEDUP_REMOVED lines=337> */
[----:B------:R-:W4:Y:S04]  /*2faa0*/  LDL.LU R122, [R1] ;  /* 0x00000000017a7983 */ /* 0x000f280000300800 */
        /* <DEDUP_REMOVED lines=280> */
[----:B------:R-:W-:Y:S01]  /*30c30*/  STL [R1+0x914], R151 ;  /* 0x0009149701007387 */ /* 0x000fe20000100800 */
[----:B------:R-:W-:Y:S01]  /*30c40*/  FADD R149, R150, R149 ;  /* 0x0000009596957221 */ /* 0x000fe20000000000 */
[----:B----4-:R-:W-:-:S04]  /*30c50*/  FADD R147, R148, R147 ;  /* 0x0000009394937221 */ /* 0x010fc80000000000 */
        /* <DEDUP_REMOVED lines=29> */
[----:B--2---:R-:W-:-:S03]  /*30e30*/  FADD R117, R118, R117 ;  /* 0x0000007576757221 */ /* 0x004fc60000000000 */
[----:B------:R-:W-:Y:S01]  /*30e40*/  STL [R1+0x954], R119 ;  /* 0x0009547701007387 */ /* 0x000fe20000100800 */
[----:B------:R-:W-:-:S03]  /*30e50*/  FADD R115, R116, R115 ;  /* 0x0000007374737221 */ /* 0x000fc60000000000 */
[----:B------:R-:W-:Y:S01]  /*30e60*/  STL [R1+0x958], R117 ;  /* 0x0009587501007387 */ /* 0x000fe20000100800 */
[----:B---3--:R-:W-:-:S03]  /*30e70*/  FADD R113, R114, R113 ;  /* 0x0000007172717221 */ /* 0x008fc60000000000 */
        /* <DEDUP_REMOVED lines=18> */
[----:B------:R-:W-:Y:S01]  /*30fa0*/  FADD R95, R96, R95 ;  /* 0x0000005f605f7221 */ /* 0x000fe20000000000 */
[----:B------:R-:W-:-:S05]  /*30fb0*/  FADD R93, R94, R93 ;  /* 0x0000005d5e5d7221 */ /* 0x000fca0000000000 */
[----:B------:R0:W-:Y:S01]  /*30fc0*/  STL [R1+0x988], R93 ;  /* 0x0009885d01007387 */ /* 0x0001e20000100800 */
[----:B------:R-:W-:-:S03]  /*30fd0*/  FADD R3, R2, R3 ;  /* 0x0000000302037221 */ /* 0x000fc60000000000 */
[----:B------:R1:W-:Y:S04]  /*30fe0*/  STL [R1+0x984], R95 ;  /* 0x0009845f01007387 */ /* 0x0003e80000100800 */
[----:B0-----:R-:W2:Y:S04]  /*30ff0*/  LDL.LU R93, [R1+0x138] ;  /* 0x00013800015d7983 */ /* 0x001ea80000300800 */
[----:B------:R-:W2:Y:S04]  /*31000*/  LDL.LU R94, [R1+0x990] ;  /* 0x00099000015e7983 */ /* 0x000ea80000300800 */
[----:B-1----:R-:W3:Y:S04]  /*31010*/  LDL.LU R95, [R1+0x13c] ;  /* 0x00013c00015f7983 */ /* 0x002ee80000300800 */
[----:B------:R0:W-:Y:S04]  /*31020*/  STL [R1+0x98c], R3 ;  /* 0x00098c0301007387 */ /* 0x0001e80000100800 */
[----:B------:R-:W3:Y:S04]  /*31030*/  LDL.LU R96, [R1+0x994] ;  /* 0x0009940001607983 */ /* 0x000ee80000300800 */
        /* <DEDUP_REMOVED lines=57> */
[----:B0-----:R-:W4:Y:S01]  /*313d0*/  LDL.LU R3, [R1+0xa08] ;  /* 0x000a080001037983 */ /* 0x001f220000300800 */
[----:B--2---:R-:W-:-:S03]  /*313e0*/  FADD R94, R93, R94 ;  /* 0x0000005e5d5e7221 */ /* 0x004fc60000000000 */
[----:B------:R-:W2:Y:S04]  /*313f0*/  LDL.LU R93, [R1+0xd58] ;  /* 0x000d5800015d7983 */ /* 0x000ea80000300800 */
[----:B------:R0:W-:Y:S01]  /*31400*/  STL [R1+0x990], R94 ;  /* 0x0009905e01007387 */ /* 0x0001e20000100800 */
[----:B---3--:R-:W-:-:S03]  /*31410*/  FADD R96, R95, R96 ;  /* 0x000000605f607221 */ /* 0x008fc60000000000 */
[----:B0-----:R-:W3:Y:S01]  /*31420*/  LDL.LU R94, [R1+0xd54] ;  /* 0x000d5400015e7983 */ /* 0x001ee20000300800 */
[----:B----4-:R-:W-:-:S03]  /*31430*/  FADD R98, R97, R98 ;  /* 0x0000006261627221 */ /* 0x010fc60000000000 */
[----:B------:R-:W4:Y:S04]  /*31440*/  LDL.LU R95, [R1+0xd50] ;  /* 0x000d5000015f7983 */ /* 0x000f280000300800 */
[----:B------:R0:W-:Y:S01]  /*31450*/  STL [R1+0x994], R96 ;  /* 0x0009946001007387 */ /* 0x0001e20000100800 */
[----:B------:R-:W-:-:S03]  /*31460*/  FADD R100, R99, R100 ;  /* 0x0000006463647221 */ /* 0x000fc60000000000 */
[----:B0-----:R-:W4:Y:S01]  /*31470*/  LDL.LU R96, [R1+0xd4c] ;  /* 0x000d4c0001607983 */ /* 0x001f220000300800 */
[----:B------:R-:W-:-:S03]  /*31480*/  FADD R102, R101, R102 ;  /* 0x0000006665667221 */ /* 0x000fc60000000000 */
[----:B------:R-:W4:Y:S04]  /*31490*/  LDL.LU R97, [R1+0xd48] ;  /* 0x000d480001617983 */ /* 0x000f280000300800 */
[----:B------:R0:W-:Y:S01]  /*314a0*/  STL [R1+0x998], R98 ;  /* 0x0009986201007387 */ /* 0x0001e20000100800 */
[----:B------:R-:W-:-:S03]  /*314b0*/  FADD R104, R103, R104 ;  /* 0x0000006867687221 */ /* 0x000fc60000000000 */
[----:B0-----:R-:W4:Y:S04]  /*314c0*/  LDL.LU R98, [R1+0xd44] ;  /* 0x000d440001627983 */ /* 0x001f280000300800 */
[----:B------:R-:W4:Y:S04]  /*314d0*/  LDL.LU R99, [R1+0xd40] ;  /* 0x000d400001637983 */ /* 0x000f280000300800 */
[----:B------:R0:W-:Y:S01]  /*314e0*/  STL [R1+0x99c], R100 ;  /* 0x00099c6401007387 */ /* 0x0001e20000100800 */
[----:B------:R-:W-:Y:S01]  /*314f0*/  FADD R106, R105, R106 ;  /* 0x0000006a696a7221 */ /* 0x000fe20000000000 */
        /* <DEDUP_REMOVED lines=27> */
[----:B------:R-:W-:Y:S01]  /*316b0*/  FADD R143, R144, R143 ;  /* 0x0000008f908f7221 */ /* 0x000fe20000000000 */
[----:B------:R-:W-:Y:S01]  /*316c0*/  FADD R141, R142, R141 ;  /* 0x0000008d8e8d7221 */ /* 0x000fe20000000000 */
        /* <DEDUP_REMOVED lines=13> */
[----:B------:R-:W-:Y:S04]  /*317a0*/  STL [R1+0x9c0], R151 ;  /* 0x0009c09701007387 */ /* 0x000fe80000100800 */
[----:B------:R-:W-:Y:S04]  /*317b0*/  STL [R1+0x9c4], R149 ;  /* 0x0009c49501007387 */ /* 0x000fe80000100800 */
        /* <DEDUP_REMOVED lines=14> */
[----:B------:R-:W-:Y:S04]  /*318a0*/  STL [R1+0x9e8], R131 ;  /* 0x0009e88301007387 */ /* 0x000fe80000100800 */
[----:B------:R-:W-:Y:S04]  /*318b0*/  STL [R1+0x9ec], R129 ;  /* 0x0009ec8101007387 */ /* 0x000fe80000100800 */
[----:B------:R-:W-:Y:S01]  /*318c0*/  STL [R1+0x9f0], R127 ;  /* 0x0009f07f01007387 */ /* 0x000fe20000100800 */
[----:B------:R-:W-:-:S03]  /*318d0*/  FADD R3, R2, R3 ;  /* 0x0000000302037221 */ /* 0x000fc60000000000 */
[----:B------:R-:W-:Y:S04]  /*318e0*/  STL [R1+0x9f4], R125 ;  /* 0x0009f47d01007387 */ /* 0x000fe80000100800 */
[----:B------:R-:W-:Y:S04]  /*318f0*/  STL [R1+0x9f8], R123 ;  /* 0x0009f87b01007387 */ /* 0x000fe80000100800 */
[----:B------:R-:W-:Y:S04]  /*31900*/  STL [R1+0x9fc], R121 ;  /* 0x0009fc7901007387 */ /* 0x000fe80000100800 */
[----:B------:R0:W-:Y:S04]  /*31910*/  STL [R1+0xa04], R117 ;  /* 0x000a047501007387 */ /* 0x0001e80000100800 */
[----:B------:R1:W-:Y:S04]  /*31920*/  STL [R1+0xa00], R119 ;  /* 0x000a007701007387 */ /* 0x0003e80000100800 */
[----:B0-----:R-:W2:Y:S04]  /*31930*/  LDL.LU R117, [R1+0x1b4] ;  /* 0x0001b40001757983 */ /* 0x001ea80000300800 */
[----:B------:R-:W2:Y:S04]  /*31940*/  LDL.LU R149, [R1+0xa0c] ;  /* 0x000a0c0001957983 */ /* 0x000ea80000300800 */
[----:B------:R-:W3:Y:S04]  /*31950*/  LDL.LU R118, [R1+0x1b8] ;  /* 0x0001b80001767983 */ /* 0x000ee80000300800 */
[----:B------:R0:W-:Y:S04]  /*31960*/  STL [R1+0xa08], R3 ;  /* 0x000a080301007387 */ /* 0x0001e80000100800 */
[----:B------:R-:W3:Y:S04]  /*31970*/  LDL.LU R150, [R1+0xa10] ;  /* 0x000a100001967983 */ /* 0x000ee80000300800 */
[----:B-1----:R-:W4:Y:S04]  /*31980*/  LDL.LU R119, [R1+0x1bc] ;  /* 0x0001bc0001777983 */ /* 0x002f280000300800 */
[----:B------:R-:W4:Y:S04]  /*31990*/  LDL.LU R2, [R1+0xa14] ;  /* 0x000a140001027983 */ /* 0x000f280000300800 */
[----:B------:R-:W4:Y:S04]  /*319a0*/  LDL.LU R120, [R1+0x1c0] ;  /* 0x0001c00001787983 */ /* 0x000f280000300800 */
[----:B0-----:R-:W4:Y:S04]  /*319b0*/  LDL.LU R3, [R1+0xa18] ;  /* 0x000a180001037983 */ /* 0x001f280000300800 */
        /* <DEDUP_REMOVED lines=30> */
[----:B--2---:R-:W-:-:S03]  /*31ba0*/  FADD R149, R117, R149 ;  /* 0x0000009575957221 */ /* 0x004fc60000000000 */
[----:B------:R-:W2:Y:S04]  /*31bb0*/  LDL.LU R117, [R1+0xcf8] ;  /* 0x000cf80001757983 */ /* 0x000ea80000300800 */
[----:B------:R0:W-:Y:S01]  /*31bc0*/  STL [R1+0xa0c], R149 ;  /* 0x000a0c9501007387 */ /* 0x0001e20000100800 */
[----:B---3--:R-:W-:-:S03]  /*31bd0*/  FADD R150, R118, R150 ;  /* 0x0000009676967221 */ /* 0x008fc60000000000 */
[----:B0-----:R-:W3:Y:S04]  /*31be0*/  LDL.LU R149, [R1+0xa58] ;  /* 0x000a580001957983 */ /* 0x001ee80000300800 */
[----:B------:R-:W2:Y:S04]  /*31bf0*/  LDL.LU R118, [R1+0xcf4] ;  /* 0x000cf40001767983 */ /* 0x000ea80000300800 */
[----:B------:R0:W-:Y:S04]  /*31c00*/  STL [R1+0xa10], R150 ;  /* 0x000a109601007387 */ /* 0x0001e80000100800 */
[----:B0-----:R-:W2:Y:S01]  /*31c10*/  LDL.LU R150, [R1+0xa5c] ;  /* 0x000a5c0001967983 */ /* 0x001ea20000300800 */
[----:B----4-:R-:W-:Y:S01]  /*31c20*/  FADD R2, R119, R2 ;  /* 0x0000000277027221 */ /* 0x010fe20000000000 */
[----:B------:R-:W-:-:S02]  /*31c30*/  FADD R3, R120, R3 ;  /* 0x0000000378037221 */ /* 0x000fc40000000000 */
[----:B------:R-:W4:Y:S01]  /*31c40*/  LDL.LU R119, [R1+0xcf0] ;  /* 0x000cf00001777983 */ /* 0x000f220000300800 */
[----:B------:R-:W-:-:S03]  /*31c50*/  FADD R122, R121, R122 ;  /* 0x0000007a797a7221 */ /* 0x000fc60000000000 */
        /* <DEDUP_REMOVED lines=53> */
[----:B------:R0:W-:Y:S04]  /*31fb0*/  STL [R1+0xa48], R145 ;  /* 0x000a489101007387 */ /* 0x0001e80000100800 */
[----:B0-----:R-:W4:Y:S04]  /*31fc0*/  LDL.LU R145, [R1+0xa7c] ;  /* 0x000a7c0001917983 */ /* 0x001f280000300800 */
[----:B------:R-:W4:Y:S04]  /*31fd0*/  LDL.LU R139, [R1+0xca0] ;  /* 0x000ca000018b7983 */ /* 0x000f280000300800 */
[----:B------:R0:W-:Y:S04]  /*31fe0*/  STL [R1+0xa4c], R146 ;  /* 0x000a4c9201007387 */ /* 0x0001e80000100800 */
[----:B0-----:R-:W4:Y:S04]  /*31ff0*/  LDL.LU R146, [R1+0xa80] ;  /* 0x000a800001927983 */ /* 0x001f280000300800 */
[----:B------:R0:W-:Y:S01]  /*32000*/  STL [R1+0xa50], R147 ;  /* 0x000a509301007387 */ /* 0x0001e20000100800 */
[----:B---3--:R-:W-:-:S03]  /*32010*/  FADD R149, R24, R149 ;  /* 0x0000009518957221 */ /* 0x008fc60000000000 */
[----:B0-----:R-:W3:Y:S04]  /*32020*/  LDL.LU R147, [R1+0xa84] ;  /* 0x000a840001937983 */ /* 0x001ee80000300800 */
[----:B------:R0:W-:Y:S04]  /*32030*/  STL [R1+0xa54], R148 ;  /* 0x000a549401007387 */ /* 0x0001e80000100800 */
[----:B0-----:R-:W3:Y:S01]  /*32040*/  LDL.LU R148, [R1+0xa88] ;  /* 0x000a880001947983 */ /* 0x001ee20000300800 */
[----:B--2---:R-:W-:-:S03]  /*32050*/  FADD R150, R25, R150 ;  /* 0x0000009619967221 */ /* 0x004fc60000000000 */
[----:B------:R0:W-:Y:S04]  /*32060*/  STL [R1+0xa58], R149 ;  /* 0x000a589501007387 */ /* 0x0001e80000100800 */
[----:B0-----:R-:W2:Y:S04]  /*32070*/  LDL.LU R149, [R1+0xa8c] ;  /* 0x000a8c0001957983 */ /* 0x001ea80000300800 */
[----:B------:R0:W-:Y:S04]  /*32080*/  STL [R1+0xa5c], R150 ;  /* 0x000a5c9601007387 */ /* 0x0001e80000100800 */
[----:B0-----:R-:W2:Y:S04]  /*32090*/  LDL.LU R150, [R1+0xa90] ;  /* 0x000a900001967983 */ /* 0x001ea80000300800 */
[----:B------:R-:W2:Y:S01]  /*320a0*/  LDL.LU R151, [R1+0xa94] ;  /* 0x000a940001977983 */ /* 0x000ea20000300800 */
[----:B----4-:R-:W-:-:S03]  /*320b0*/  FADD R2, R26, R2 ;  /* 0x000000021a027221 */ /* 0x010fc60000000000 */
[----:B------:R-:W4:Y:S01]  /*320c0*/  LDL.LU R0, [R1+0xa98] ;  /* 0x000a980001007983 */ /* 0x000f220000300800 */
[----:B------:R-:W-:-:S03]  /*320d0*/  FADD R3, R27, R3 ;  /* 0x000000031b037221 */ /* 0x000fc60000000000 */
[----:B------:R0:W-:Y:S04]  /*320e0*/  STL [R1+0xa60], R2 ;  /* 0x000a600201007387 */ /* 0x0001e80000100800 */
[----:B------:R-:W4:Y:S04]  /*320f0*/  LDL.LU R27, [R1+0xacc] ;  /* 0x000acc00011b7983 */ /* 0x000f280000300800 */
[----:B------:R-:W4:Y:S04]  /*32100*/  LDL.LU R26, [R1+0xad0] ;  /* 0x000ad000011a7983 */ /* 0x000f280000300800 */
[----:B------:R1:W-:Y:S04]  /*32110*/  STL [R1+0xa64], R3 ;  /* 0x000a640301007387 */ /* 0x0003e80000100800 */
[----:B------:R-:W4:Y:S04]  /*32120*/  LDL.LU R25, [R1+0xad4] ;  /* 0x000ad40001197983 */ /* 0x000f280000300800 */
[----:B------:R-:W4:Y:S04]  /*32130*/  LDL.LU R24, [R1+0xad8] ;  /* 0x000ad80001187983 */ /* 0x000f280000300800 */
[----:B0-----:R-:W4:Y:S04]  /*32140*/  LDL.LU R2, [R1+0xadc] ;  /* 0x000adc0001027983 */ /* 0x001f280000300800 */
[----:B-1----:R-:W4:Y:S01]  /*32150*/  LDL.LU R3, [R1+0xae0] ;  /* 0x000ae00001037983 */ /* 0x002f220000300800 */
[----:B------:R-:W-:-:S05]  /*32160*/  FADD R140, R28, R140 ;  /* 0x0000008c1c8c7221 */ /* 0x000fca0000000000 */
[----:B------:R0:W-:Y:S04]  /*32170*/  STL [R1+0xa68], R140 ;  /* 0x000a688c01007387 */ /* 0x0001e80000100800 */
[----:B0-----:R-:W4:Y:S01]  /*32180*/  LDL.LU R140, [R1+0xc9c] ;  /* 0x000c9c00018c7983 */ /* 0x001f220000300800 */
[----:B------:R-:W-:-:S03]  /*32190*/  FADD R141, R29, R141 ;  /* 0x0000008d1d8d7221 */ /* 0x000fc60000000000 */
[----:B------:R-:W4:Y:S04]  /*321a0*/  LDL.LU R28, [R1+0xac8] ;  /* 0x000ac800011c7983 */ /* 0x000f280000300800 */
        /* <DEDUP_REMOVED lines=20> */
[----:B------:R0:W-:Y:S01]  /*322f0*/  STL [R1+0xa80], R146 ;  /* 0x000a809201007387 */ /* 0x0001e20000100800 */
[----:B---3--:R-:W-:-:S03]  /*32300*/  FADD R147, R35, R147 ;  /* 0x0000009323937221 */ /* 0x008fc60000000000 */
[----:B0-----:R-:W3:Y:S04]  /*32310*/  LDL.LU R146, [R1+0xc84] ;  /* 0x000c840001927983 */ /* 0x001ee80000300800 */
[----:B------:R-:W3:Y:S04]  /*32320*/  LDL.LU R34, [R1+0xab0] ;  /* 0x000ab00001227983 */ /* 0x000ee80000300800 */
[----:B------:R0:W-:Y:S01]  /*32330*/  STL [R1+0xa84], R147 ;  /* 0x000a849301007387 */ /* 0x0001e20000100800 */
[----:B------:R-:W-:-:S03]  /*32340*/  FADD R148, R36, R148 ;  /* 0x0000009424947221 */ /* 0x000fc60000000000 */
[----:B0-----:R-:W3:Y:S04]  /*32350*/  LDL.LU R147, [R1+0xc80] ;  /* 0x000c800001937983 */ /* 0x001ee80000300800 */
[----:B------:R-:W3:Y:S01]  /*32360*/  LDL.LU R35, [R1+0xaac] ;  /* 0x000aac0001237983 */ /* 0x000ee20000300800 */
[----:B--2---:R-:W-:-:S03]  /*32370*/  FADD R149, R37, R149 ;  /* 0x0000009525957221 */ /* 0x004fc60000000000 */
[----:B------:R0:W-:Y:S04]  /*32380*/  STL [R1+0xa88], R148 ;  /* 0x000a889401007387 */ /* 0x0001e80000100800 */
[----:B0-----:R-:W2:Y:S01]  /*32390*/  LDL.LU R148, [R1+0xc7c] ;  /* 0x000c7c0001947983 */ /* 0x001ea20000300800 */
[----:B------:R-:W-:-:S03]  /*323a0*/  FADD R150, R38, R150 ;  /* 0x0000009626967221 */ /* 0x000fc60000000000 */
[----:B------:R-:W2:Y:S01]  /*323b0*/  LDL.LU R36, [R1+0xaa8] ;  /* 0x000aa80001247983 */ /* 0x000ea20000300800 */
[----:B------:R-:W-:-:S03]  /*323c0*/  FADD R151, R39, R151 ;  /* 0x0000009727977221 */ /* 0x000fc60000000000 */
[----:B------:R0:W-:Y:S04]  /*323d0*/  STL [R1+0xa8c], R149 ;  /* 0x000a8c9501007387 */ /* 0x0001e80000100800 */
[----:B0-----:R-:W2:Y:S04]  /*323e0*/  LDL.LU R149, [R1+0xc78] ;  /* 0x000c780001957983 */ /* 0x001ea80000300800 */
[----:B------:R-:W2:Y:S04]  /*323f0*/  LDL.LU R37, [R1+0xaa4] ;  /* 0x000aa40001257983 */ /* 0x000ea80000300800 */
[----:B------:R0:W-:Y:S04]  /*32400*/  STL [R1+0xa90], R150 ;  /* 0x000a909601007387 */ /* 0x0001e80000100800 */
[----:B0-----:R-:W2:Y:S04]  /*32410*/  LDL.LU R150, [R1+0xc74] ;  /* 0x000c740001967983 */ /* 0x001ea80000300800 */
[----:B------:R-:W2:Y:S04]  /*32420*/  LDL.LU R38, [R1+0xaa0] ;  /* 0x000aa00001267983 */ /* 0x000ea80000300800 */
[----:B------:R0:W-:Y:S04]  /*32430*/  STL [R1+0xa94], R151 ;  /* 0x000a949701007387 */ /* 0x0001e80000100800 */
[----:B0-----:R-:W2:Y:S04]  /*32440*/  LDL.LU R151, [R1+0xc70] ;  /* 0x000c700001977983 */ /* 0x001ea80000300800 */
[----:B------:R-:W2:Y:S01]  /*32450*/  LDL.LU R39, [R1+0xa9c] ;  /* 0x000a9c0001277983 */ /* 0x000ea20000300800 */
[----:B----4-:R-:W-:-:S05]  /*32460*/  FADD R0, R40, R0 ;  /* 0x0000000028007221 */ /* 0x010fca0000000000 */
[----:B------:R0:W-:Y:S01]  /*32470*/  STL [R1+0xa98], R0 ;  /* 0x000a980001007387 */ /* 0x0001e20000100800 */
[----:B------:R-:W-:-:S03]  /*32480*/  FADD R27, R53, R27 ;  /* 0x0000001b351b7221 */ /* 0x000fc60000000000 */
[----:B0-----:R1:W5:Y:S01]  /*32490*/  LDL.LU R0, [R1+0xc6c] ;  /* 0x000c6c0001007983 */ /* 0x0013620000300800 */
[----:B------:R-:W-:Y:S01]  /*324a0*/  FADD R26, R54, R26 ;  /* 0x0000001a361a7221 */ /* 0x000fe20000000000 */
        /* <DEDUP_REMOVED lines=10> */
[----:B---3--:R-:W-:Y:S01]  /*32550*/  FADD R34, R46, R34 ;  /* 0x000000222e227221 */ /* 0x008fe20000000000 */
[----:B------:R-:W-:Y:S01]  /*32560*/  FADD R35, R45, R35 ;  /* 0x000000232d237221 */ /* 0x000fe20000000000 */
[----:B--2---:R-:W-:Y:S01]  /*32570*/  FADD R36, R44, R36 ;  /* 0x000000242c247221 */ /* 0x004fe20000000000 */
[----:B------:R-:W-:Y:S01]  /*32580*/  FADD R37, R43, R37 ;  /* 0x000000252b257221 */ /* 0x000fe20000000000 */
[----:B------:R-:W-:Y:S01]  /*32590*/  FADD R38, R42, R38 ;  /* 0x000000262a267221 */ /* 0x000fe20000000000 */
[----:B------:R-:W-:-:S05]  /*325a0*/  FADD R39, R41, R39 ;  /* 0x0000002729277221 */ /* 0x000fca0000000000 */
[----:B------:R0:W-:Y:S04]  /*325b0*/  STL [R1+0xa9c], R39 ;  /* 0x000a9c2701007387 */ /* 0x0001e80000100800 */
        /* <DEDUP_REMOVED lines=14> */
[----:B------:R-:W4:Y:S04]  /*326a0*/  LDL.LU R52, [R1+0xae4] ;  /* 0x000ae40001347983 */ /* 0x000f280000300800 */
[----:B------:R1:W-:Y:S04]  /*326b0*/  STL [R1+0xad8], R24 ;  /* 0x000ad81801007387 */ /* 0x0003e80000100800 */
[----:B------:R-:W4:Y:S04]  /*326c0*/  LDL.LU R51, [R1+0xae8] ;  /* 0x000ae80001337983 */ /* 0x000f280000300800 */
        /* <DEDUP_REMOVED lines=14> */
[----:B--2---:R-:W2:Y:S04]  /*327b0*/  LDL.LU R38, [R1+0xb1c] ;  /* 0x000b1c0001267983 */ /* 0x004ea80000300800 */
[----:B---3--:R-:W3:Y:S04]  /*327c0*/  LDL.LU R37, [R1+0xb20] ;  /* 0x000b200001257983 */ /* 0x008ee80000300800 */
[----:B----4-:R-:W4:Y:S04]  /*327d0*/  LDL.LU R36, [R1+0xb24] ;  /* 0x000b240001247983 */ /* 0x010f280000300800 */
        /* <DEDUP_REMOVED lines=257> */
[----:B------:R-:W-:Y:S01]  /*337f0*/  FADD R2, R150, R2 ;  /* 0x0000000296027221 */ /* 0x000fe20000000000 */
[----:B------:R-:W-:-:S05]  /*33800*/  FADD R3, R3, R151 ;  /* 0x0000009703037221 */ /* 0x000fca0000000000 */
[----:B------:R1:W-:Y:S04]  /*33810*/  STL [R1+0xc54], R3 ;  /* 0x000c540301007387 */ /* 0x0003e80000100800 */
[----:B------:R1:W-:Y:S04]  /*33820*/  STL [R1+0xc4c], R24 ;  /* 0x000c4c1801007387 */ /* 0x0003e80000100800 */
[----:B------:R1:W-:Y:S02]  /*33830*/  STL [R1+0xc50], R2 ;  /* 0x000c500201007387 */ /* 0x0003e40000100800 */
.L_x_28:
[----:B-1----:R-:W1:Y:S02]  /*33840*/  LDC R2, c[0x0][0x28c] ;  /* 0x0000a300ff027b82 */ /* 0x002e640000000800 */
[----:B-1----:R-:W-:-:S13]  /*33850*/  ISETP.GE.AND P0, PT, R2, 0x1, PT ;  /* 0x000000010200780c */ /* 0x002fda0003f06270 */
[----:B------:R-:W-:Y:S05]  /*33860*/  @!P0 BRA `(.L_x_29) ;  /* 0x0000000000408947 */ /* 0x000fea0003800000 */
[----:B------:R-:W-:-:S06]  /*33870*/  UISETP.NE.AND UP0, UPT, UR13, 0x3, UPT ;  /* 0x000000030d00788c */ /* 0x000fcc000bf05270 */
[----:B------:R-:W-:-:S13]  /*33880*/  PLOP3.LUT P0, PT, PT, PT, UP0, 0x80, 0x0 ;  /* 0x000000000000781c */ /* 0x000fda0003f0f008 */
[----:B------:R-:W-:Y:S05]  /*33890*/  @!P0 BRA `(.L_x_30) ;  /* 0x0000000000048947 */ /* 0x000fea0003800000 */
[----:B------:R-:W-:Y:S01]  /*338a0*/  BPT.TRAP 0x1 ;  /* 0x000000040000795c */ /* 0x000fe20000300000 */
.L_x_30:
[----:B------:R-:W-:-:S04]  /*338b0*/  UISETP.LT.AND UP0, UPT, UR14, 0x1, UPT ;  /* 0x000000010e00788c */ /* 0x000fc8000bf01270 */
[----:B------:R-:W-:Y:S02]  /*338c0*/  USEL UR15, UR14, 0x1, UP0 ;  /* 0x000000010e0f7887 */ /* 0x000fe40008000000 */
[----:B------:R-:W-:Y:S02]  /*338d0*/  UISETP.GT.U32.AND UP0, UPT, UR6, 0x1, UPT ;  /* 0x000000010600788c */ /* 0x000fe4000bf04070 */
[----:B------:R-:W-:-:S04]  /*338e0*/  UIADD3 UR15, UR5, UR14, -UR15 ;  /* 0x0000000e050f7290 */ /* 0x000fc8000fffe80f */
[----:B------:R-:W-:Y:S01]  /*338f0*/  USHF.L.U32 UR15, UR15, 0x3, URZ ;  /* 0x000000030f0f7899 */ /* 0x000fe2000800063f */
[----:B------:R-:W-:-:S03]  /*33900*/  PLOP3.LUT P0, PT, PT, PT, UP0, 0x80, 0x0 ;  /* 0x000000000000781c */ /* 0x000fc60003f0f008 */
[----:B------:R-:W-:-:S04]  /*33910*/  ULOP3.LUT UR15, UR15, 0x8, URZ, 0xc0, !UPT ;  /* 0x000000080f0f7892 */ /* 0x000fc8000f8ec03f */
[----:B------:R-:W-:-:S04]  /*33920*/  UIADD3 UR15, UR16, 0x10, UR15 ;  /* 0x00000010100f7890 */ /* 0x000fc8000fffe00f */
[----:B------:R-:W-:-:S09]  /*33930*/  UPRMT UR15, URZ, 0x654, UR15 ;  /* 0x000006543f0f7896 */ /* 0x000fd2000800000f */
[----:B------:R-:W-:Y:S01]  /*33940*/  SYNCS.ARRIVE.TRANS64.RED.A1T0 RZ, [UR15], RZ ;  /* 0x000000ffffff79a7 */ /* 0x000fe2000810040f */
[----:B------:R-:W-:Y:S05]  /*33950*/  @P0 BRA `(.L_x_29) ;  /* 0x0000000000040947 */ /* 0x000fea0003800000 */
[----:B------:R-:W-:Y:S01]  /*33960*/  BPT.TRAP 0x1 ;  /* 0x000000040000795c */ /* 0x000fe20000300000 */
.L_x_29:
[----:B0-----:R-:W3:Y:S01]  /*33970*/  LDL.LU R3, [R1+0xc58] ;  /* 0x000c580001037983 */ /* 0x001ee20000300800 */
[----:B------:R-:W0:Y:S01]  /*33980*/  LDC R27, c[0x0][0x288] ;  /* 0x0000a200ff1b7b82 */ /* 0x000e220000000800 */
[----:B------:R-:W-:Y:S01]  /*33990*/  ULDC UR15, c[0x0][0x284] ;  /* 0x0000a100000f7ab9 */ /* 0x000fe20000000800 */
[----:B------:R-:W1:Y:S01]  /*339a0*/  S2R R2, SR_TID.X ;  /* 0x0000000000027919 */ /* 0x000e620000002100 */
[----:B------:R-:W-:Y:S01]  /*339b0*/  USHF.R.S32.HI UR16, URZ, 0x1f, UR19 ;  /* 0x0000001f3f107899 */ /* 0x000fe20008011413 */
[----:B------:R-:W-:Y:S01]  /*339c0*/  ULDC.64 UR20, c[0x0][0x5d0] ;  /* 0x0001740000147ab9 */ /* 0x000fe20000000a00 */
[----:B------:R-:W4:Y:S01]  /*339d0*/  LDL.LU R31, [R1+0xc5c] ;  /* 0x000c5c00011f7983 */ /* 0x000f220000300800 */
[C---:B-1----:R-:W-:Y:S01]  /*339e0*/  IMAD.SHL.U32 R26, R2.reuse, 0x2, RZ ;  /* 0x00000002021a7824 */ /* 0x042fe200078e00ff */
[----:B------:R-:W-:Y:S02]  /*339f0*/  SHF.R.U32.HI R25, RZ, 0x2, R2 ;  /* 0x00000002ff197819 */ /* 0x000fe40000011602 */
[----:B------:R-:W-:-:S02]  /*33a00*/  LOP3.LUT R36, R2, 0x60, RZ, 0xc0, !PT ;  /* 0x0000006002247812 */ /* 0x000fc400078ec0ff */
[----:B------:R-:W-:Y:S02]  /*33a10*/  SHF.R.U32.HI R24, RZ, 0x7, R2 ;  /* 0x00000007ff187819 */ /* 0x000fe40000011602 */
[----:B------:R-:W-:Y:S02]  /*33a20*/  LOP3.LUT R26, R26, 0x6, RZ, 0xc0, !PT ;  /* 0x000000061a1a7812 */ /* 0x000fe400078ec0ff */
[----:B------:R-:W-:Y:S02]  /*33a30*/  LOP3.LUT R2, R2, 0x3, RZ, 0xc0, !PT ;  /* 0x0000000302027812 */ /* 0x000fe400078ec0ff */
[----:B------:R-:W-:Y:S02]  /*33a40*/  LOP3.LUT R25, R25, 0x7, RZ, 0xc0, !PT ;  /* 0x0000000719197812 */ /* 0x000fe400078ec0ff */
[----:B------:R-:W-:Y:S01]  /*33a50*/  SHF.R.U32.HI R36, RZ, 0x1, R36 ;  /* 0x00000001ff247819 */ /* 0x000fe20000011624 */
[----:B0-----:R-:W-:Y:S01]  /*33a60*/  IMAD R2, R2, -0x2, R27 ;  /* 0xfffffffe02027824 */ /* 0x001fe200078e021b */
[----:B------:R-:W-:-:S05]  /*33a70*/  LOP3.LUT R24, R24, 0x1, RZ, 0xc0, !PT ;  /* 0x0000000118187812 */ /* 0x000fca00078ec0ff */
[----:B------:R-:W-:-:S05]  /*33a80*/  IMAD.SHL.U32 R30, R24, 0x40, RZ ;  /* 0x00000040181e7824 */ /* 0x000fca00078e00ff */
[----:B------:R-:W-:Y:S01]  /*33a90*/  LOP3.LUT R30, R30, 0x40, R25, 0xe2, !PT ;  /* 0x000000401e1e7812 */ /* 0x000fe200078ee219 */
[----:B---3--:R-:W-:Y:S01]  /*33aa0*/  IMAD.SHL.U32 R28, R3, 0x100, RZ ;  /* 0x00000100031c7824 */ /* 0x008fe200078e00ff */
[----:B------:R-:W-:Y:S02]  /*33ab0*/  PRMT R26, R26, 0x6540, R3 ;  /* 0x000065401a1a7816 */ /* 0x000fe40000000003 */
[----:B------:R-:W-:Y:S02]  /*33ac0*/  IADD3 R3, RZ, -R36, -R25 ;  /* 0x80000024ff037210 */ /* 0x000fe40007ffe819 */
[----:B------:R-:W-:Y:S01]  /*33ad0*/  ISETP.GE.AND P0, PT, R28, R27, PT ;  /* 0x0000001b1c00720c */ /* 0x000fe20003f06270 */
[----:B------:R-:W-:Y:S01]  /*33ae0*/  IMAD.IADD R28, R2, 0x1, -R28 ;  /* 0x00000001021c7824 */ /* 0x000fe200078e0a1c */
[----:B------:R-:W-:Y:S01]  /*33af0*/  SHF.R.S32.HI R27, RZ, 0x1f, R26 ;  /* 0x0000001fff1b7819 */ /* 0x000fe2000001141a */
[----:B------:R-:W-:Y:S02]  /*33b00*/  IMAD R3, R24, -0x40, R3 ;  /* 0xffffffc018037824 */ /* 0x000fe400078e0203 */
[----:B----4-:R-:W-:-:S02]  /*33b10*/  IMAD.SHL.U32 R2, R31, 0x200, RZ ;  /* 0x000002001f027824 */ /* 0x010fc400078e00ff */
[----:B------:R-:W-:Y:S02]  /*33b20*/  IMAD.U32 R24, RZ, RZ, UR20 ;  /* 0x00000014ff187e24 */ /* 0x000fe4000f8e00ff */
[----:B------:R-:W-:Y:S01]  /*33b30*/  IMAD.WIDE R38, R31, 0x200, RZ ;  /* 0x000002001f267825 */ /* 0x000fe200078e02ff */
[C---:B------:R-:W-:Y:S02]  /*33b40*/  IADD3 R29, -R2.reuse, UR15, R3 ;  /* 0x0000000f021d7c10 */ /* 0x040fe4000fffe103 */
[----:B------:R-:W-:Y:S01]  /*33b50*/  ISETP.GE.OR P0, PT, R2, UR15, P0 ;  /* 0x0000000f02007c0c */ /* 0x000fe20008706670 */
[----:B------:R-:W-:Y:S01]  /*33b60*/  IMAD.MOV.U32 R2, RZ, RZ, -0x1 ;  /* 0xffffffffff027424 */ /* 0x000fe200078e00ff */
[----:B------:R-:W-:Y:S01]  /*33b70*/  UIMAD UR15, UR16, UR20, URZ ;  /* 0x00000014100f72a4 */ /* 0x000fe2000f8e023f */
[----:B------:R-:W-:Y:S01]  /*33b80*/  IMAD.WIDE.U32 R24, R24, UR19, R26 ;  /* 0x0000001318187c25 */ /* 0x000fe2000f8e001a */
[----:B------:R-:W-:Y:S02]  /*33b90*/  LOP3.LUT R36, R38, R30, R36, 0xfe, !PT ;  /* 0x0000001e26247212 */ /* 0x000fe400078efe24 */
[----:B------:R0:W-:Y:S01]  /*33ba0*/  STL [R1+0xac], R2 ;  /* 0x0000ac0201007387 */ /* 0x0001e20000100800 */
[----:B------:R-:W-:-:S06]  /*33bb0*/  UIMAD UR15, UR19, UR21, UR15 ;  /* 0x00000015130f72a4 */ /* 0x000fcc000f8e020f */
[----:B------:R-:W-:Y:S01]  /*33bc0*/  VIADD R25, R25, UR15 ;  /* 0x0000000f19197c36 */ /* 0x000fe20008000000 */
[----:B------:R-:W-:Y:S06]  /*33bd0*/  @P0 BRA `(.L_x_31) ;  /* 0x0000038c00240947 */ /* 0x000fec0003800000 */
[----:B0-----:R-:W0:Y:S01]  /*33be0*/  LDC.64 R2, c[0x0][0x5c8] ;  /* 0x00017200ff027b82 */ /* 0x001e220000000a00 */
[----:B------:R-:W-:Y:S01]  /*33bf0*/  FSETP.NEU.AND P0, PT, RZ, UR17, PT ;  /* 0x00000011ff007c0b */ /* 0x000fe2000bf0d000 */
[----:B------:R-:W-:Y:S01]  /*33c00*/  BSSY B0, `(.L_x_31) ;  /* 0x00038c6000007945 */ /* 0x000fe20003800000 */
[-C--:B0-----:R-:W-:Y:S02]  /*33c10*/  IMAD R30, R39, R2.reuse, RZ ;  /* 0x00000002271e7224 */ /* 0x081fe400078e02ff */
[----:B------:R-:W-:-:S04]  /*33c20*/  IMAD.WIDE.U32 R24, R36, R2, R24 ;  /* 0x0000000224187225 */ /* 0x000fc800078e0018 */
[----:B------:R-:W-:-:S04]  /*33c30*/  IMAD R30, R36, R3, R30 ;  /* 0x00000003241e7224 */ /* 0x000fc800078e021e */
[----:B------:R-:W-:Y:S01]  /*33c40*/  IMAD.IADD R30, R25, 0x1, R30 ;  /* 0x00000001191e7824 */ /* 0x000fe200078e021e */
[----:B------:R-:W-:Y:S06]  /*33c50*/  @!P0 BRA `(.L_x_32) ;  /* 0x000001f800c48947 */ /* 0x000fec0003800000 */
[----:B------:R-:W-:Y:S01]  /*33c60*/  ULDC.64 UR20, c[0x0][0x5b8] ;  /* 0x00016e0000147ab9 */ /* 0x000fe20000000a00 */
[----:B------:R-:W-:Y:S01]  /*33c70*/  ISETP.GE.AND P1, PT, R29, 0x1, PT ;  /* 0x000000011d00780c */ /* 0x000fe20003f26270 */
[----:B------:R-:W-:Y:S02]  /*33c80*/  UIMAD UR15, UR16, UR20, URZ ;  /* 0x00000014100f72a4 */ /* 0x000fe4000f8e023f */
[----:B------:R-:W-:Y:S01]  /*33c90*/  IMAD.U32 R31, RZ, RZ, UR20 ;  /* 0x00000014ff1f7e24 */ /* 0x000fe2000f8e00ff */
[----:B------:R-:W-:Y:S01]  /*33ca0*/  ULDC.64 UR22, c[0x0][0x5a8] ;  /* 0x00016a0000167ab9 */ /* 0x000fe20000000a00 */
[----:B------:R-:W3:Y:S01]  /*33cb0*/  LDL.LU R40, [R1+0x600] ;  /* 0x0006000001287983 */ /* 0x000ee20000300800 */
[----:B------:R-:W-:Y:S02]  /*33cc0*/  UIMAD UR15, UR19, UR21, UR15 ;  /* 0x00000015130f72a4 */ /* 0x000fe4000f8e020f */
[----:B------:R-:W-:Y:S01]  /*33cd0*/  IMAD.WIDE.U32 R26, R31, UR19, R26 ;  /* 0x000000131f1a7c25 */ /* 0x000fe2000f8e001a */
[----:B------:R-:W-:Y:S01]  /*33ce0*/  ULDC.64 UR20, c[0x0][0x5b0] ;  /* 0x00016c0000147ab9 */ /* 0x000fe20000000a00 */
[----:B------:R-:W-:-:S02]  /*33cf0*/  ISETP.LT.OR P2, PT, R28, 0x1, !P1 ;  /* 0x000000011c00780c */ /* 0x000fc40004f41670 */
[----:B------:R-:W-:Y:S01]  /*33d00*/  IMAD.MOV.U32 R34, RZ, RZ, R26 ;  /* 0x000000ffff227224 */ /* 0x000fe200078e001a */
[----:B------:R-:W-:Y:S01]  /*33d10*/  ISETP.LT.OR P3, PT, R28, 0x2, !P1 ;  /* 0x000000021c00780c */ /* 0x000fe20004f61670 */
[----:B------:R-:W-:Y:S01]  /*33d20*/  VIADD R35, R27, UR15 ;  /* 0x0000000f1b237c36 */ /* 0x000fe20008000000 */
[----:B------:R-:W4:Y:S01]  /*33d30*/  LDL.LU R41, [R1+0x604] ;  /* 0x0006040001297983 */ /* 0x000f220000300800 */
[----:B------:R-:W-:Y:S02]  /*33d40*/  IMAD R31, R39, UR20, RZ ;  /* 0x00000014271f7c24 */ /* 0x000fe4000f8e02ff */
[C---:B------:R-:W-:Y:S01]  /*33d50*/  IMAD.WIDE.U32 R26, R36.reuse, UR20, R34 ;  /* 0x00000014241a7c25 */ /* 0x040fe2000f8e0022 */
[----:B------:R-:W2:Y:S03]  /*33d60*/  LDL.LU R37, [R1+0x608] ;  /* 0x0006080001257983 */ /* 0x000ea60000300800 */
[----:B------:R-:W-:Y:S01]  /*33d70*/  IMAD R31, R36, UR21, R31 ;  /* 0x00000015241f7c24 */ /* 0x000fe2000f8e021f */
[----:B------:R-:W-:Y:S01]  /*33d80*/  IADD3 R26, P0, R26, UR22, RZ ;  /* 0x000000161a1a7c10 */ /* 0x000fe2000ff1e0ff */
[----:B------:R-:W0:Y:S03]  /*33d90*/  @!P2 LDC.64 R32, c[0x0][0x5c0] ;  /* 0x00017000ff20ab82 */ /* 0x000e260000000a00 */
[----:B------:R-:W-:-:S02]  /*33da0*/  IADD3.X R27, R27, UR23, R31, P0, !PT ;  /* 0x000000171b1b7c10 */ /* 0x000fc400087fe41f */
[----:B------:R-:W-:-:S06]  /*33db0*/  PRMT R31, RZ, 0x7610, R31 ;  /* 0x00007610ff1f7816 */ /* 0x000fcc000000001f */
[----:B------:R-:W3:Y:S01]  /*33dc0*/  @!P2 LDG.E.U8 R31, desc[UR30][R26.64] ;  /* 0x0000001e1a1fa981 */ /* 0x000ee2000c1e1100 */
[----:B0-----:R-:W-:-:S05]  /*33dd0*/  @!P2 IADD3 R32, P0, R24, R32, RZ ;  /* 0x000000201820a210 */ /* 0x001fca0007f1e0ff */
[----:B------:R-:W-:Y:S01]  /*33de0*/  @!P2 IMAD.X R33, R30, 0x1, R33, P0 ;  /* 0x000000011e21a824 */ /* 0x000fe200000e0621 */
[----:B---3--:R-:W-:-:S04]  /*33df0*/  LOP3.LUT R31, R31, 0xff, RZ, 0xc0, !PT ;  /* 0x000000ff1f1f7812 */ /* 0x008fc800078ec0ff */
[----:B------:R-:W-:-:S05]  /*33e00*/  F2FP.F16.E4M3.UNPACK_B R31, R31 ;  /* 0x0000001fff1f723e */ /* 0x000fca00020006ff */
[----:B------:R-:W-:-:S05]  /*33e10*/  HADD2.F32 R31, -RZ, R31.H0_H0 ;  /* 0x2000001fff1f7230 */ /* 0x000fca0000004100 */
[----:B------:R-:W-:-:S04]  /*33e20*/  FMUL R31, R31, UR17 ;  /* 0x000000111f1f7c20 */ /* 0x000fc80008400000 */
[----:B------:R-:W-:Y:S01]  /*33e30*/  FFMA R31, R4, UR18, R31 ;  /* 0x00000012041f7c23 */ /* 0x000fe2000800001f */
[----:B------:R-:W-:-:S04]  /*33e40*/  PRMT R4, RZ, 0x7610, R4 ;  /* 0x00007610ff047816 */ /* 0x000fc80000000004 */
[----:B------:R-:W-:-:S05]  /*33e50*/  F2FP.SATFINITE.E4M3.F32.PACK_AB_MERGE_C R31, RZ, R31, RZ ;  /* 0x0000001fff1f723e */ /* 0x000fca00048070ff */
[----:B------:R0:W-:Y:S04]  /*33e60*/  @!P2 STG.E.U8 desc[UR30][R32.64], R31 ;  /* 0x0000001f2000a986 */ /* 0x0001e8000c10111e */
[----:B------:R-:W3:Y:S01]  /*33e70*/  @!P3 LDG.E.U8 R4, desc[UR30][R26.64+0x1] ;  /* 0x0000011e1a04b981 */ /* 0x000ee2000c1e1100 */
[----:B0-----:R-:W0:Y:S01]  /*33e80*/  @!P3 LDC.64 R32, c[0x0][0x5c0] ;  /* 0x00017000ff20bb82 */ /* 0x001e220000000a00 */
[----:B---3--:R-:W-:-:S04]  /*33e90*/  LOP3.LUT R4, R4, 0xff, RZ, 0xc0, !PT ;  /* 0x000000ff04047812 */ /* 0x008fc800078ec0ff */
[----:B------:R-:W-:-:S05]  /*33ea0*/  F2FP.F16.E4M3.UNPACK_B R4, R4 ;  /* 0x00000004ff04723e */ /* 0x000fca00020006ff */
[----:B------:R-:W-:-:S05]  /*33eb0*/  HADD2.F32 R4, -RZ, R4.H0_H0 ;  /* 0x20000004ff047230 */ /* 0x000fca0000004100 */
[----:B------:R-:W-:-:S04]  /*33ec0*/  FMUL R4, R4, UR17 ;  /* 0x0000001104047c20 */ /* 0x000fc80008400000 */
[----:B------:R-:W-:Y:S01]  /*33ed0*/  FFMA R31, R5, UR18, R4 ;  /* 0x00000012051f7c23 */ /* 0x000fe20008000004 */
[----:B0-----:R-:W-:-:S04]  /*33ee0*/  @!P3 IADD3 R4, P0, R24, R32, RZ ;  /* 0x000000201804b210 */ /* 0x001fc80007f1e0ff */
[----:B------:R-:W-:Y:S01]  /*33ef0*/  F2FP.SATFINITE.E4M3.F32.PACK_AB_MERGE_C R31, RZ, R31, RZ ;  /* 0x0000001fff1f723e */ /* 0x000fe200048070ff */
[----:B------:R-:W-:-:S05]  /*33f00*/  @!P3 IMAD.X R5, R30, 0x1, R33, P0 ;  /* 0x000000011e05b824 */ /* 0x000fca00000e0621 */
[----:B------:R0:W-:Y:S02]  /*33f10*/  @!P3 STG.E.U8 desc[UR30][R4.64+0x1], R31 ;  /* 0x0000011f0400b986 */ /* 0x0001e4000c10111e */
[----:B0-----:R-:W-:-:S05]  /*33f20*/  IADD3 R4, P0, R36, 0x8, RZ ;  /* 0x0000000824047810 */ /* 0x001fca0007f1e0ff */
[----:B------:R-:W-:Y:S01]  /*33f30*/  IMAD.X R31, RZ, RZ, R39, P0 ;  /* 0x000000ffff1f7224 */ /* 0x000fe200000e0627 */
[----:B------:R-:W-:-:S03]  /*33f40*/  ISETP.GE.AND P0, PT, R29, 0x9, PT ;  /* 0x000000091d00780c */ /* 0x000fc60003f06270 */
[----:B------:R-:W-:Y:S01]  /*33f50*/  IMAD R31, R31, UR20, RZ ;  /* 0x000000141f1f7c24 */ /* 0x000fe2000f8e02ff */
[----:B------:R-:W-:-:S03]  /*33f60*/  ISETP.LT.OR P2, PT, R28, 0x1, !P0 ;  /* 0x000000011c00780c */ /* 0x000fc60004741670 */
[C---:B------:R-:W-:Y:S02]  /*33f70*/  IMAD R31, R4.reuse, UR21, R31 ;  /* 0x00000015041f7c24 */ /* 0x040fe4000f8e021f */
[----:B------:R-:W-:-:S03]  /*33f80*/  IMAD.WIDE.U32 R4, R4, UR20, R34 ;  /* 0x0000001404047c25 */ /* 0x000fc6000f8e0022 */
[----:B------:R-:W-:-:S05]  /*33f90*/  IADD3 R4, P3, R4, UR22, RZ ;  /* 0x0000001604047c10 */ /* 0x000fca000ff7e0ff */
[----:B------:R-:W0:Y:S01]  /*33fa0*/  @!P2 LDC.64 R32, c[0x0][0x5c0] ;  /* 0x00017000ff20ab82 */ /* 0x000e220000000a00 */
[--C-:B------:R-:W-:Y:S02]  /*33fb0*/  IADD3.X R5, R5, UR23, R31.reuse, P3, !PT ;  /* 0x0000001705057c10 */ /* 0x100fe40009ffe41f */
[----:B------:R-:W-:-:S06]  /*33fc0*/  PRMT R31, RZ, 0x7610, R31 ;  /* 0x00007610ff1f7816 */ /* 0x000fcc000000001f */
[----:B------:R-:W3:Y:S01]  /*33fd0*/  @!P2 LDG.E.U8 R31, desc[UR30][R4.64] ;  /* 0x0000001e041fa981 */ /* 0x000ee2000c1e1100 */
[----:B------:R-:W-:Y:S02]  /*33fe0*/  ISETP.LT.OR P3, PT, R28, 0x2, !P0 ;  /* 0x000000021c00780c */ /* 0x000fe40004761670 */
[----:B0-----:R-:W-:-:S04]  /*33ff0*/  @!P2 IADD3 R32, P4, P5, R24, UR10, R32 ;  /* 0x0000000a1820ac10 */ /* 0x001fc8000fd9e020 */
[----:B------:R-:W-:Y:S02]  /*34000*/  @!P2 IADD3.X R33, R30, UR9, R33, P4, P5 ;  /* 0x000000091e21ac10 */ /* 0x000fe4000a7ea421 */
        /* <DEDUP_REMOVED lines=9> */
[----:B------:R-:W-:Y:S01]  /*340a0*/  ISETP.LT.OR P2, PT, R28, 0x9, !P1 ;  /* 0x000000091c00780c */ /* 0x000fe20004f41670 */
[----:B0-----:R-:W0:Y:S01]  /*340b0*/  @!P3 LDC.64 R32, c[0x0][0x5c0] ;  /* 0x00017000ff20bb82 */ /* 0x001e220000000a00 */
[----:B---3--:R-:W-:-:S04]  /*340c0*/  LOP3.LUT R6, R6, 0xff, RZ, 0xc0, !PT ;  /* 0x000000ff06067812 */ /* 0x008fc800078ec0ff */
[----:B------:R-:W-:-:S05]  /*340d0*/  F2FP.F16.E4M3.UNPACK_B R6, R6 ;  /* 0x00000006ff06723e */ /* 0x000fca00020006ff */
[----:B------:R-:W-:-:S05]  /*340e0*/  HADD2.F32 R6, -RZ, R6.H0_H0 ;  /* 0x20000006ff067230 */ /* 0x000fca0000004100 */
[----:B------:R-:W-:-:S04]  /*340f0*/  FMUL R6, R6, UR17 ;  /* 0x0000001106067c20 */ /* 0x000fc80008400000 */
[----:B------:R-:W-:Y:S01]  /*34100*/  FFMA R31, R7, UR18, R6 ;  /* 0x00000012071f7c23 */ /* 0x000fe20008000006 */
[----:B0-----:R-:W-:-:S04]  /*34110*/  @!P3 IADD3 R6, P4, P5, R24, UR10, R32 ;  /* 0x0000000a1806bc10 */ /* 0x001fc8000fd9e020 */
[----:B------:R-:W-:Y:S02]  /*34120*/  @!P3 IADD3.X R7, R30, UR9, R33, P4, P5 ;  /* 0x000000091e07bc10 */ /* 0x000fe4000a7ea421 */
[----:B------:R-:W-:-:S05]  /*34130*/  F2FP.SATFINITE.E4M3.F32.PACK_AB_MERGE_C R31, RZ, R31, RZ ;  /* 0x0000001fff1f723e */ /* 0x000fca00048070ff */
[----:B------:R0:W-:Y:S02]  /*34140*/  @!P3 STG.E.U8 desc[UR30][R6.64+0x1], R31 ;  /* 0x0000011f0600b986 */ /* 0x0001e4000c10111e */
[----:B0-----:R-:W-:Y:S01]  /*34150*/  PRMT R31, RZ, 0x7610, R31 ;  /* 0x00007610ff1f7816 */ /* 0x001fe2000000001f */
[----:B------:R-:W0:Y:S05]  /*34160*/  @!P2 LDC.64 R6, c[0x0][0x5c0] ;  /* 0x00017000ff06ab82 */ /* 0x000e2a0000000a00 */
[----:B------:R-:W3:Y:S01]  /*34170*/  @!P2 LDG.E.U8 R31, desc[UR30][R26.64+0x8] ;  /* 0x0000081e1a1fa981 */ /* 0x000ee2000c1e1100 */
[----:B------:R-:W-:Y:S02]  /*34180*/  ISETP.LT.OR P3, PT, R28, 0xa, !P1 ;  /* 0x0000000a1c00780c */ /* 0x000fe40004f61670 */
        /* <DEDUP_REMOVED lines=12> */
[----:B0-----:R-:W0:Y:S02]  /*34250*/  @!P3 LDC.64 R6, c[0x0][0x5c0] ;  /* 0x00017000ff06bb82 */ /* 0x001e240000000a00 */
[----:B0-----:R-:W-:-:S05]  /*34260*/  @!P3 IADD3 R6, P4, R24, R6, RZ ;  /* 0x000000061806b210 */ /* 0x001fca0007f9e0ff */
[----:B------:R-:W-:Y:S01]  /*34270*/  @!P3 IMAD.X R7, R30, 0x1, R7, P4 ;  /* 0x000000011e07b824 */ /* 0x000fe200020e0607 */
[----:B---3--:R-:W-:-:S04]  /*34280*/  LOP3.LUT R8, R8, 0xff, RZ, 0xc0, !PT ;  /* 0x000000ff08087812 */ /* 0x008fc800078ec0ff */
[----:B------:R-:W-:-:S05]  /*34290*/  F2FP.F16.E4M3.UNPACK_B R8, R8 ;  /* 0x00000008ff08723e */ /* 0x000fca00020006ff */
[----:B------:R-:W-:-:S05]  /*342a0*/  HADD2.F32 R8, -RZ, R8.H0_H0 ;  /* 0x20000008ff087230 */ /* 0x000fca0000004100 */
[----:B------:R-:W-:-:S04]  /*342b0*/  FMUL R8, R8, UR17 ;  /* 0x0000001108087c20 */ /* 0x000fc80008400000 */
[----:B------:R-:W-:-:S05]  /*342c0*/  FFMA R8, R9, UR18, R8 ;  /* 0x0000001209087c23 */ /* 0x000fca0008000008 */
[----:B------:R-:W-:-:S05]  /*342d0*/  F2FP.SATFINITE.E4M3.F32.PACK_AB_MERGE_C R8, RZ, R8, RZ ;  /* 0x00000008ff08723e */ /* 0x000fca00048070ff */
[----:B------:R0:W-:Y:S02]  /*342e0*/  @!P3 STG.E.U8 desc[UR30][R6.64+0x9], R8 ;  /* 0x000009080600b986 */ /* 0x0001e4000c10111e */
[----:B0-----:R-:W-:Y:S01]  /*342f0*/  PRMT R8, RZ, 0x7610, R8 ;  /* 0x00007610ff087816 */ /* 0x001fe20000000008 */
[----:B------:R-:W0:Y:S05]  /*34300*/  @!P2 LDC.64 R6, c[0x0][0x5c0] ;  /* 0x00017000ff06ab82 */ /* 0x000e2a0000000a00 */
        /* <DEDUP_REMOVED lines=282> */
[----:B------:R-:W-:Y:S02]  /*354b0*/  F2FP.SATFINITE.E4M3.F32.PACK_AB_MERGE_C R9, RZ, R8, RZ ;  /* 0x00000008ff09723e */ /* 0x000fe400048070ff */
[----:B------:R-:W-:-:S03]  /*354c0*/  PRMT R8, RZ, 0x7610, R8 ;  /* 0x00007610ff087816 */ /* 0x000fc60000000008 */
        /* <DEDUP_REMOVED lines=23> */
[--C-:B------:R-:W-:Y:S01]  /*35640*/  FFMA R161, R161, UR18, R8.reuse ;  /* 0x00000012a1a17c23 */ /* 0x100fe20008000008 */
[----:B------:R-:W-:-:S04]  /*35650*/  PRMT R8, RZ, 0x7610, R8 ;  /* 0x00007610ff087816 */ /* 0x000fc80000000008 */
[----:B------:R-:W-:-:S05]  /*35660*/  F2FP.SATFINITE.E4M3.F32.PACK_AB_MERGE_C R161, RZ, R161, RZ ;  /* 0x000000a1ffa1723e */ /* 0x000fca00048070ff */
[----:B------:R0:W-:Y:S04]  /*35670*/  @!P3 STG.E.U8 desc[UR30][R6.64+0x39], R161 ;  /* 0x000039a10600b986 */ /* 0x0001e8000c10111e */
[----:B------:R-:W3:Y:S01]  /*35680*/  @!P2 LDG.E.U8 R8, desc[UR30][R4.64+0x38] ;  /* 0x0000381e0408a981 */ /* 0x000ee2000c1e1100 */
[----:B------:R-:W-:Y:S01]  /*35690*/  ISETP.LT.OR P3, PT, R28, 0x3a, !P0 ;  /* 0x0000003a1c00780c */ /* 0x000fe20004761670 */
[----:B0-----:R-:W0:Y:S02]  /*356a0*/  @!P2 LDC.64 R6, c[0x0][0x5c0] ;  /* 0x00017000ff06ab82 */ /* 0x001e240000000a00 */
[----:B0-----:R-:W-:-:S04]  /*356b0*/  @!P2 IADD3 R6, P4, P5, R24, UR10, R6 ;  /* 0x0000000a1806ac10 */ /* 0x001fc8000fd9e006 */
[----:B------:R-:W-:Y:S02]  /*356c0*/  @!P2 IADD3.X R7, R30, UR9, R7, P4, P5 ;  /* 0x000000091e07ac10 */ /* 0x000fe4000a7ea407 */
        /* <DEDUP_REMOVED lines=992> */
[----:B------:R-:W-:Y:S02]  /*394d0*/  FFMA R8, R40, UR18, R8 ;  /* 0x0000001228087c23 */ /* 0x000fe40008000008 */
[----:B------:R-:W3:Y:S03]  /*394e0*/  LDL.LU R40, [R1+0x60c] ;  /* 0x00060c0001287983 */ /* 0x000ee60000300800 */
[----:B------:R-:W-:Y:S02]  /*394f0*/  F2FP.SATFINITE.E4M3.F32.PACK_AB_MERGE_C R9, RZ, R8, RZ ;  /* 0x00000008ff09723e */ /* 0x000fe400048070ff */
[----:B------:R-:W-:-:S03]  /*39500*/  PRMT R8, RZ, 0x7610, R8 ;  /* 0x00007610ff087816 */ /* 0x000fc60000000008 */
[----:B------:R0:W-:Y:S04]  /*39510*/  @!P2 STG.E.U8 desc[UR30][R6.64+0xd0], R9 ;  /* 0x0000d0090600a986 */ /* 0x0001e8000c10111e */
[----:B------:R-:W4:Y:S01]  /*39520*/  @!P3 LDG.E.U8 R8, desc[UR30][R4.64+0xd1] ;  /* 0x0000d11e0408b981 */ /* 0x000f22000c1e1100 */
[----:B------:R-:W-:Y:S01]  /*39530*/  ISETP.LT.OR P2, PT, R28, 0xd9, !P1 ;  /* 0x000000d91c00780c */ /* 0x000fe20004f41670 */
[----:B0-----:R-:W0:Y:S02]  /*39540*/  @!P3 LDC.64 R6, c[0x0][0x5c0] ;  /* 0x00017000ff06bb82 */ /* 0x001e240000000a00 */
[----:B0-----:R-:W-:-:S04]  /*39550*/  @!P3 IADD3 R6, P4, P5, R24, UR10, R6 ;  /* 0x0000000a1806bc10 */ /* 0x001fc8000fd9e006 */
[----:B------:R-:W-:Y:S02]  /*39560*/  @!P3 IADD3.X R7, R30, UR9, R7, P4, P5 ;  /* 0x000000091e07bc10 */ /* 0x000fe4000a7ea407 */
[----:B----4-:R-:W-:-:S04]  /*39570*/  LOP3.LUT R8, R8, 0xff, RZ, 0xc0, !PT ;  /* 0x000000ff08087812 */ /* 0x010fc800078ec0ff */
[----:B------:R-:W-:-:S05]  /*39580*/  F2FP.F16.E4M3.UNPACK_B R8, R8 ;  /* 0x00000008ff08723e */ /* 0x000fca00020006ff */
[----:B------:R-:W-:-:S05]  /*39590*/  HADD2.F32 R8, -RZ, R8.H0_H0 ;  /* 0x20000008ff087230 */ /* 0x000fca0000004100 */
[----:B------:R-:W-:-:S04]  /*395a0*/  FMUL R8, R8, UR17 ;  /* 0x0000001108087c20 */ /* 0x000fc80008400000 */
[----:B------:R-:W-:Y:S02]  /*395b0*/  FFMA R8, R41, UR18, R8 ;  /* 0x0000001229087c23 */ /* 0x000fe40008000008 */
[----:B------:R-:W4:Y:S03]  /*395c0*/  LDL.LU R41, [R1+0x610] ;  /* 0x0006100001297983 */ /* 0x000f260000300800 */
[----:B------:R-:W-:Y:S02]  /*395d0*/  F2FP.SATFINITE.E4M3.F32.PACK_AB_MERGE_C R9, RZ, R8, RZ ;  /* 0x00000008ff09723e */ /* 0x000fe400048070ff */
[----:B------:R-:W-:-:S03]  /*395e0*/  PRMT R8, RZ, 0x7610, R8 ;  /* 0x00007610ff087816 */ /* 0x000fc60000000008 */
[----:B------:R0:W-:Y:S04]  /*395f0*/  @!P3 STG.E.U8 desc[UR30][R6.64+0xd1], R9 ;  /* 0x0000d1090600b986 */ /* 0x0001e8000c10111e */
[----:B------:R-:W2:Y:S01]  /*39600*/  @!P2 LDG.E.U8 R8, desc[UR30][R26.64+0xd8] ;  /* 0x0000d81e1a08a981 */ /* 0x000ea2000c1e1100 */
[----:B------:R-:W-:Y:S01]  /*39610*/  ISETP.LT.OR P3, PT, R28, 0xda, !P1 ;  /* 0x000000da1c00780c */ /* 0x000fe20004f61670 */
[----:B0-----:R-:W0:Y:S02]  /*39620*/  @!P2 LDC.64 R6, c[0x0][0x5c0] ;  /* 0x00017000ff06ab82 */ /* 0x001e240000000a00 */
[----:B0-----:R-:W-:-:S05]  /*39630*/  @!P2 IADD3 R6, P4, R24, R6, RZ ;  /* 0x000000061806a210 */ /* 0x001fca0007f9e0ff */
[----:B------:R-:W-:Y:S01]  /*39640*/  @!P2 IMAD.X R7, R30, 0x1, R7, P4 ;  /* 0x000000011e07a824 */ /* 0x000fe200020e0607 */
[----:B--2---:R-:W-:-:S04]  /*39650*/  LOP3.LUT R8, R8, 0xff, RZ, 0xc0, !PT ;  /* 0x000000ff08087812 */ /* 0x004fc800078ec0ff */
[----:B------:R-:W-:-:S05]  /*39660*/  F2FP.F16.E4M3.UNPACK_B R8, R8 ;  /* 0x00000008ff08723e */ /* 0x000fca00020006ff */
[----:B------:R-:W-:-:S05]  /*39670*/  HADD2.F32 R8, -RZ, R8.H0_H0 ;  /* 0x20000008ff087230 */ /* 0x000fca0000004100 */
[----:B------:R-:W-:-:S04]  /*39680*/  FMUL R8, R8, UR17 ;  /* 0x0000001108087c20 */ /* 0x000fc80008400000 */
[----:B------:R-:W-:Y:S02]  /*39690*/  FFMA R8, R37, UR18, R8 ;  /* 0x0000001225087c23 */ /* 0x000fe40008000008 */
[----:B------:R-:W2:Y:S03]  /*396a0*/  LDL.LU R37, [R1+0x614] ;  /* 0x0006140001257983 */ /* 0x000ea60000300800 */
        /* <DEDUP_REMOVED lines=34> */
[----:B0-----:R-:W-:-:S04]  /*398d0*/  @!P3 IADD3 R6, P4, P5, R24, UR10, R6 ;  /* 0x0000000a1806bc10 */ /* 0x001fc8000fd9e006 */
[----:B------:R-:W-:Y:S02]  /*398e0*/  @!P3 IADD3.X R7, R30, UR9, R7, P4, P5 ;  /* 0x000000091e07bc10 */ /* 0x000fe4000a7ea407 */
        /* <DEDUP_REMOVED lines=26> */
[----:B0-----:R-:W-:-:S05]  /*39a90*/  @!P3 IADD3 R6, P4, R24, R6, RZ ;  /* 0x000000061806b210 */ /* 0x001fca0007f9e0ff */
[----:B------:R-:W-:Y:S01]  /*39aa0*/  @!P3 IMAD.X R7, R30, 0x1, R7, P4 ;  /* 0x000000011e07b824 */ /* 0x000fe200020e0607 */
        /* <DEDUP_REMOVED lines=144> */
[----:B------:R-:W-:Y:S01]  /*3a3b0*/  FFMA R8, R37, UR18, R8 ;  /* 0x0000001225087c23 */ /* 0x000fe20008000008 */
[----:B------:R-:W-:Y:S01]  /*3a3c0*/  ISETP.LT.OR P1, PT, R28, 0xfa, !P1 ;  /* 0x000000fa1c00780c */ /* 0x000fe20004f21670 */
[----:B------:R-:W2:Y:S03]  /*3a3d0*/  LDL.LU R37, [R1+0x650] ;  /* 0x0006500001257983 */ /* 0x000ea60000300800 */
[----:B------:R-:W-:Y:S02]  /*3a3e0*/  F2FP.SATFINITE.E4M3.F32.PACK_AB_MERGE_C R9, RZ, R8, RZ ;  /* 0x00000008ff09723e */ /* 0x000fe400048070ff */
[----:B------:R-:W-:-:S03]  /*3a3f0*/  PRMT R8, RZ, 0x7610, R8 ;  /* 0x00007610ff087816 */ /* 0x000fc60000000008 */
[----:B------:R0:W-:Y:S04]  /*3a400*/  @!P3 STG.E.U8 desc[UR30][R6.64+0xf1], R9 ;  /* 0x0000f1090600b986 */ /* 0x0001e8000c10111e */
[----:B------:R-:W3:Y:S01]  /*3a410*/  @!P2 LDG.E.U8 R8, desc[UR30][R26.64+0xf8] ;  /* 0x0000f81e1a08a981 */ /* 0x000ee2000c1e1100 */
        /* <DEDUP_REMOVED lines=21> */
[----:B------:R-:W-:-:S05]  /*3a570*/  FFMA R8, R41, UR18, R8 ;  /* 0x0000001229087c23 */ /* 0x000fca0008000008 */
        /* <DEDUP_REMOVED lines=12> */
[----:B--2---:R-:W-:Y:S02]  /*3a640*/  FFMA R8, R37, UR18, R8 ;  /* 0x0000001225087c23 */ /* 0x004fe40008000008 */
[----:B------:R-:W2:Y:S03]  /*3a650*/  LDL.LU R37, [R1+0x658] ;  /* 0x0006580001257983 */ /* 0x000ea60000300800 */
[----:B------:R-:W-:Y:S02]  /*3a660*/  F2FP.SATFINITE.E4M3.F32.PACK_AB_MERGE_C R9, RZ, R8, RZ ;  /* 0x00000008ff09723e */ /* 0x000fe400048070ff */
[----:B------:R-:W-:-:S03]  /*3a670*/  PRMT R8, RZ, 0x7610, R8 ;  /* 0x00007610ff087816 */ /* 0x000fc60000000008 */
[----:B------:R0:W-:Y:S04]  /*3a680*/  @!P2 STG.E.U8 desc[UR30][R6.64+0xf8], R9 ;  /* 0x0000f8090600a986 */ /* 0x0001e8000c10111e */
[----:B------:R-:W4:Y:S01]  /*3a690*/  @!P1 LDG.E.U8 R8, desc[UR30][R4.64+0xf9] ;  /* 0x0000f91e04089981 */ /* 0x000f22000c1e1100 */
[----:B0-----:R-:W0:Y:S02]  /*3a6a0*/  @!P1 LDC.64 R6, c[0x0][0x5c0] ;  /* 0x00017000ff069b82 */ /* 0x001e240000000a00 */
[----:B0-----:R-:W-:-:S04]  /*3a6b0*/  @!P1 IADD3 R6, P4, P5, R24, UR10, R6 ;  /* 0x0000000a18069c10 */ /* 0x001fc8000fd9e006 */
[----:B------:R-:W-:Y:S02]  /*3a6c0*/  @!P1 IADD3.X R7, R30, UR9, R7, P4, P5 ;  /* 0x000000091e079c10 */ /* 0x000fe4000a7ea407 */
[----:B----4-:R-:W-:Y:S02]  /*3a6d0*/  LOP3.LUT R4, R8, 0xff, RZ, 0xc0, !PT ;  /* 0x000000ff08047812 */ /* 0x010fe400078ec0ff */
[----:B------:R-:W-:Y:S02]  /*3a6e0*/  IADD3 R8, P0, R36, 0x80, RZ ;  /* 0x0000008024087810 */ /* 0x000fe40007f1e0ff */
[----:B------:R-:W-:-:S03]  /*3a6f0*/  F2FP.F16.E4M3.UNPACK_B R4, R4 ;  /* 0x00000004ff04723e */ /* 0x000fc600020006ff */
[----:B------:R-:W-:Y:S01]  /*3a700*/  IMAD.X R10, RZ, RZ, R39, P0 ;  /* 0x000000ffff0a7224 */ /* 0x000fe200000e0627 */
[----:B------:R-:W-:Y:S01]  /*3a710*/  ISETP.GE.AND P0, PT, R29, 0x81, PT ;  /* 0x000000811d00780c */ /* 0x000fe20003f06270 */
[----:B------:R-:W-:Y:S02]  /*3a720*/  HADD2.F32 R4, -RZ, R4.H0_H0 ;  /* 0x20000004ff047230 */ /* 0x000fe40000004100 */
[----:B------:R-:W-:-:S03]  /*3a730*/  IMAD R10, R10, UR20, RZ ;  /* 0x000000140a0a7c24 */ /* 0x000fc6000f8e02ff */
[----:B------:R-:W-:Y:S01]  /*3a740*/  FMUL R9, R4, UR17 ;  /* 0x0000001104097c20 */ /* 0x000fe20008400000 */
[----:B------:R-:W-:Y:S01]  /*3a750*/  IMAD.WIDE.U32 R4, R8, UR20, R34 ;  /* 0x0000001408047c25 */ /* 0x000fe2000f8e0022 */
[----:B------:R-:W-:-:S03]  /*3a760*/  ISETP.LT.OR P3, PT, R28, 0x1, !P0 ;  /* 0x000000011c00780c */ /* 0x000fc60004761670 */
[----:B---3--:R-:W-:Y:S01]  /*3a770*/  FFMA R9, R40, UR18, R9 ;  /* 0x0000001228097c23 */ /* 0x008fe20008000009 */
[----:B------:R-:W-:Y:S01]  /*3a780*/  IMAD R8, R8, UR21, R10 ;  /* 0x0000001508087c24 */ /* 0x000fe2000f8e020a */
[----:B------:R-:W-:Y:S01]  /*3a790*/  IADD3 R4, P2, R4, UR22, RZ ;  /* 0x0000001604047c10 */ /* 0x000fe2000ff5e0ff */
[----:B------:R-:W3:Y:S02]  /*3a7a0*/  LDL.LU R40, [R1+0x65c] ;  /* 0x00065c0001287983 */ /* 0x000ee40000300800 */
[----:B------:R-:W-:Y:S02]  /*3a7b0*/  F2FP.SATFINITE.E4M3.F32.PACK_AB_MERGE_C R9, RZ, R9, RZ ;  /* 0x00000009ff09723e */ /* 0x000fe400048070ff */
[--C-:B------:R-:W-:Y:S02]  /*3a7c0*/  IADD3.X R5, R5, UR23, R8.reuse, P2, !PT ;  /* 0x0000001705057c10 */ /* 0x100fe400097fe408 */
[----:B------:R-:W-:Y:S01]  /*3a7d0*/  PRMT R8, RZ, 0x7610, R8 ;  /* 0x00007610ff087816 */ /* 0x000fe20000000008 */
[----:B------:R0:W-:Y:S05]  /*3a7e0*/  @!P1 STG.E.U8 desc[UR30][R6.64+0xf9], R9 ;  /* 0x0000f90906009986 */ /* 0x0001ea000c10111e */
        /* <DEDUP_REMOVED lines=9> */
[----:B--2---:R-:W-:Y:S01]  /*3a880*/  FFMA R8, R37, UR18, R8 ;  /* 0x0000001225087c23 */ /* 0x004fe20008000008 */
[----:B------:R-:W-:Y:S01]  /*3a890*/  IADD3 R11, P1, R36, 0x88, RZ ;  /* 0x00000088240b7810 */ /* 0x000fe20007f3e0ff */
[----:B------:R-:W2:Y:S03]  /*3a8a0*/  LDL.LU R37, [R1+0x660] ;  /* 0x0006600001257983 */ /* 0x000ea60000300800 */
[----:B------:R-:W-:Y:S01]  /*3a8b0*/  F2FP.SATFINITE.E4M3.F32.PACK_AB_MERGE_C R9, RZ, R8, RZ ;  /* 0x00000008ff09723e */ /* 0x000fe200048070ff */
[----:B------:R-:W-:Y:S01]  /*3a8c0*/  IMAD.X R13, RZ, RZ, R39, P1 ;  /* 0x000000ffff0d7224 */ /* 0x000fe200008e0627 */
[----:B------:R-:W-:Y:S01]  /*3a8d0*/  PRMT R8, RZ, 0x7610, R8 ;  /* 0x00007610ff087816 */ /* 0x000fe20000000008 */
[----:B------:R-:W4:Y:S04]  /*3a8e0*/  LDL.LU R41, [R1+0x664] ;  /* 0x0006640001297983 */ /* 0x000f280000300800 */
[----:B------:R0:W-:Y:S04]  /*3a8f0*/  @!P3 STG.E.U8 desc[UR30][R6.64], R9 ;  /* 0x000000090600b986 */ /* 0x0001e8000c10111e */
[----:B------:R-:W3:Y:S01]  /*3a900*/  @!P2 LDG.E.U8 R8, desc[UR30][R4.64+0x1] ;  /* 0x0000011e0408a981 */ /* 0x000ee2000c1e1100 */
[----:B------:R-:W-:Y:S01]  /*3a910*/  ISETP.GE.AND P1, PT, R29, 0x89, PT ;  /* 0x000000891d00780c */ /* 0x000fe20003f26270 */
[----:B------:R-:W-:-:S03]  /*3a920*/  IMAD R13, R13, UR20, RZ ;  /* 0x000000140d0d7c24 */ /* 0x000fc6000f8e02ff */
[----:B------:R-:W-:Y:S01]  /*3a930*/  ISETP.LT.OR P3, PT, R28, 0x1, !P1 ;  /* 0x000000011c00780c */ /* 0x000fe20004f61670 */
[----:B------:R-:W-:Y:S01]  /*3a940*/  IMAD R13, R11, UR21, R13 ;  /* 0x000000150b0d7c24 */ /* 0x000fe2000f8e020d */
[----:B0-----:R-:W0:Y:S02]  /*3a950*/  @!P2 LDC.64 R6, c[0x0][0x5c0] ;  /* 0x00017000ff06ab82 */ /* 0x001e240000000a00 */
[----:B0-----:R-:W-:Y:S02]  /*3a960*/  @!P2 IADD3 R10, P4, P5, R24, UR8, R6 ;  /* 0x00000008180aac10 */ /* 0x001fe4000fd9e006 */
[----:B---3--:R-:W-:-:S04]  /*3a970*/  LOP3.LUT R8, R8, 0xff, RZ, 0xc0, !PT ;  /* 0x000000ff08087812 */ /* 0x008fc800078ec0ff */
[----:B------:R-:W-:-:S05]  /*3a980*/  F2FP.F16.E4M3.UNPACK_B R8, R8 ;  /* 0x00000008ff08723e */ /* 0x000fca00020006ff */
[----:B------:R-:W-:-:S05]  /*3a990*/  HADD2.F32 R8, -RZ, R8.H0_H0 ;  /* 0x20000008ff087230 */ /* 0x000fca0000004100 */
[----:B------:R-:W-:Y:S01]  /*3a9a0*/  FMUL R12, R8, UR17 ;  /* 0x00000011080c7c20 */ /* 0x000fe20008400000 */
[----:B------:R-:W-:Y:S01]  /*3a9b0*/  IMAD.WIDE.U32 R8, R11, UR20, R34 ;  /* 0x000000140b087c25 */ /* 0x000fe2000f8e0022 */
[----:B------:R-:W-:-:S03]  /*3a9c0*/  @!P2 IADD3.X R11, R30, UR7, R7, P4, P5 ;  /* 0x000000071e0bac10 */ /* 0x000fc6000a7ea407 */
[----:B------:R-:W-:Y:S01]  /*3a9d0*/  FFMA R12, R40, UR18, R12 ;  /* 0x00000012280c7c23 */ /* 0x000fe2000800000c */
[----:B------:R-:W-:-:S04]  /*3a9e0*/  IADD3 R6, P4, R8, UR22, RZ ;  /* 0x0000001608067c10 */ /* 0x000fc8000ff9e0ff */
[----:B------:R-:W-:Y:S02]  /*3a9f0*/  F2FP.SATFINITE.E4M3.F32.PACK_AB_MERGE_C R8, RZ, R12, RZ ;  /* 0x0000000cff08723e */ /* 0x000fe400048070ff */
[----:B------:R-:W-:Y:S02]  /*3aa00*/  PRMT R12, RZ, 0x7610, R12 ;  /* 0x00007610ff0c7816 */ /* 0x000fe4000000000c */
[----:B------:R-:W-:Y:S01]  /*3aa10*/  IADD3.X R7, R9, UR23, R13, P4, !PT ;  /* 0x0000001709077c10 */ /* 0x000fe2000a7fe40d */
[----:B------:R0:W-:Y:S04]  /*3aa20*/  @!P2 STG.E.U8 desc[UR30][R10.64+0x1], R8 ;  /* 0x000001080a00a986 */ /* 0x0001e8000c10111e */
[----:B------:R-:W3:Y:S01]  /*3aa30*/  @!P3 LDG.E.U8 R12, desc[UR30][R6.64] ;  /* 0x0000001e060cb981 */ /* 0x000ee2000c1e1100 */
[----:B0-----:R-:W0:Y:S01]  /*3aa40*/  @!P3 LDC.64 R8, c[0x0][0x5c0] ;  /* 0x00017000ff08bb82 */ /* 0x001e220000000a00 */
[----:B------:R-:W-:Y:S01]  /*3aa50*/  IMAD.U32 R13, RZ, RZ, UR9 ;  /* 0x00000009ff0d7e24 */ /* 0x000fe2000f8e00ff */
[----:B------:R-:W-:-:S02]  /*3aa60*/  ISETP.LT.OR P2, PT, R28, 0x2, !P1 ;  /* 0x000000021c00780c */ /* 0x000fc40004f41670 */
[----:B---3--:R-:W-:Y:S01]  /*3aa70*/  LOP3.LUT R10, R12, 0xff, RZ, 0xc0, !PT ;  /* 0x000000ff0c0a7812 */ /* 0x008fe200078ec0ff */
[----:B------:R-:W-:-:S03]  /*3aa80*/  IMAD.U32 R12, RZ, RZ, UR10 ;  /* 0x0000000aff0c7e24 */ /* 0x000fc6000f8e00ff */
[----:B------:R-:W-:-:S05]  /*3aa90*/  F2FP.F16.E4M3.UNPACK_B R10, R10 ;  /* 0x0000000aff0a723e */ /* 0x000fca00020006ff */
[----:B------:R-:W-:Y:S01]  /*3aaa0*/  HADD2.F32 R11, -RZ, R10.H0_H0 ;  /* 0x2000000aff0b7230 */ /* 0x000fe20000004100 */
[----:B------:R-:W-:-:S04]  /*3aab0*/  @!P3 IADD3 R10, P4, P5, R12, UR8, R24 ;  /* 0x000000080c0abc10 */ /* 0x000fc8000fd9e018 */
[----:B------:R-:W-:Y:S01]  /*3aac0*/  FMUL R11, R11, UR17 ;  /* 0x000000110b0b7c20 */ /* 0x000fe20008400000 */
[----:B------:R-:W-:Y:S02]  /*3aad0*/  @!P3 IADD3.X R12, R13, UR7, R30, P4, P5 ;  /* 0x000000070d0cbc10 */ /* 0x000fe4000a7ea41e */
[----:B0-----:R-:W-:Y:S01]  /*3aae0*/  @!P3 IADD3 R8, P4, R10, R8, RZ ;  /* 0x000000080a08b210 */ /* 0x001fe20007f9e0ff */
[----:B--2---:R-:W-:Y:S02]  /*3aaf0*/  FFMA R10, R37, UR18, R11 ;  /* 0x00000012250a7c23 */ /* 0x004fe4000800000b */
[----:B------:R-:W2:Y:S02]  /*3ab00*/  LDL.LU R37, [R1+0x668] ;  /* 0x0006680001257983 */ /* 0x000ea40000300800 */
[----:B------:R-:W-:Y:S01]  /*3ab10*/  @!P3 IMAD.X R9, R12, 0x1, R9, P4 ;  /* 0x000000010c09b824 */ /* 0x000fe200020e0609 */
[----:B------:R-:W-:Y:S01]  /*3ab20*/  F2FP.SATFINITE.E4M3.F32.PACK_AB_MERGE_C R11, RZ, R10, RZ ;  /* 0x0000000aff0b723e */ /* 0x000fe200048070ff */
[----:B------:R-:W3:Y:S01]  /*3ab30*/  LDL.LU R40, [R1+0x66c] ;  /* 0x00066c0001287983 */ /* 0x000ee20000300800 */
[----:B------:R-:W-:-:S03]  /*3ab40*/  PRMT R10, RZ, 0x7610, R10 ;  /* 0x00007610ff0a7816 */ /* 0x000fc6000000000a */
[----:B------:R0:W-:Y:S04]  /*3ab50*/  @!P3 STG.E.U8 desc[UR30][R8.64], R11 ;  /* 0x0000000b0800b986 */ /* 0x0001e8000c10111e */
[----:B------:R-:W4:Y:S01]  /*3ab60*/  @!P2 LDG.E.U8 R10, desc[UR30][R6.64+0x1] ;  /* 0x0000011e060aa981 */ /* 0x000f22000c1e1100 */
[----:B0-----:R-:W0:Y:S01]  /*3ab70*/  @!P2 LDC.64 R8, c[0x0][0x5c0] ;  /* 0x00017000ff08ab82 */ /* 0x001e220000000a00 */
[----:B------:R-:W-:Y:S01]  /*3ab80*/  IMAD.U32 R12, RZ, RZ, UR10 ;  /* 0x0000000aff0c7e24 */ /* 0x000fe2000f8e00ff */
[----:B------:R-:W-:Y:S02]  /*3ab90*/  ISETP.LT.OR P3, PT, R28, 0x9, !P0 ;  /* 0x000000091c00780c */ /* 0x000fe40004761670 */
[----:B----4-:R-:W-:-:S04]  /*3aba0*/  LOP3.LUT R10, R10, 0xff, RZ, 0xc0, !PT ;  /* 0x000000ff0a0a7812 */ /* 0x010fc800078ec0ff */
[----:B------:R-:W-:-:S05]  /*3abb0*/  F2FP.F16.E4M3.UNPACK_B R10, R10 ;  /* 0x0000000aff0a723e */ /* 0x000fca00020006ff */
[----:B------:R-:W-:Y:S01]  /*3abc0*/  HADD2.F32 R11, -RZ, R10.H0_H0 ;  /* 0x2000000aff0b7230 */ /* 0x000fe20000004100 */
[----:B------:R-:W-:-:S04]  /*3abd0*/  @!P2 IADD3 R10, P4, P5, R12, UR8, R24 ;  /* 0x000000080c0aac10 */ /* 0x000fc8000fd9e018 */
[----:B------:R-:W-:Y:S01]  /*3abe0*/  FMUL R11, R11, UR17 ;  /* 0x000000110b0b7c20 */ /* 0x000fe20008400000 */
[----:B------:R-:W-:Y:S02]  /*3abf0*/  @!P2 IADD3.X R12, R13, UR7, R30, P4, P5 ;  /* 0x000000070d0cac10 */ /* 0x000fe4000a7ea41e */
[----:B0-----:R-:W-:Y:S01]  /*3ac00*/  @!P2 IADD3 R8, P4, R10, R8, RZ ;  /* 0x000000080a08a210 */ /* 0x001fe20007f9e0ff */
[----:B------:R-:W-:-:S04]  /*3ac10*/  FFMA R10, R41, UR18, R11 ;  /* 0x00000012290a7c23 */ /* 0x000fc8000800000b */
[----:B------:R-:W-:Y:S01]  /*3ac20*/  @!P2 IMAD.X R9, R12, 0x1, R9, P4 ;  /* 0x000000010c09a824 */ /* 0x000fe200020e0609 */
[----:B------:R-:W-:Y:S02]  /*3ac30*/  F2FP.SATFINITE.E4M3.F32.PACK_AB_MERGE_C R11, RZ, R10, RZ ;  /* 0x0000000aff0b723e */ /* 0x000fe400048070ff */
[----:B------:R-:W-:-:S03]  /*3ac40*/  PRMT R10, RZ, 0x7610, R10 ;  /* 0x00007610ff0a7816 */ /* 0x000fc6000000000a */
[----:B------:R0:W-:Y:S04]  /*3ac50*/  @!P2 STG.E.U8 desc[UR30][R8.64+0x1], R11 ;  /* 0x0000010b0800a986 */ /* 0x0001e8000c10111e */
[----:B------:R-:W4:Y:S01]  /*3ac60*/  @!P3 LDG.E.U8 R10, desc[UR30][R4.64+0x8] ;  /* 0x0000081e040ab981 */ /* 0x000f22000c1e1100 */
[----:B0-----:R-:W0:Y:S01]  /*3ac70*/  @!P3 LDC.64 R8, c[0x0][0x5c0] ;  /* 0x00017000ff08bb82 */ /* 0x001e220000000a00 */
[----:B------:R-:W-:Y:S02]  /*3ac80*/  ISETP.LT.OR P2, PT, R28, 0xa, !P0 ;  /* 0x0000000a1c00780c */ /* 0x000fe40004741670 */
        /* <DEDUP_REMOVED lines=8> */
[----:B------:R-:W-:Y:S01]  /*3ad10*/  F2FP.SATFINITE.E4M3.F32.PACK_AB_MERGE_C R11, RZ, R10, RZ ;  /* 0x0000000aff0b723e */ /* 0x000fe200048070ff */
[----:B------:R-:W-:Y:S01]  /*3ad20*/  IMAD.U32 R12, RZ, RZ, UR10 ;  /* 0x0000000aff0c7e24 */ /* 0x000fe2000f8e00ff */
[----:B------:R-:W-:Y:S01]  /*3ad30*/  PRMT R10, RZ, 0x7610, R10 ;  /* 0x00007610ff0a7816 */ /* 0x000fe2000000000a */
[----:B------:R-:W4:Y:S04]  /*3ad40*/  LDL.LU R41, [R1+0x674] ;  /* 0x0006740001297983 */ /* 0x000f280000300800 */
[----:B------:R0:W-:Y:S04]  /*3ad50*/  @!P3 STG.E.U8 desc[UR30][R8.64+0x8], R11 ;  /* 0x0000080b0800b986 */ /* 0x0001e8000c10111e */
[----:B------:R-:W3:Y:S01]  /*3ad60*/  @!P2 LDG.E.U8 R10, desc[UR30][R4.64+0x9] ;  /* 0x0000091e040aa981 */ /* 0x000ee2000c1e1100 */
[----:B0-----:R-:W0:Y:S01]  /*3ad70*/  @!P2 LDC.64 R8, c[0x0][0x5c0] ;  /* 0x00017000ff08ab82 */ /* 0x001e220000000a00 */
[----:B------:R-:W-:-:S02]  /*3ad80*/  ISETP.LT.OR P3, PT, R28, 0x9, !P1 ;  /* 0x000000091c00780c */ /* 0x000fc40004f61670 */
        /* <DEDUP_REMOVED lines=11> */
[----:B0-----:R-:W0:Y:S01]  /*3ae40*/  @!P3 LDC.64 R8, c[0x0][0x5c0] ;  /* 0x00017000ff08bb82 */ /* 0x001e220000000a00 */
[----:B------:R-:W-:Y:S02]  /*3ae50*/  ISETP.LT.OR P2, PT, R28, 0xa, !P1 ;  /* 0x0000000a1c00780c */ /* 0x000fe40004f41670 */
[----:B---3--:R-:W-:-:S04]  /*3ae60*/  LOP3.LUT R10, R10, 0xff, RZ, 0xc0, !PT ;  /* 0x000000ff0a0a7812 */ /* 0x008fc800078ec0ff */
        /* <DEDUP_REMOVED lines=1733> */
[----:B------:R-:W2:Y:S01]  /*41ac0*/  @!P3 LDG.E.U8 R10, desc[UR30][R6.64+0xe8] ;  /* 0x0000e81e060ab981 */ /* 0x000ea2000c1e1100 */
[----:B0-----:R-:W0:Y:S01]  /*41ad0*/  @!P3 LDC.64 R8, c[0x0][0x5c0] ;  /* 0x00017000ff08bb82 */ /* 0x001e220000000a00 */
[----:B------:R-:W-:Y:S02]  /*41ae0*/  ISETP.LT.OR P2, PT, R28, 0xea, !P1 ;  /* 0x000000ea1c00780c */ /* 0x000fe40004f41670 */
[----:B--2---:R-:W-:-:S04]  /*41af0*/  LOP3.LUT R10, R10, 0xff, RZ, 0xc0, !PT ;  /* 0x000000ff0a0a7812 */ /* 0x004fc800078ec0ff */
[----:B------:R-:W-:-:S05]  /*41b00*/  F2FP.F16.E4M3.UNPACK_B R10, R10 ;  /* 0x0000000aff0a723e */ /* 0x000fca00020006ff */
[----:B------:R-:W-:Y:S01]  /*41b10*/  HADD2.F32 R11, -RZ, R10.H0_H0 ;  /* 0x2000000aff0b7230 */ /* 0x000fe20000004100 */
[----:B------:R-:W-:-:S04]  /*41b20*/  @!P3 IADD3 R10, P4, P5, R12, UR8, R24 ;  /* 0x000000080c0abc10 */ /* 0x000fc8000fd9e018 */
[----:B------:R-:W-:Y:S01]  /*41b30*/  FMUL R11, R11, UR17 ;  /* 0x000000110b0b7c20 */ /* 0x000fe20008400000 */
[----:B------:R-:W-:Y:S02]  /*41b40*/  @!P3 IADD3.X R12, R13, UR7, R30, P4, P5 ;  /* 0x000000070d0cbc10 */ /* 0x000fe4000a7ea41e */
[----:B0-----:R-:W-:Y:S01]  /*41b50*/  @!P3 IADD3 R8, P4, R10, R8, RZ ;  /* 0x000000080a08b210 */ /* 0x001fe20007f9e0ff */
[----:B------:R-:W-:Y:S02]  /*41b60*/  FFMA R10, R37, UR18, R11 ;  /* 0x00000012250a7c23 */ /* 0x000fe4000800000b */
[----:B------:R-:W2:Y:S02]  /*41b70*/  LDL.LU R37, [R1+0x83c] ;  /* 0x00083c0001257983 */ /* 0x000ea40000300800 */
[----:B------:R-:W-:Y:S01]  /*41b80*/  @!P3 IMAD.X R9, R12, 0x1, R9, P4 ;  /* 0x000000010c09b824 */ /* 0x000fe200020e0609 */
[----:B------:R-:W-:Y:S02]  /*41b90*/  F2FP.SATFINITE.E4M3.F32.PACK_AB_MERGE_C R11, RZ, R10, RZ ;  /* 0x0000000aff0b723e */ /* 0x000fe400048070ff */
        /* <DEDUP_REMOVED lines=27> */
[----:B---3--:R-:W-:Y:S02]  /*41d50*/  FFMA R10, R40, UR18, R10 ;  /* 0x00000012280a7c23 */ /* 0x008fe4000800000a */
[----:B------:R-:W3:Y:S03]  /*41d60*/  LDL.LU R40, [R1+0x840] ;  /* 0x0008400001287983 */ /* 0x000ee60000300800 */
        /* <DEDUP_REMOVED lines=12> */
[----:B--2---:R-:W-:Y:S01]  /*41e30*/  FFMA R10, R37, UR18, R10 ;  /* 0x00000012250a7c23 */ /* 0x004fe2000800000a */
[----:B------:R-:W-:Y:S01]  /*41e40*/  IMAD.U32 R12, RZ, RZ, UR10 ;  /* 0x0000000aff0c7e24 */ /* 0x000fe2000f8e00ff */
[----:B------:R-:W2:Y:S03]  /*41e50*/  LDL.LU R37, [R1+0x844] ;  /* 0x0008440001257983 */ /* 0x000ea60000300800 */
[----:B------:R-:W-:Y:S01]  /*41e60*/  F2FP.SATFINITE.E4M3.F32.PACK_AB_MERGE_C R11, RZ, R10, RZ ;  /* 0x0000000aff0b723e */ /* 0x000fe200048070ff */
[----:B------:R-:W4:Y:S01]  /*41e70*/  LDL.LU R41, [R1+0x848] ;  /* 0x0008480001297983 */ /* 0x000f220000300800 */
        /* <DEDUP_REMOVED lines=12> */
[----:B------:R-:W-:Y:S02]  /*41f40*/  FFMA R10, R40, UR18, R11 ;  /* 0x00000012280a7c23 */ /* 0x000fe4000800000b */
[----:B------:R-:W3:Y:S02]  /*41f50*/  LDL.LU R40, [R1+0x84c] ;  /* 0x00084c0001287983 */ /* 0x000ee40000300800 */
[----:B------:R-:W-:Y:S01]  /*41f60*/  @!P3 IMAD.X R9, R12, 0x1, R9, P4 ;  /* 0x000000010c09b824 */ /* 0x000fe200020e0609 */
[----:B------:R-:W-:Y:S02]  /*41f70*/  F2FP.SATFINITE.E4M3.F32.PACK_AB_MERGE_C R11, RZ, R10, RZ ;  /* 0x0000000aff0b723e */ /* 0x000fe400048070ff */
[----:B------:R-:W-:-:S03]  /*41f80*/  PRMT R10, RZ, 0x7610, R10 ;  /* 0x00007610ff0a7816 */ /* 0x000fc6000000000a */
[----:B------:R0:W-:Y:S04]  /*41f90*/  @!P3 STG.E.U8 desc[UR30][R8.64+0xf0], R11 ;  /* 0x0000f00b0800b986 */ /* 0x0001e8000c10111e */
[----:B------:R-:W2:Y:S01]  /*41fa0*/  @!P2 LDG.E.U8 R10, desc[UR30][R6.64+0xf1] ;  /* 0x0000f11e060aa981 */ /* 0x000ea2000c1e1100 */
[----:B0-----:R-:W0:Y:S01]  /*41fb0*/  @!P2 LDC.64 R8, c[0x0][0x5c0] ;  /* 0x00017000ff08ab82 */ /* 0x001e220000000a00 */
[----:B------:R-:W-:Y:S01]  /*41fc0*/  IMAD.U32 R12, RZ, RZ, UR10 ;  /* 0x0000000aff0c7e24 */ /* 0x000fe2000f8e00ff */
        /* <DEDUP_REMOVED lines=8> */
[----:B------:R-:W-:Y:S01]  /*42050*/  FFMA R10, R37, UR18, R11 ;  /* 0x00000012250a7c23 */ /* 0x000fe2000800000b */
[----:B------:R-:W-:Y:S01]  /*42060*/  ISETP.LT.OR P0, PT, R28, 0xfa, !P0 ;  /* 0x000000fa1c00780c */ /* 0x000fe20004701670 */
[----:B------:R-:W2:Y:S02]  /*42070*/  LDL.LU R37, [R1+0x850] ;  /* 0x0008500001257983 */ /* 0x000ea40000300800 */
[----:B------:R-:W-:Y:S01]  /*42080*/  @!P2 IMAD.X R9, R12, 0x1, R9, P4 ;  /* 0x000000010c09a824 */ /* 0x000fe200020e0609 */
[----:B------:R-:W-:Y:S02]  /*42090*/  F2FP.SATFINITE.E4M3.F32.PACK_AB_MERGE_C R11, RZ, R10, RZ ;  /* 0x0000000aff0b723e */ /* 0x000fe400048070ff */
[----:B------:R-:W-:-:S03]  /*420a0*/  PRMT R10, RZ, 0x7610, R10 ;  /* 0x00007610ff0a7816 */ /* 0x000fc6000000000a */
[----:B------:R0:W-:Y:S04]  /*420b0*/  @!P2 STG.E.U8 desc[UR30][R8.64+0xf1], R11 ;  /* 0x0000f10b0800a986 */ /* 0x0001e8000c10111e */
[----:B------:R-:W4:Y:S01]  /*420c0*/  @!P3 LDG.E.U8 R10, desc[UR30][R4.64+0xf8] ;  /* 0x0000f81e040ab981 */ /* 0x000f22000c1e1100 */
[----:B0-----:R-:W0:Y:S02]  /*420d0*/  @!P3 LDC.64 R8, c[0x0][0x5c0] ;  /* 0x00017000ff08bb82 */ /* 0x001e240000000a00 */
[----:B0-----:R-:W-:-:S04]  /*420e0*/  @!P3 IADD3 R8, P2, P4, R24, UR8, R8 ;  /* 0x000000081808bc10 */ /* 0x001fc8000fc5e008 */
[----:B------:R-:W-:Y:S02]  /*420f0*/  @!P3 IADD3.X R9, R30, UR7, R9, P2, P4 ;  /* 0x000000071e09bc10 */ /* 0x000fe400097e8409 */
        /* <DEDUP_REMOVED lines=8> */
[----:B------:R1:W0:Y:S02]  /*42180*/  @!P0 LDG.E.U8 R10, desc[UR30][R4.64+0xf9] ;  /* 0x0000f91e040a8981 */ /* 0x000224000c1e1100 */
[----:B-1----:R-:W1:Y:S01]  /*42190*/  @!P0 LDC.64 R4, c[0x0][0x5c0] ;  /* 0x00017000ff048b82 */ /* 0x002e620000000a00 */
[----:B------:R-:W-:Y:S02]  /*421a0*/  ISETP.LT.OR P2, PT, R28, 0xf9, !P1 ;  /* 0x000000f91c00780c */ /* 0x000fe40004f41670 */
[----:B-1----:R-:W-:-:S04]  /*421b0*/  @!P0 IADD3 R4, P3, P4, R24, UR8, R4 ;  /* 0x0000000818048c10 */ /* 0x002fc8000fc7e004 */
[----:B------:R-:W-:Y:S02]  /*421c0*/  @!P0 IADD3.X R5, R30, UR7, R5, P3, P4 ;  /* 0x000000071e058c10 */ /* 0x000fe40009fe8405 */
[----:B0-----:R-:W-:-:S04]  /*421d0*/  LOP3.LUT R8, R10, 0xff, RZ, 0xc0, !PT ;  /* 0x000000ff0a087812 */ /* 0x001fc800078ec0ff */
[----:B------:R-:W-:-:S05]  /*421e0*/  F2FP.F16.E4M3.UNPACK_B R8, R8 ;  /* 0x00000008ff08723e */ /* 0x000fca00020006ff */
[----:B------:R-:W-:-:S05]  /*421f0*/  HADD2.F32 R8, -RZ, R8.H0_H0 ;  /* 0x20000008ff087230 */ /* 0x000fca0000004100 */
[----:B------:R-:W-:-:S04]  /*42200*/  FMUL R8, R8, UR17 ;  /* 0x0000001108087c20 */ /* 0x000fc80008400000 */
[----:B---3--:R-:W-:Y:S01]  /*42210*/  FFMA R8, R40, UR18, R8 ;  /* 0x0000001228087c23 */ /* 0x008fe20008000008 */
[----:B------:R-:W-:Y:S01]  /*42220*/  IMAD.U32 R10, RZ, RZ, UR10 ;  /* 0x0000000aff0a7e24 */ /* 0x000fe2000f8e00ff */
[----:B------:R-:W-:Y:S01]  /*42230*/  ISETP.LT.OR P1, PT, R28, 0xfa, !P1 ;  /* 0x000000fa1c00780c */ /* 0x000fe20004f21670 */
[----:B------:R-:W3:Y:S02]  /*42240*/  LDL.LU R40, [R1+0x854] ;  /* 0x0008540001287983 */ /* 0x000ee40000300800 */
[----:B------:R-:W-:Y:S02]  /*42250*/  F2FP.SATFINITE.E4M3.F32.PACK_AB_MERGE_C R9, RZ, R8, RZ ;  /* 0x00000008ff09723e */ /* 0x000fe400048070ff */
[----:B------:R-:W-:-:S03]  /*42260*/  PRMT R8, RZ, 0x7610, R8 ;  /* 0x00007610ff087816 */ /* 0x000fc60000000008 */
[----:B------:R0:W-:Y:S04]  /*42270*/  @!P0 STG.E.U8 desc[UR30][R4.64+0xf9], R9 ;  /* 0x0000f90904008986 */ /* 0x0001e8000c10111e */
[----:B------:R-:W4:Y:S01]  /*42280*/  @!P2 LDG.E.U8 R8, desc[UR30][R6.64+0xf8] ;  /* 0x0000f81e0608a981 */ /* 0x000f22000c1e1100 */
[----:B0-----:R-:W0:Y:S01]  /*42290*/  @!P2 LDC.64 R4, c[0x0][0x5c0] ;  /* 0x00017000ff04ab82 */ /* 0x001e220000000a00 */
[----:B----4-:R-:W-:-:S04]  /*422a0*/  LOP3.LUT R8, R8, 0xff, RZ, 0xc0, !PT ;  /* 0x000000ff08087812 */ /* 0x010fc800078ec0ff */
[----:B------:R-:W-:-:S05]  /*422b0*/  F2FP.F16.E4M3.UNPACK_B R8, R8 ;  /* 0x00000008ff08723e */ /* 0x000fca00020006ff */
[----:B------:R-:W-:Y:S01]  /*422c0*/  HADD2.F32 R9, -RZ, R8.H0_H0 ;  /* 0x20000008ff097230 */ /* 0x000fe20000004100 */
[----:B------:R-:W-:Y:S01]  /*422d0*/  @!P2 IADD3 R8, P0, P3, R10, UR8, R24 ;  /* 0x000000080a08ac10 */ /* 0x000fe2000fb1e018 */
[----:B------:R-:W-:-:S03]  /*422e0*/  IMAD.U32 R10, RZ, RZ, UR9 ;  /* 0x00000009ff0a7e24 */ /* 0x000fc6000f8e00ff */
[----:B------:R-:W-:Y:S01]  /*422f0*/  FMUL R9, R9, UR17 ;  /* 0x0000001109097c20 */ /* 0x000fe20008400000 */
[----:B0-----:R-:W-:Y:S02]  /*42300*/  @!P2 IADD3 R4, P4, R8, R4, RZ ;  /* 0x000000040804a210 */ /* 0x001fe40007f9e0ff */
[----:B------:R-:W-:Y:S01]  /*42310*/  @!P2 IADD3.X R8, R10, UR7, R30, P0, P3 ;  /* 0x000000070a08ac10 */ /* 0x000fe200087e641e */
[----:B--2---:R-:W-:Y:S01]  /*42320*/  FFMA R9, R37, UR18, R9 ;  /* 0x0000001225097c23 */ /* 0x004fe20008000009 */
[----:B------:R-:W-:Y:S01]  /*42330*/  IMAD.U32 R12, RZ, RZ, UR9 ;  /* 0x00000009ff0c7e24 */ /* 0x000fe2000f8e00ff */
[----:B------:R-:W2:Y:S02]  /*42340*/  LDL.LU R37, [R1+0x858] ;  /* 0x0008580001257983 */ /* 0x000ea40000300800 */
[----:B------:R-:W-:Y:S01]  /*42350*/  @!P2 IMAD.X R5, R8, 0x1, R5, P4 ;  /* 0x000000010805a824 */ /* 0x000fe200020e0605 */
[----:B------:R-:W-:Y:S02]  /*42360*/  F2FP.SATFINITE.E4M3.F32.PACK_AB_MERGE_C R9, RZ, R9, RZ ;  /* 0x00000009ff09723e */ /* 0x000fe400048070ff */
[----:B------:R-:W-:-:S03]  /*42370*/  PRMT R8, RZ, 0x7610, R8 ;  /* 0x00007610ff087816 */ /* 0x000fc60000000008 */
[----:B------:R0:W-:Y:S04]  /*42380*/  @!P2 STG.E.U8 desc[UR30][R4.64+0xf8], R9 ;  /* 0x0000f8090400a986 */ /* 0x0001e8000c10111e */
[----:B------:R1:W4:Y:S02]  /*42390*/  @!P1 LDG.E.U8 R8, desc[UR30][R6.64+0xf9] ;  /* 0x0000f91e06089981 */ /* 0x000324000c1e1100 */
[----:B-1----:R-:W1:Y:S01]  /*423a0*/  @!P1 LDC.64 R6, c[0x0][0x5c0] ;  /* 0x00017000ff069b82 */ /* 0x002e620000000a00 */
[----:B0-----:R-:W-:-:S05]  /*423b0*/  IMAD.U32 R9, RZ, RZ, UR10 ;  /* 0x0000000aff097e24 */ /* 0x001fca000f8e00ff */
[----:B------:R-:W-:-:S04]  /*423c0*/  @!P1 IADD3 R9, P4, P5, R9, UR8, R24 ;  /* 0x0000000809099c10 */ /* 0x000fc8000fd9e018 */
[----:B-1----:R-:W-:Y:S02]  /*423d0*/  @!P1 IADD3 R6, P3, R9, R6, RZ ;  /* 0x0000000609069210 */ /* 0x002fe40007f7e0ff */
[----:B------:R-:W-:-:S05]  /*423e0*/  @!P1 IADD3.X R9, R12, UR7, R30, P4, P5 ;  /* 0x000000070c099c10 */ /* 0x000fca000a7ea41e */
[----:B------:R-:W-:Y:S01]  /*423f0*/  @!P1 IMAD.X R7, R9, 0x1, R7, P3 ;  /* 0x0000000109079824 */ /* 0x000fe200018e0607 */
[----:B----4-:R-:W-:-:S04]  /*42400*/  LOP3.LUT R4, R8, 0xff, RZ, 0xc0, !PT ;  /* 0x000000ff08047812 */ /* 0x010fc800078ec0ff */
[----:B------:R-:W-:Y:S02]  /*42410*/  F2FP.F16.E4M3.UNPACK_B R4, R4 ;  /* 0x00000004ff04723e */ /* 0x000fe400020006ff */
[----:B------:R-:W-:-:S03]  /*42420*/  IADD3 R8, P0, R36, 0x100, RZ ;  /* 0x0000010024087810 */ /* 0x000fc60007f1e0ff */
[----:B------:R-:W-:Y:S02]  /*42430*/  HADD2.F32 R4, -RZ, R4.H0_H0 ;  /* 0x20000004ff047230 */ /* 0x000fe40000004100 */
[----:B------:R-:W-:-:S03]  /*42440*/  IMAD.X R11, RZ, RZ, R39, P0 ;  /* 0x000000ffff0b7224 */ /* 0x000fc600000e0627 */
[----:B------:R-:W-:Y:S01]  /*42450*/  FMUL R4, R4, UR17 ;  /* 0x0000001104047c20 */ /* 0x000fe20008400000 */
[----:B------:R-:W-:Y:S01]  /*42460*/  ISETP.GE.AND P0, PT, R29, 0x101, PT ;  /* 0x000001011d00780c */ /* 0x000fe20003f06270 */
[----:B------:R-:W-:Y:S02]  /*42470*/  IMAD R11, R11, UR20, RZ ;  /* 0x000000140b0b7c24 */ /* 0x000fe4000f8e02ff */
[----:B---3--:R-:W-:Y:S01]  /*42480*/  FFMA R10, R40, UR18, R4 ;  /* 0x00000012280a7c23 */ /* 0x008fe20008000004 */
[----:B------:R-:W-:Y:S01]  /*42490*/  IMAD.WIDE.U32 R4, R8, UR20, R34 ;  /* 0x0000001408047c25 */ /* 0x000fe2000f8e0022 */
[----:B------:R-:W-:Y:S01]  /*424a0*/  ISETP.LT.OR P2, PT, R28, 0x1, !P0 ;  /* 0x000000011c00780c */ /* 0x000fe20004741670 */
[----:B------:R-:W3:Y:S02]  /*424b0*/  LDL.LU R40, [R1+0x85c] ;  /* 0x00085c0001287983 */ /* 0x000ee40000300800 */
[----:B------:R-:W-:Y:S01]  /*424c0*/  IMAD R8, R8, UR21, R11 ;  /* 0x0000001508087c24 */ /* 0x000fe2000f8e020b */
[----:B------:R-:W-:-:S02]  /*424d0*/  IADD3 R4, P4, R4, UR22, RZ ;  /* 0x0000001604047c10 */ /* 0x000fc4000ff9e0ff */
[----:B------:R-:W-:Y:S02]  /*424e0*/  F2FP.SATFINITE.E4M3.F32.PACK_AB_MERGE_C R10, RZ, R10, RZ ;  /* 0x0000000aff0a723e */ /* 0x000fe400048070ff */
[--C-:B------:R-:W-:Y:S02]  /*424f0*/  IADD3.X R5, R5, UR23, R8.reuse, P4, !PT ;  /* 0x0000001705057c10 */ /* 0x100fe4000a7fe408 */
[----:B------:R-:W-:Y:S01]  /*42500*/  PRMT R8, RZ, 0x7610, R8 ;  /* 0x00007610ff087816 */ /* 0x000fe20000000008 */
[----:B------:R0:W-:Y:S05]  /*42510*/  @!P1 STG.E.U8 desc[UR30][R6.64+0xf9], R10 ;  /* 0x0000f90a06009986 */ /* 0x0001ea000c10111e */
[----:B------:R-:W4:Y:S01]  /*42520*/  @!P2 LDG.E.U8 R8, desc[UR30][R4.64] ;  /* 0x0000001e0408a981 */ /* 0x000f22000c1e1100 */
[----:B0-----:R-:W0:Y:S01]  /*42530*/  @!P2 LDC.64 R6, c[0x0][0x5c0] ;  /* 0x00017000ff06ab82 */ /* 0x001e220000000a00 */
[----:B------:R-:W-:-:S02]  /*42540*/  ISETP.LT.OR P3, PT, R28, 0x2, !P0 ;  /* 0x000000021c00780c */ /* 0x000fc40004761670 */
        /* <DEDUP_REMOVED lines=15> */
[----:B0-----:R-:W0:Y:S01]  /*42640*/  @!P3 LDC.64 R6, c[0x0][0x5c0] ;  /* 0x00017000ff06bb82 */ /* 0x001e220000000a00 */
[----:B------:R-:W-:Y:S01]  /*42650*/  ISETP.GE.AND P1, PT, R29, 0x109, PT ;  /* 0x000001091d00780c */ /* 0x000fe20003f26270 */
[----:B------:R-:W-:-:S03]  /*42660*/  IMAD R13, R13, UR20, RZ ;  /* 0x000000140d0d7c24 */ /* 0x000fc6000f8e02ff */
[----:B------:R-:W-:Y:S01]  /*42670*/  ISETP.LT.OR P2, PT, R28, 0x1, !P1 ;  /* 0x000000011c00780c */ /* 0x000fe20004f41670 */
[----:B------:R-:W-:Y:S01]  /*42680*/  IMAD R13, R11, UR21, R13 ;  /* 0x000000150b0d7c24 */ /* 0x000fe2000f8e020d */
        /* <DEDUP_REMOVED lines=515> */
[----:B------:R-:W-:Y:S01]  /*446c0*/  F2FP.F16.E4M3.UNPACK_B R11, R11 ;  /* 0x0000000bff0b723e */ /* 0x000fe200020006ff */
[----:B------:R-:W-:-:S04]  /*446d0*/  IMAD.U32 R10, RZ, RZ, UR10 ;  /* 0x0000000aff0a7e24 */ /* 0x000fc8000f8e00ff */
[----:B------:R-:W-:Y:S01]  /*446e0*/  HADD2.F32 R11, -RZ, R11.H0_H0 ;  /* 0x2000000bff0b7230 */ /* 0x000fe20000004100 */
[----:B------:R-:W-:-:S04]  /*446f0*/  @!P2 IADD3 R10, P4, P5, R10, UR12, R24 ;  /* 0x0000000c0a0aac10 */ /* 0x000fc8000fd9e018 */
[----:B------:R-:W-:Y:S01]  /*44700*/  FMUL R11, R11, UR17 ;  /* 0x000000110b0b7c20 */ /* 0x000fe20008400000 */
[----:B------:R-:W-:Y:S02]  /*44710*/  @!P2 IADD3.X R12, R12, UR11, R30, P4, P5 ;  /* 0x0000000b0c0cac10 */ /* 0x000fe4000a7ea41e */
[----:B0-----:R-:W-:Y:S01]  /*44720*/  @!P2 IADD3 R8, P4, R10, R8, RZ ;  /* 0x000000080a08a210 */ /* 0x001fe20007f9e0ff */
[----:B--2---:R-:W-:Y:S01]  /*44730*/  FFMA R11, R37, UR18, R11 ;  /* 0x00000012250b7c23 */ /* 0x004fe2000800000b */
[----:B------:R-:W-:Y:S01]  /*44740*/  PRMT R10, RZ, 0x7610, R10 ;  /* 0x00007610ff0a7816 */ /* 0x000fe2000000000a */
[----:B------:R-:W2:Y:S02]  /*44750*/  LDL.LU R37, [R1+0x8e8] ;  /* 0x0008e80001257983 */ /* 0x000ea40000300800 */
[----:B------:R-:W-:Y:S01]  /*44760*/  @!P2 IMAD.X R9, R12, 0x1, R9, P4 ;  /* 0x000000010c09a824 */ /* 0x000fe200020e0609 */
[----:B------:R-:W-:Y:S01]  /*44770*/  F2FP.SATFINITE.E4M3.F32.PACK_AB_MERGE_C R11, RZ, R11, RZ ;  /* 0x0000000bff0b723e */ /* 0x000fe200048070ff */
[----:B------:R-:W3:Y:S04]  /*44780*/  LDL.LU R40, [R1+0x8ec] ;  /* 0x0008ec0001287983 */ /* 0x000ee80000300800 */
[----:B------:R0:W-:Y:S04]  /*44790*/  @!P2 STG.E.U8 desc[UR30][R8.64+0x40], R11 ;  /* 0x0000400b0800a986 */ /* 0x0001e8000c10111e */
[----:B------:R-:W4:Y:S01]  /*447a0*/  @!P3 LDG.E.U8 R10, desc[UR30][R6.64+0x41] ;  /* 0x0000411e060ab981 */ /* 0x000f22000c1e1100 */
[----:B0-----:R-:W0:Y:S01]  /*447b0*/  @!P3 LDC.64 R8, c[0x0][0x5c0] ;  /* 0x00017000ff08bb82 */ /* 0x001e220000000a00 */
[----:B------:R-:W-:Y:S01]  /*447c0*/  IMAD.U32 R11, RZ, RZ, UR10 ;  /* 0x0000000aff0b7e24 */ /* 0x000fe2000f8e00ff */
[----:B------:R-:W-:-:S04]  /*447d0*/  ISETP.LT.OR P2, PT, R28, 0x49, !P0 ;  /* 0x000000491c00780c */ /* 0x000fc80004741670 */
[----:B------:R-:W-:Y:S02]  /*447e0*/  @!P3 IADD3 R11, P4, P5, R11, UR12, R24 ;  /* 0x0000000c0b0bbc10 */ /* 0x000fe4000fd9e018 */
[----:B----4-:R-:W-:-:S04]  /*447f0*/  LOP3.LUT R12, R10, 0xff, RZ, 0xc0, !PT ;  /* 0x000000ff0a0c7812 */ /* 0x010fc800078ec0ff */
[----:B------:R-:W-:Y:S01]  /*44800*/  F2FP.F16.E4M3.UNPACK_B R12, R12 ;  /* 0x0000000cff0c723e */ /* 0x000fe200020006ff */
[----:B------:R-:W-:-:S04]  /*44810*/  IMAD.U32 R10, RZ, RZ, UR9 ;  /* 0x00000009ff0a7e24 */ /* 0x000fc8000f8e00ff */
[----:B------:R-:W-:Y:S01]  /*44820*/  HADD2.F32 R12, -RZ, R12.H0_H0 ;  /* 0x2000000cff0c7230 */ /* 0x000fe20000004100 */
[----:B------:R-:W-:-:S04]  /*44830*/  @!P3 IADD3.X R10, R10, UR11, R30, P4, P5 ;  /* 0x0000000b0a0abc10 */ /* 0x000fc8000a7ea41e */
[----:B------:R-:W-:Y:S01]  /*44840*/  FMUL R12, R12, UR17 ;  /* 0x000000110c0c7c20 */ /* 0x000fe20008400000 */
[----:B0-----:R-:W-:-:S03]  /*44850*/  @!P3 IADD3 R8, P4, R11, R8, RZ ;  /* 0x000000080b08b210 */ /* 0x001fc60007f9e0ff */
[----:B------:R-:W-:Y:S02]  /*44860*/  FFMA R12, R41, UR18, R12 ;  /* 0x00000012290c7c23 */ /* 0x000fe4000800000c */
[----:B------:R-:W-:Y:S01]  /*44870*/  @!P3 IMAD.X R9, R10, 0x1, R9, P4 ;  /* 0x000000010a09b824 */ /* 0x000fe200020e0609 */
[----:B------:R-:W-:Y:S02]  /*44880*/  PRMT R10, RZ, 0x7610, R10 ;  /* 0x00007610ff0a7816 */ /* 0x000fe4000000000a */
[----:B------:R-:W-:-:S05]  /*44890*/  F2FP.SATFINITE.E4M3.F32.PACK_AB_MERGE_C R12, RZ, R12, RZ ;  /* 0x0000000cff0c723e */ /* 0x000fca00048070ff */
        /* <DEDUP_REMOVED lines=32> */
[----:B------:R-:W-:Y:S01]  /*44aa0*/  IMAD.U32 R11, RZ, RZ, UR9 ;  /* 0x00000009ff0b7e24 */ /* 0x000fe2000f8e00ff */
[----:B------:R-:W-:Y:S02]  /*44ab0*/  @!P2 IADD3 R12, P4, P5, R12, UR12, R24 ;  /* 0x0000000c0c0cac10 */ /* 0x000fe4000fd9e018 */
[----:B------:R-:W-:Y:S02]  /*44ac0*/  ISETP.LT.OR P3, PT, R28, 0x4a, !P1 ;  /* 0x0000004a1c00780c */ /* 0x000fe40004f61670 */
[----:B------:R-:W-:-:S02]  /*44ad0*/  @!P2 IADD3.X R11, R11, UR11, R30, P4, P5 ;  /* 0x0000000b0b0bac10 */ /* 0x000fc4000a7ea41e */
[----:B0-----:R-:W-:-:S05]  /*44ae0*/  @!P2 IADD3 R8, P4, R12, R8, RZ ;  /* 0x000000080c08a210 */ /* 0x001fca0007f9e0ff */
[----:B------:R-:W-:Y:S01]  /*44af0*/  @!P2 IMAD.X R9, R11, 0x1, R9, P4 ;  /* 0x000000010b09a824 */ /* 0x000fe200020e0609 */
[----:B---3--:R-:W-:-:S04]  /*44b00*/  LOP3.LUT R10, R10, 0xff, RZ, 0xc0, !PT ;  /* 0x000000ff0a0a7812 */ /* 0x008fc800078ec0ff */
[----:B------:R-:W-:-:S05]  /*44b10*/  F2FP.F16.E4M3.UNPACK_B R10, R10 ;  /* 0x0000000aff0a723e */ /* 0x000fca00020006ff */
[----:B------:R-:W-:-:S05]  /*44b20*/  HADD2.F32 R10, -RZ, R10.H0_H0 ;  /* 0x2000000aff0a7230 */ /* 0x000fca0000004100 */
[----:B------:R-:W-:-:S04]  /*44b30*/  FMUL R10, R10, UR17 ;  /* 0x000000110a0a7c20 */ /* 0x000fc80008400000 */
[----:B--2---:R-:W-:Y:S01]  /*44b40*/  FFMA R10, R37, UR18, R10 ;  /* 0x00000012250a7c23 */ /* 0x004fe2000800000a */
[----:B------:R-:W-:Y:S01]  /*44b50*/  IMAD.U32 R12, RZ, RZ, UR10 ;  /* 0x0000000aff0c7e24 */ /* 0x000fe2000f8e00ff */
[----:B------:R-:W2:Y:S03]  /*44b60*/  LDL.LU R37, [R1+0x8f8] ;  /* 0x0008f80001257983 */ /* 0x000ea60000300800 */
[----:B------:R-:W-:Y:S01]  /*44b70*/  F2FP.SATFINITE.E4M3.F32.PACK_AB_MERGE_C R11, RZ, R10, RZ ;  /* 0x0000000aff0b723e */ /* 0x000fe200048070ff */
[----:B------:R-:W3:Y:S01]  /*44b80*/  LDL.LU R40, [R1+0x8fc] ;  /* 0x0008fc0001287983 */ /* 0x000ee20000300800 */
[----:B------:R-:W-:-:S03]  /*44b90*/  PRMT R10, RZ, 0x7610, R10 ;  /* 0x00007610ff0a7816 */ /* 0x000fc6000000000a */
[----:B------:R0:W-:Y:S04]  /*44ba0*/  @!P2 STG.E.U8 desc[UR30][R8.64+0x48], R11 ;  /* 0x0000480b0800a986 */ /* 0x0001e8000c10111e */
[----:B------:R-:W4:Y:S01]  /*44bb0*/  @!P3 LDG.E.U8 R10, desc[UR30][R6.64+0x49] ;  /* 0x0000491e060ab981 */ /* 0x000f22000c1e1100 */
[----:B0-----:R-:W0:Y:S01]  /*44bc0*/  @!P3 LDC.64 R8, c[0x0][0x5c0] ;  /* 0x00017000ff08bb82 */ /* 0x001e220000000a00 */
[----:B------:R-:W-:Y:S01]  /*44bd0*/  IMAD.U32 R11, RZ, RZ, UR9 ;  /* 0x00000009ff0b7e24 */ /* 0x000fe2000f8e00ff */
[----:B------:R-:W-:Y:S02]  /*44be0*/  @!P3 IADD3 R12, P4, P5, R12, UR12, R24 ;  /* 0x0000000c0c0cbc10 */ /* 0x000fe4000fd9e018 */
[----:B------:R-:W-:Y:S02]  /*44bf0*/  ISETP.LT.OR P2, PT, R28, 0x51, !P0 ;  /* 0x000000511c00780c */ /* 0x000fe40004741670 */
[----:B------:R-:W-:-:S02]  /*44c00*/  @!P3 IADD3.X R11, R11, UR11, R30, P4, P5 ;  /* 0x0000000b0b0bbc10 */ /* 0x000fc4000a7ea41e */
        /* <DEDUP_REMOVED lines=84> */
[----:B------:R-:W2:Y:S01]  /*45150*/  LDL.LU R37, [R1+0x910] ;  /* 0x0009100001257983 */ /* 0x000ea20000300800 */
[----:B------:R-:W-:-:S03]  /*45160*/  IMAD.U32 R13, RZ, RZ, UR10 ;  /* 0x0000000aff0d7e24 */ /* 0x000fc6000f8e00ff */
[----:B------:R-:W4:Y:S01]  /*45170*/  LDL.LU R41, [R1+0x914] ;  /* 0x0009140001297983 */ /* 0x000f220000300800 */
[----:B------:R-:W-:Y:S02]  /*45180*/  F2FP.SATFINITE.E4M3.F32.PACK_AB_MERGE_C R11, RZ, R10, RZ ;  /* 0x0000000aff0b723e */ /* 0x000fe400048070ff */
[----:B------:R-:W-:-:S03]  /*45190*/  PRMT R10, RZ, 0x7610, R10 ;  /* 0x00007610ff0a7816 */ /* 0x000fc6000000000a */
[----:B------:R0:W-:Y:S04]  /*451a0*/  @!P2 STG.E.U8 desc[UR30][R8.64+0x58], R11 ;  /* 0x0000580b0800a986 */ /* 0x0001e8000c10111e */
[----:B------:R-:W3:Y:S01]  /*451b0*/  @!P3 LDG.E.U8 R10, desc[UR30][R4.64+0x59] ;  /* 0x0000591e040ab981 */ /* 0x000ee2000c1e1100 */
[----:B0-----:R-:W0:Y:S01]  /*451c0*/  @!P3 LDC.64 R8, c[0x0][0x5c0] ;  /* 0x00017000ff08bb82 */ /* 0x001e220000000a00 */
        /* <DEDUP_REMOVED lines=24> */
[----:B------:R-:W-:Y:S02]  /*45350*/  IMAD.U32 R11, RZ, RZ, UR10 ;  /* 0x0000000aff0b7e24 */ /* 0x000fe4000f8e00ff */
[----:B------:R-:W-:Y:S01]  /*45360*/  IMAD.U32 R13, RZ, RZ, UR9 ;  /* 0x00000009ff0d7e24 */ /* 0x000fe2000f8e00ff */
[----:B------:R-:W2:Y:S04]  /*45370*/  LDL.LU R37, [R1+0x918] ;  /* 0x0009180001257983 */ /* 0x000ea80000300800 */
[----:B------:R-:W3:Y:S01]  /*45380*/  LDL.LU R40, [R1+0x91c] ;  /* 0x00091c0001287983 */ /* 0x000ee20000300800 */
[----:B------:R-:W-:Y:S02]  /*45390*/  F2FP.SATFINITE.E4M3.F32.PACK_AB_MERGE_C R15, RZ, R10, RZ ;  /* 0x0000000aff0f723e */ /* 0x000fe400048070ff */
[----:B------:R-:W-:-:S03]  /*453a0*/  PRMT R10, RZ, 0x7610, R10 ;  /* 0x00007610ff0a7816 */ /* 0x000fc6000000000a */
[----:B------:R0:W-:Y:S04]  /*453b0*/  @!P2 STG.E.U8 desc[UR30][R8.64+0x58], R15 ;  /* 0x0000580f0800a986 */ /* 0x0001e8000c10111e */
[----:B------:R-:W4:Y:S01]  /*453c0*/  @!P3 LDG.E.U8 R10, desc[UR30][R6.64+0x59] ;  /* 0x0000591e060ab981 */ /* 0x000f22000c1e1100 */
[----:B0-----:R-:W0:Y:S01]  /*453d0*/  @!P3 LDC.64 R8, c[0x0][0x5c0] ;  /* 0x00017000ff08bb82 */ /* 0x001e220000000a00 */
        /* <DEDUP_REMOVED lines=24> */
[----:B------:R-:W-:Y:S02]  /*45560*/  IMAD.U32 R13, RZ, RZ, UR10 ;  /* 0x0000000aff0d7e24 */ /* 0x000fe4000f8e00ff */
[----:B------:R-:W-:Y:S01]  /*45570*/  IMAD.U32 R15, RZ, RZ, UR9 ;  /* 0x00000009ff0f7e24 */ /* 0x000fe2000f8e00ff */
[----:B------:R-:W-:Y:S02]  /*45580*/  F2FP.SATFINITE.E4M3.F32.PACK_AB_MERGE_C R11, RZ, R10, RZ ;  /* 0x0000000aff0b723e */ /* 0x000fe400048070ff */
        /* <DEDUP_REMOVED lines=1067> */
[----:B------:R-:W-:Y:S01]  /*49840*/  @!P2 IADD3 R13, P4, P5, R13, UR12, R24 ;  /* 0x0000000c0d0dac10 */ /* 0x000fe2000fd9e018 */
[----:B------:R-:W3:Y:S03]  /*49850*/  LDL.LU R40, [R1+0xa38] ;  /* 0x000a380001287983 */ /* 0x000ee60000300800 */
[----:B------:R-:W-:Y:S02]  /*49860*/  F2FP.SATFINITE.E4M3.F32.PACK_AB_MERGE_C R11, RZ, R10, RZ ;  /* 0x0000000aff0b723e */ /* 0x000fe400048070ff */
[----:B------:R-:W-:-:S03]  /*49870*/  PRMT R10, RZ, 0x7610, R10 ;  /* 0x00007610ff0a7816 */ /* 0x000fc6000000000a */
[----:B------:R0:W-:Y:S04]  /*49880*/  @!P3 STG.E.U8 desc[UR30][R8.64+0xe9], R11 ;  /* 0x0000e90b0800b986 */ /* 0x0001e8000c10111e */
[----:B------:R-:W2:Y:S01]  /*49890*/  @!P2 LDG.E.U8 R10, desc[UR30][R6.64+0xe8] ;  /* 0x0000e81e060aa981 */ /* 0x000ea2000c1e1100 */
[----:B0-----:R-:W0:Y:S01]  /*498a0*/  @!P2 LDC.64 R8, c[0x0][0x5c0] ;  /* 0x00017000ff08ab82 */ /* 0x001e220000000a00 */
[----:B------:R-:W-:Y:S02]  /*498b0*/  ISETP.LT.OR P3, PT, R28, 0xea, !P1 ;  /* 0x000000ea1c00780c */ /* 0x000fe40004f61670 */
[----:B------:R-:W-:Y:S02]  /*498c0*/  @!P2 IADD3.X R12, R15, UR11, R30, P4, P5 ;  /* 0x0000000b0f0cac10 */ /* 0x000fe4000a7ea41e */
[----:B0-----:R-:W-:-:S05]  /*498d0*/  @!P2 IADD3 R8, P4, R13, R8, RZ ;  /* 0x000000080d08a210 */ /* 0x001fca0007f9e0ff */
[----:B------:R-:W-:Y:S01]  /*498e0*/  @!P2 IMAD.X R9, R12, 0x1, R9, P4 ;  /* 0x000000010c09a824 */ /* 0x000fe200020e0609 */
[----:B--2---:R-:W-:-:S04]  /*498f0*/  LOP3.LUT R10, R10, 0xff, RZ, 0xc0, !PT ;  /* 0x000000ff0a0a7812 */ /* 0x004fc800078ec0ff */
[----:B------:R-:W-:-:S05]  /*49900*/  F2FP.F16.E4M3.UNPACK_B R10, R10 ;  /* 0x0000000aff0a723e */ /* 0x000fca00020006ff */
[----:B------:R-:W-:-:S05]  /*49910*/  HADD2.F32 R10, -RZ, R10.H0_H0 ;  /* 0x2000000aff0a7230 */ /* 0x000fca0000004100 */
[----:B------:R-:W-:-:S04]  /*49920*/  FMUL R10, R10, UR17 ;  /* 0x000000110a0a7c20 */ /* 0x000fc80008400000 */
[----:B------:R-:W-:Y:S01]  /*49930*/  FFMA R10, R37, UR18, R10 ;  /* 0x00000012250a7c23 */ /* 0x000fe2000800000a */
[----:B------:R-:W-:Y:S01]  /*49940*/  IMAD.U32 R13, RZ, RZ, UR10 ;  /* 0x0000000aff0d7e24 */ /* 0x000fe2000f8e00ff */
[----:B------:R-:W2:Y:S03]  /*49950*/  LDL.LU R37, [R1+0xa3c] ;  /* 0x000a3c0001257983 */ /* 0x000ea60000300800 */
        /* <DEDUP_REMOVED lines=58> */
[----:B---3--:R-:W-:Y:S01]  /*49d00*/  FFMA R10, R40, UR18, R10 ;  /* 0x00000012280a7c23 */ /* 0x008fe2000800000a */
[----:B------:R-:W-:Y:S01]  /*49d10*/  IMAD.U32 R13, RZ, RZ, UR10 ;  /* 0x0000000aff0d7e24 */ /* 0x000fe2000f8e00ff */
[----:B------:R-:W3:Y:S04]  /*49d20*/  LDL.LU R40, [R1+0xa48] ;  /* 0x000a480001287983 */ /* 0x000ee80000300800 */
[----:B------:R-:W4:Y:S01]  /*49d30*/  LDL.LU R41, [R1+0xa4c] ;  /* 0x000a4c0001297983 */ /* 0x000f220000300800 */
[----:B------:R-:W-:Y:S02]  /*49d40*/  F2FP.SATFINITE.E4M3.F32.PACK_AB_MERGE_C R11, RZ, R10, RZ ;  /* 0x0000000aff0b723e */ /* 0x000fe400048070ff */
[----:B------:R-:W-:-:S03]  /*49d50*/  PRMT R10, RZ, 0x7610, R10 ;  /* 0x00007610ff0a7816 */ /* 0x000fc6000000000a */
[----:B------:R0:W-:Y:S04]  /*49d60*/  @!P2 STG.E.U8 desc[UR30][R8.64+0xf0], R11 ;  /* 0x0000f00b0800a986 */ /* 0x0001e8000c10111e */
[----:B------:R-:W2:Y:S01]  /*49d70*/  @!P3 LDG.E.U8 R10, desc[UR30][R6.64+0xf1] ;  /* 0x0000f11e060ab981 */ /* 0x000ea2000c1e1100 */
[----:B0-----:R-:W0:Y:S01]  /*49d80*/  @!P3 LDC.64 R8, c[0x0][0x5c0] ;  /* 0x00017000ff08bb82 */ /* 0x001e220000000a00 */
[----:B------:R-:W-:Y:S02]  /*49d90*/  @!P3 IADD3 R13, P4, P5, R13, UR12, R24 ;  /* 0x0000000c0d0dbc10 */ /* 0x000fe4000fd9e018 */
[----:B------:R-:W-:Y:S02]  /*49da0*/  ISETP.LT.OR P2, PT, R28, 0xf9, !P0 ;  /* 0x000000f91c00780c */ /* 0x000fe40004741670 */
[----:B------:R-:W-:-:S02]  /*49db0*/  @!P3 IADD3.X R12, R15, UR11, R30, P4, P5 ;  /* 0x0000000b0f0cbc10 */ /* 0x000fc4000a7ea41e */
[----:B0-----:R-:W-:-:S05]  /*49dc0*/  @!P3 IADD3 R8, P4, R13, R8, RZ ;  /* 0x000000080d08b210 */ /* 0x001fca0007f9e0ff */
[----:B------:R-:W-:Y:S01]  /*49dd0*/  @!P3 IMAD.X R9, R12, 0x1, R9, P4 ;  /* 0x000000010c09b824 */ /* 0x000fe200020e0609 */
        /* <DEDUP_REMOVED lines=12> */
[----:B0-----:R-:W-:-:S04]  /*49ea0*/  @!P2 IADD3 R8, P3, P4, R24, UR12, R8 ;  /* 0x0000000c1808ac10 */ /* 0x001fc8000fc7e008 */
[----:B------:R-:W-:Y:S02]  /*49eb0*/  @!P2 IADD3.X R9, R30, UR11, R9, P3, P4 ;  /* 0x0000000b1e09ac10 */ /* 0x000fe40009fe8409 */
[----:B---3--:R-:W-:-:S04]  /*49ec0*/  LOP3.LUT R10, R10, 0xff, RZ, 0xc0, !PT ;  /* 0x000000ff0a0a7812 */ /* 0x008fc800078ec0ff */
[----:B------:R-:W-:-:S05]  /*49ed0*/  F2FP.F16.E4M3.UNPACK_B R10, R10 ;  /* 0x0000000aff0a723e */ /* 0x000fca00020006ff */
[----:B------:R-:W-:-:S05]  /*49ee0*/  HADD2.F32 R10, -RZ, R10.H0_H0 ;  /* 0x2000000aff0a7230 */ /* 0x000fca0000004100 */
[----:B------:R-:W-:-:S04]  /*49ef0*/  FMUL R10, R10, UR17 ;  /* 0x000000110a0a7c20 */ /* 0x000fc80008400000 */
[----:B------:R-:W-:Y:S01]  /*49f00*/  FFMA R10, R40, UR18, R10 ;  /* 0x00000012280a7c23 */ /* 0x000fe2000800000a */
[----:B------:R-:W-:Y:S01]  /*49f10*/  IMAD.U32 R13, RZ, RZ, UR9 ;  /* 0x00000009ff0d7e24 */ /* 0x000fe2000f8e00ff */
[----:B------:R-:W3:Y:S03]  /*49f20*/  LDL.LU R40, [R1+0xa54] ;  /* 0x000a540001287983 */ /* 0x000ee60000300800 */
[----:B------:R-:W-:Y:S02]  /*49f30*/  F2FP.SATFINITE.E4M3.F32.PACK_AB_MERGE_C R11, RZ, R10, RZ ;  /* 0x0000000aff0b723e */ /* 0x000fe400048070ff */
[----:B------:R-:W-:-:S03]  /*49f40*/  PRMT R10, RZ, 0x7610, R10 ;  /* 0x00007610ff0a7816 */ /* 0x000fc6000000000a */
[----:B------:R0:W-:Y:S04]  /*49f50*/  @!P2 STG.E.U8 desc[UR30][R8.64+0xf8], R11 ;  /* 0x0000f80b0800a986 */ /* 0x0001e8000c10111e */
[----:B------:R1:W4:Y:S02]  /*49f60*/  @!P0 LDG.E.U8 R10, desc[UR30][R4.64+0xf9] ;  /* 0x0000f91e040a8981 */ /* 0x000324000c1e1100 */
[----:B-1----:R-:W1:Y:S01]  /*49f70*/  @!P0 LDC.64 R4, c[0x0][0x5c0] ;  /* 0x00017000ff048b82 */ /* 0x002e620000000a00 */
[----:B------:R-:W-:Y:S02]  /*49f80*/  ISETP.LT.OR P2, PT, R28, 0xf9, !P1 ;  /* 0x000000f91c00780c */ /* 0x000fe40004f41670 */
[----:B0-----:R-:W-:Y:S02]  /*49f90*/  PRMT R8, RZ, 0x7610, R8 ;  /* 0x00007610ff087816 */ /* 0x001fe40000000008 */
[----:B-1----:R-:W-:-:S04]  /*49fa0*/  @!P0 IADD3 R4, P3, P4, R24, UR12, R4 ;  /* 0x0000000c18048c10 */ /* 0x002fc8000fc7e004 */
[----:B------:R-:W-:Y:S02]  /*49fb0*/  @!P0 IADD3.X R5, R30, UR11, R5, P3, P4 ;  /* 0x0000000b1e058c10 */ /* 0x000fe40009fe8405 */
[----:B----4-:R-:W-:-:S04]  /*49fc0*/  LOP3.LUT R10, R10, 0xff, RZ, 0xc0, !PT ;  /* 0x000000ff0a0a7812 */ /* 0x010fc800078ec0ff */
[----:B------:R-:W-:-:S05]  /*49fd0*/  F2FP.F16.E4M3.UNPACK_B R10, R10 ;  /* 0x0000000aff0a723e */ /* 0x000fca00020006ff */
[----:B------:R-:W-:-:S05]  /*49fe0*/  HADD2.F32 R10, -RZ, R10.H0_H0 ;  /* 0x2000000aff0a7230 */ /* 0x000fca0000004100 */
[----:B------:R-:W-:-:S04]  /*49ff0*/  FMUL R10, R10, UR17 ;  /* 0x000000110a0a7c20 */ /* 0x000fc80008400000 */
[----:B------:R-:W-:-:S05]  /*4a000*/  FFMA R10, R41, UR18, R10 ;  /* 0x00000012290a7c23 */ /* 0x000fca000800000a */
[----:B------:R-:W-:-:S05]  /*4a010*/  F2FP.SATFINITE.E4M3.F32.PACK_AB_MERGE_C R9, RZ, R10, RZ ;  /* 0x0000000aff09723e */ /* 0x000fca00048070ff */
[----:B------:R0:W-:Y:S04]  /*4a020*/  @!P0 STG.E.U8 desc[UR30][R4.64+0xf9], R9 ;  /* 0x0000f90904008986 */ /* 0x0001e8000c10111e */
[----:B------:R-:W4:Y:S01]  /*4a030*/  @!P2 LDG.E.U8 R8, desc[UR30][R6.64+0xf8] ;  /* 0x0000f81e0608a981 */ /* 0x000f22000c1e1100 */
[----:B0-----:R-:W0:Y:S01]  /*4a040*/  @!P2 LDC.64 R4, c[0x0][0x5c0] ;  /* 0x00017000ff04ab82 */ /* 0x001e220000000a00 */
[----:B------:R-:W-:Y:S01]  /*4a050*/  IMAD.U32 R11, RZ, RZ, UR10 ;  /* 0x0000000aff0b7e24 */ /* 0x000fe2000f8e00ff */
[----:B------:R-:W-:-:S04]  /*4a060*/  ISETP.LT.OR P1, PT, R28, 0xfa, !P1 ;  /* 0x000000fa1c00780c */ /* 0x000fc80004f21670 */
[----:B------:R-:W-:-:S04]  /*4a070*/  @!P2 IADD3 R11, P0, P3, R11, UR12, R24 ;  /* 0x0000000c0b0bac10 */ /* 0x000fc8000fb1e018 */
[----:B------:R-:W-:Y:S02]  /*4a080*/  @!P2 IADD3.X R10, R13, UR11, R30, P0, P3 ;  /* 0x0000000b0d0aac10 */ /* 0x000fe400087e641e */
[----:B0-----:R-:W-:-:S05]  /*4a090*/  @!P2 IADD3 R4, P4, R11, R4, RZ ;  /* 0x000000040b04a210 */ /* 0x001fca0007f9e0ff */
[----:B------:R-:W-:Y:S01]  /*4a0a0*/  @!P2 IMAD.X R5, R10, 0x1, R5, P4 ;  /* 0x000000010a05a824 */ /* 0x000fe200020e0605 */
[----:B----4-:R-:W-:-:S04]  /*4a0b0*/  LOP3.LUT R8, R8, 0xff, RZ, 0xc0, !PT ;  /* 0x000000ff08087812 */ /* 0x010fc800078ec0ff */
[----:B------:R-:W-:-:S05]  /*4a0c0*/  F2FP.F16.E4M3.UNPACK_B R8, R8 ;  /* 0x00000008ff08723e */ /* 0x000fca00020006ff */
[----:B------:R-:W-:-:S05]  /*4a0d0*/  HADD2.F32 R8, -RZ, R8.H0_H0 ;  /* 0x20000008ff087230 */ /* 0x000fca0000004100 */
[----:B------:R-:W-:-:S04]  /*4a0e0*/  FMUL R8, R8, UR17 ;  /* 0x0000001108087c20 */ /* 0x000fc80008400000 */
[----:B--2---:R-:W-:Y:S01]  /*4a0f0*/  FFMA R8, R37, UR18, R8 ;  /* 0x0000001225087c23 */ /* 0x004fe20008000008 */
[----:B------:R-:W-:Y:S01]  /*4a100*/  IADD3 R9, P0, R36, 0x180, RZ ;  /* 0x0000018024097810 */ /* 0x000fe20007f1e0ff */
[----:B------:R-:W-:Y:S01]  /*4a110*/  IMAD.U32 R13, RZ, RZ, UR10 ;  /* 0x0000000aff0d7e24 */ /* 0x000fe2000f8e00ff */
[----:B------:R-:W2:Y:S02]  /*4a120*/  LDL.LU R37, [R1+0xa58] ;  /* 0x000a580001257983 */ /* 0x000ea40000300800 */
[----:B------:R-:W-:Y:S02]  /*4a130*/  F2FP.SATFINITE.E4M3.F32.PACK_AB_MERGE_C R11, RZ, R8, RZ ;  /* 0x00000008ff0b723e */ /* 0x000fe400048070ff */
[----:B------:R-:W-:-:S03]  /*4a140*/  PRMT R8, RZ, 0x7610, R8 ;  /* 0x00007610ff087816 */ /* 0x000fc60000000008 */
[----:B------:R0:W-:Y:S04]  /*4a150*/  @!P2 STG.E.U8 desc[UR30][R4.64+0xf8], R11 ;  /* 0x0000f80b0400a986 */ /* 0x0001e8000c10111e */
[----:B------:R1:W4:Y:S02]  /*4a160*/  @!P1 LDG.E.U8 R8, desc[UR30][R6.64+0xf9] ;  /* 0x0000f91e06089981 */ /* 0x000324000c1e1100 */
[----:B-1----:R-:W1:Y:S01]  /*4a170*/  @!P1 LDC.64 R6, c[0x0][0x5c0] ;  /* 0x00017000ff069b82 */ /* 0x002e620000000a00 */
[----:B------:R-:W-:Y:S01]  /*4a180*/  IMAD.X R10, RZ, RZ, R39, P0 ;  /* 0x000000ffff0a7224 */ /* 0x000fe200000e0627 */
[----:B------:R-:W-:Y:S02]  /*4a190*/  ISETP.GE.AND P0, PT, R29, 0x181, PT ;  /* 0x000001811d00780c */ /* 0x000fe40003f06270 */
[----:B0-----:R-:W-:Y:S01]  /*4a1a0*/  @!P1 IADD3 R11, P4, P5, R13, UR12, R24 ;  /* 0x0000000c0d0b9c10 */ /* 0x001fe2000fd9e018 */
[----:B------:R-:W-:-:S04]  /*4a1b0*/  IMAD.WIDE.U32 R4, R9, UR20, R34 ;  /* 0x0000001409047c25 */ /* 0x000fc8000f8e0022 */
[----:B------:R-:W-:Y:S01]  /*4a1c0*/  IMAD R10, R10, UR20, RZ ;  /* 0x000000140a0a7c24 */ /* 0x000fe2000f8e02ff */
[----:B------:R-:W-:Y:S02]  /*4a1d0*/  ISETP.LT.OR P2, PT, R28, 0x1, !P0 ;  /* 0x000000011c00780c */ /* 0x000fe40004741670 */
[----:B------:R-:W-:Y:S01]  /*4a1e0*/  @!P1 IADD3.X R12, R15, UR11, R30, P4, P5 ;  /* 0x0000000b0f0c9c10 */ /* 0x000fe2000a7ea41e */
[--C-:B------:R-:W-:Y:S01]  /*4a1f0*/  IMAD R9, R9, UR21, R10.reuse ;  /* 0x0000001509097c24 */ /* 0x100fe2000f8e020a */
[----:B------:R-:W-:Y:S02]  /*4a200*/  IADD3 R4, P4, R4, UR22, RZ ;  /* 0x0000001604047c10 */ /* 0x000fe4000ff9e0ff */
[----:B------:R-:W-:Y:S02]  /*4a210*/  PRMT R10, RZ, 0x7610, R10 ;  /* 0x00007610ff0a7816 */ /* 0x000fe4000000000a */
[----:B------:R-:W-:Y:S02]  /*4a220*/  IADD3.X R5, R5, UR23, R9, P4, !PT ;  /* 0x0000001705057c10 */ /* 0x000fe4000a7fe409 */
[----:B-1----:R-:W-:-:S05]  /*4a230*/  @!P1 IADD3 R6, P3, R11, R6, RZ ;  /* 0x000000060b069210 */ /* 0x002fca0007f7e0ff */
[----:B------:R-:W-:Y:S01]  /*4a240*/  @!P1 IMAD.X R7, R12, 0x1, R7, P3 ;  /* 0x000000010c079824 */ /* 0x000fe200018e0607 */
[----:B----4-:R-:W-:-:S04]  /*4a250*/  LOP3.LUT R8, R8, 0xff, RZ, 0xc0, !PT ;  /* 0x000000ff08087812 */ /* 0x010fc800078ec0ff */
[----:B------:R-:W-:-:S05]  /*4a260*/  F2FP.F16.E4M3.UNPACK_B R8, R8 ;  /* 0x00000008ff08723e */ /* 0x000fca00020006ff */
[----:B------:R-:W-:-:S05]  /*4a270*/  HADD2.F32 R8, -RZ, R8.H0_H0 ;  /* 0x20000008ff087230 */ /* 0x000fca0000004100 */
[----:B------:R-:W-:-:S04]  /*4a280*/  FMUL R8, R8, UR17 ;  /* 0x0000001108087c20 */ /* 0x000fc80008400000 */
[----:B---3--:R-:W-:Y:S01]  /*4a290*/  FFMA R8, R40, UR18, R8 ;  /* 0x0000001228087c23 */ /* 0x008fe20008000008 */
[----:B------:R-:W-:Y:S01]  /*4a2a0*/  ISETP.LT.OR P3, PT, R28, 0x2, !P0 ;  /* 0x000000021c00780c */ /* 0x000fe20004761670 */
[----:B------:R-:W3:Y:S03]  /*4a2b0*/  LDL.LU R40, [R1+0xa5c] ;  /* 0x000a5c0001287983 */ /* 0x000ee60000300800 */
[----:B------:R-:W-:Y:S02]  /*4a2c0*/  F2FP.SATFINITE.E4M3.F32.PACK_AB_MERGE_C R11, RZ, R8, RZ ;  /* 0x00000008ff0b723e */ /* 0x000fe400048070ff */
[----:B------:R-:W0:Y:S03]  /*4a2d0*/  @!P2 LDC.64 R8, c[0x0][0x5c0] ;  /* 0x00017000ff08ab82 */ /* 0x000e260000000a00 */
[----:B------:R1:W-:Y:S04]  /*4a2e0*/  @!P1 STG.E.U8 desc[UR30][R6.64+0xf9], R11 ;  /* 0x0000f90b06009986 */ /* 0x0003e8000c10111e */
[----:B------:R-:W4:Y:S01]  /*4a2f0*/  @!P2 LDG.E.U8 R10, desc[UR30][R4.64] ;  /* 0x0000001e040aa981 */ /* 0x000f22000c1e1100 */
[----:B-1----:R-:W-:-:S02]  /*4a300*/  @!P2 IMAD.MOV.U32 R6, RZ, RZ, R24 ;  /* 0x000000ffff06a224 */ /* 0x002fc400078e0018 */
[----:B------:R-:W-:Y:S02]  /*4a310*/  @!P2 IMAD.MOV.U32 R7, RZ, RZ, R30 ;  /* 0x000000ffff07a224 */ /* 0x000fe400078e001e */
[----:B------:R-:W-:-:S04]  /*4a320*/  @!P2 IMAD.WIDE.U32 R6, R2, 0x180, R6 ;  /* 0x000001800206a825 */ /* 0x000fc800078e0006 */
[----:B------:R-:W-:Y:S01]  /*4a330*/  @!P2 IMAD R11, R3, 0x180, RZ ;  /* 0x00000180030ba824 */ /* 0x000fe200078e02ff */
[----:B0-----:R-:W-:Y:S02]  /*4a340*/  @!P2 IADD3 R6, P1, R6, R8, RZ ;  /* 0x000000080606a210 */ /* 0x001fe40007f3e0ff */
[----:B------:R-:W-:Y:S02]  /*4a350*/  PRMT R8, RZ, 0x7610, R8 ;  /* 0x00007610ff087816 */ /* 0x000fe40000000008 */
[----:B------:R-:W-:Y:S02]  /*4a360*/  @!P2 IADD3.X R7, R9, R7, R11, P1, !PT ;  /* 0x000000070907a210 */ /* 0x000fe40000ffe40b */
[----:B----4-:R-:W-:-:S04]  /*4a370*/  LOP3.LUT R10, R10, 0xff, RZ, 0xc0, !PT ;  /* 0x000000ff0a0a7812 */ /* 0x010fc800078ec0ff */
[----:B------:R-:W-:-:S05]  /*4a380*/  F2FP.F16.E4M3.UNPACK_B R10, R10 ;  /* 0x0000000aff0a723e */ /* 0x000fca00020006ff */
[----:B------:R-:W-:-:S05]  /*4a390*/  HADD2.F32 R10, -RZ, R10.H0_H0 ;  /* 0x2000000aff0a7230 */ /* 0x000fca0000004100 */
[----:B------:R-:W-:-:S04]  /*4a3a0*/  FMUL R10, R10, UR17 ;  /* 0x000000110a0a7c20 */ /* 0x000fc80008400000 */
[----:B--2---:R-:W-:Y:S01]  /*4a3b0*/  FFMA R10, R37, UR18, R10 ;  /* 0x00000012250a7c23 */ /* 0x004fe2000800000a */
[----:B------:R-:W-:Y:S01]  /*4a3c0*/  ISETP.GE.AND P1, PT, R29, 0x189, PT ;  /* 0x000001891d00780c */ /* 0x000fe20003f26270 */
[----:B------:R-:W-:Y:S01]  /*4a3d0*/  @!P3 IMAD R14, R3, 0x180, RZ ;  /* 0x00000180030eb824 */ /* 0x000fe200078e02ff */
[----:B------:R-:W2:Y:S04]  /*4a3e0*/  LDL.LU R37, [R1+0xa60] ;  /* 0x000a600001257983 */ /* 0x000ea80000300800 */
[----:B------:R-:W4:Y:S01]  /*4a3f0*/  LDL.LU R41, [R1+0xa64] ;  /* 0x000a640001297983 */ /* 0x000f220000300800 */
[----:B------:R-:W-:-:S05]  /*4a400*/  F2FP.SATFINITE.E4M3.F32.PACK_AB_MERGE_C R11, RZ, R10, RZ ;  /* 0x0000000aff0b723e */ /* 0x000fca00048070ff */
[----:B------:R0:W-:Y:S04]  /*4a410*/  @!P2 STG.E.U8 desc[UR30][R6.64], R11 ;  /* 0x0000000b0600a986 */ /* 0x0001e8000c10111e */
[----:B------:R-:W3:Y:S01]  /*4a420*/  @!P3 LDG.E.U8 R8, desc[UR30][R4.64+0x1] ;  /* 0x0000011e0408b981 */ /* 0x000ee2000c1e1100 */
[----:B------:R-:W-:-:S05]  /*4a430*/  IADD3 R13, P2, R36, 0x188, RZ ;  /* 0x00000188240d7810 */ /* 0x000fca0007f5e0ff */
[----:B------:R-:W-:Y:S02]  /*4a440*/  IMAD.X R38, RZ, RZ, R39, P2 ;  /* 0x000000ffff267224 */ /* 0x000fe400010e0627 */
[----:B0-----:R-:W-:Y:S02]  /*4a450*/  @!P3 IMAD.MOV.U32 R6, RZ, RZ, R24 ;  /* 0x000000ffff06b224 */ /* 0x001fe400078e0018 */
[----:B------:R-:W-:Y:S02]  /*4a460*/  @!P3 IMAD.MOV.U32 R7, RZ, RZ, R30 ;  /* 0x000000ffff07b224 */ /* 0x000fe400078e001e */
[----:B------:R-:W-:Y:S01]  /*4a470*/  IMAD R38, R38, UR20, RZ ;  /* 0x0000001426267c24 */ /* 0x000fe2000f8e02ff */
[----:B------:R-:W-:Y:S01]  /*4a480*/  ISETP.LT.OR P2, PT, R28, 0x1, !P1 ;  /* 0x000000011c00780c */ /* 0x000fe20004f41670 */
[----:B------:R-:W-:Y:S01]  /*4a490*/  @!P3 IMAD.WIDE.U32 R6, R2, 0x180, R6 ;  /* 0x000001800206b825 */ /* 0x000fe200078e0006 */
[----:B---3--:R-:W-:Y:S02]  /*4a4a0*/  LOP3.LUT R10, R8, 0xff, RZ, 0xc0, !PT ;  /* 0x000000ff080a7812 */ /* 0x008fe400078ec0ff */
[----:B------:R-:W0:Y:S02]  /*4a4b0*/  @!P3 LDC.64 R8, c[0x0][0x5c0] ;  /* 0x00017000ff08bb82 */ /* 0x000e240000000a00 */
[----:B------:R-:W-:-:S05]  /*4a4c0*/  F2FP.F16.E4M3.UNPACK_B R10, R10 ;  /* 0x0000000aff0a723e */ /* 0x000fca00020006ff */
[----:B------:R-:W-:-:S05]  /*4a4d0*/  HADD2.F32 R10, -RZ, R10.H0_H0 ;  /* 0x2000000aff0a7230 */ /* 0x000fca0000004100 */
[----:B------:R-:W-:-:S04]  /*4a4e0*/  FMUL R10, R10, UR17 ;  /* 0x000000110a0a7c20 */ /* 0x000fc80008400000 */
[----:B------:R-:W-:Y:S01]  /*4a4f0*/  FFMA R12, R40, UR18, R10 ;  /* 0x00000012280c7c23 */ /* 0x000fe2000800000a */
[----:B------:R-:W-:-:S04]  /*4a500*/  IMAD.WIDE.U32 R10, R13, UR20, R34 ;  /* 0x000000140d0a7c25 */ /* 0x000fc8000f8e0022 */
[----:B------:R-:W-:Y:S01]  /*4a510*/  IMAD R13, R13, UR21, R38 ;  /* 0x000000150d0d7c24 */ /* 0x000fe2000f8e0226 */
[----:B------:R-:W-:Y:S02]  /*4a520*/  F2FP.SATFINITE.E4M3.F32.PACK_AB_MERGE_C R15, RZ, R12, RZ ;  /* 0x0000000cff0f723e */ /* 0x000fe400048070ff */
[----:B0-----:R-:W-:Y:S02]  /*4a530*/  @!P3 IADD3 R8, P5, R6, R8, RZ ;  /* 0x000000080608b210 */ /* 0x001fe40007fbe0ff */
[----:B------:R-:W-:Y:S02]  /*4a540*/  IADD3 R6, P4, R10, UR22, RZ ;  /* 0x000000160a067c10 */ /* 0x000fe4000ff9e0ff */
[----:B------:R-:W-:Y:S02]  /*4a550*/  PRMT R12, RZ, 0x7610, R12 ;  /* 0x00007610ff0c7816 */ /* 0x000fe4000000000c */
[----:B------:R-:W-:Y:S02]  /*4a560*/  @!P3 IADD3.X R9, R9, R7, R14, P5, !PT ;  /* 0x000000070909b210 */ /* 0x000fe40002ffe40e */
[----:B------:R-:W-:-:S02]  /*4a570*/  IADD3.X R7, R11, UR23, R13, P4, !PT ;  /* 0x000000170b077c10 */ /* 0x000fc4000a7fe40d */
[----:B------:R-:W0:Y:S01]  /*4a580*/  @!P2 LDC.64 R10, c[0x0][0x5c0] ;  /* 0x00017000ff0aab82 */ /* 0x000e220000000a00 */
[----:B------:R1:W-:Y:S04]  /*4a590*/  @!P3 STG.E.U8 desc[UR30][R8.64+0x1], R15 ;  /* 0x0000010f0800b986 */ /* 0x0003e8000c10111e */
[----:B------:R-:W3:Y:S01]  /*4a5a0*/  @!P2 LDG.E.U8 R12, desc[UR30][R6.64] ;  /* 0x0000001e060ca981 */ /* 0x000ee2000c1e1100 */
[----:B------:R-:W-:Y:S01]  /*4a5b0*/  @!P2 IMAD R13, R3, 0x180, RZ ;  /* 0x00000180030da824 */ /* 0x000fe200078e02ff */
[----:B------:R-:W-:Y:S01]  /*4a5c0*/  ISETP.LT.OR P3, PT, R28, 0x2, !P1 ;  /* 0x000000021c00780c */ /* 0x000fe20004f61670 */
[----:B-1----:R-:W-:Y:S02]  /*4a5d0*/  @!P2 IMAD.MOV.U32 R8, RZ, RZ, R24 ;  /* 0x000000ffff08a224 */ /* 0x002fe400078e0018 */
[----:B------:R-:W-:-:S02]  /*4a5e0*/  @!P2 IMAD.MOV.U32 R9, RZ, RZ, R30 ;  /* 0x000000ffff09a224 */ /* 0x000fc400078e001e */
[----:B------:R-:W-:-:S04]  /*4a5f0*/  @!P2 IMAD.WIDE.U32 R8, R2, 0x180, R8 ;  /* 0x000001800208a825 */ /* 0x000fc800078e0008 */
[----:B------:R-:W-:Y:S01]  /*4a600*/  @!P2 IMAD.IADD R14, R9, 0x1, R13 ;  /* 0x00000001090ea824 */ /* 0x000fe200078e020d */
[----:B0-----:R-:W-:-:S04]  /*4a610*/  @!P2 IADD3 R8, P4, P5, R8, UR10, R10 ;  /* 0x0000000a0808ac10 */ /* 0x001fc8000fd9e00a */
[----:B------:R-:W-:Y:S02]  /*4a620*/  @!P2 IADD3.X R9, R14, UR9, R11, P4, P5 ;  /* 0x000000090e09ac10 */ /* 0x000fe4000a7ea40b */
[----:B------:R-:W0:Y:S01]  /*4a630*/  @!P3 LDC.64 R10, c[0x0][0x5c0] ;  /* 0x00017000ff0abb82 */ /* 0x000e220000000a00 */
[----:B---3--:R-:W-:-:S04]  /*4a640*/  LOP3.LUT R12, R12, 0xff, RZ, 0xc0, !PT ;  /* 0x000000ff0c0c7812 */ /* 0x008fc800078ec0ff */
[----:B------:R-:W-:-:S05]  /*4a650*/  F2FP.F16.E4M3.UNPACK_B R12, R12 ;  /* 0x0000000cff0c723e */ /* 0x000fca00020006ff */
[----:B------:R-:W-:-:S05]  /*4a660*/  HADD2.F32 R12, -RZ, R12.H0_H0 ;  /* 0x2000000cff0c7230 */ /* 0x000fca0000004100 */
[----:B------:R-:W-:-:S04]  /*4a670*/  FMUL R12, R12, UR17 ;  /* 0x000000110c0c7c20 */ /* 0x000fc80008400000 */
[----:B--2---:R-:W-:Y:S01]  /*4a680*/  FFMA R12, R37, UR18, R12 ;  /* 0x00000012250c7c23 */ /* 0x004fe2000800000c */
[----:B------:R-:W-:Y:S01]  /*4a690*/  @!P3 IMAD R15, R3, 0x180, RZ ;  /* 0x00000180030fb824 */ /* 0x000fe200078e02ff */
[----:B------:R-:W2:Y:S04]  /*4a6a0*/  LDL.LU R37, [R1+0xa68] ;  /* 0x000a680001257983 */ /* 0x000ea80000300800 */
[----:B------:R-:W3:Y:S01]  /*4a6b0*/  LDL.LU R40, [R1+0xa6c] ;  /* 0x000a6c0001287983 */ /* 0x000ee20000300800 */
[----:B------:R-:W-:Y:S02]  /*4a6c0*/  F2FP.SATFINITE.E4M3.F32.PACK_AB_MERGE_C R13, RZ, R12, RZ ;  /* 0x0000000cff0d723e */ /* 0x000fe400048070ff */
[----:B------:R-:W-:-:S03]  /*4a6d0*/  PRMT R12, RZ, 0x7610, R12 ;  /* 0x00007610ff0c7816 */ /* 0x000fc6000000000c */
[----:B------:R1:W-:Y:S04]  /*4a6e0*/  @!P2 STG.E.U8 desc[UR30][R8.64], R13 ;  /* 0x0000000d0800a986 */ /* 0x0003e8000c10111e */
[----:B------:R-:W4:Y:S01]  /*4a6f0*/  @!P3 LDG.E.U8 R12, desc[UR30][R6.64+0x1] ;  /* 0x0000011e060cb981 */ /* 0x000f22000c1e1100 */
[----:B------:R-:W-:Y:S01]  /*4a700*/  ISETP.LT.OR P2, PT, R28, 0x9, !P0 ;  /* 0x000000091c00780c */ /* 0x000fe20004741670 */
[----:B-1----:R-:W-:Y:S02]  /*4a710*/  @!P3 IMAD.MOV.U32 R8, RZ, RZ, R24 ;  /* 0x000000ffff08b224 */ /* 0x002fe400078e0018 */
[----:B------:R-:W-:Y:S02]  /*4a720*/  @!P3 IMAD.MOV.U32 R9, RZ, RZ, R30 ;  /* 0x000000ffff09b224 */ /* 0x000fe400078e001e */
[----:B------:R-:W-:-:S04]  /*4a730*/  @!P3 IMAD.WIDE.U32 R8, R2, 0x180, R8 ;  /* 0x000001800208b825 */ /* 0x000fc800078e0008 */
[----:B------:R-:W-:Y:S01]  /*4a740*/  @!P3 IMAD.IADD R14, R9, 0x1, R15 ;  /* 0x00000001090eb824 */ /* 0x000fe200078e020f */
[----:B0-----:R-:W-:-:S04]  /*4a750*/  @!P3 IADD3 R8, P4, P5, R8, UR10, R10 ;  /* 0x0000000a0808bc10 */ /* 0x001fc8000fd9e00a */
[----:B------:R-:W-:Y:S02]  /*4a760*/  @!P3 IADD3.X R9, R14, UR9, R11, P4, P5 ;  /* 0x000000090e09bc10 */ /* 0x000fe4000a7ea40b */
[----:B------:R-:W0:Y:S01]  /*4a770*/  @!P2 LDC.64 R10, c[0x0][0x5c0] ;  /* 0x00017000ff0aab82 */ /* 0x000e220000000a00 */
        /* <DEDUP_REMOVED lines=13> */
[----:B------:R-:W-:Y:S01]  /*4a850*/  @!P2 IMAD R13, R3, 0x180, RZ ;  /* 0x00000180030da824 */ /* 0x000fe200078e02ff */
[----:B0-----:R-:W-:-:S04]  /*4a860*/  @!P2 IADD3 R8, P4, R8, R10, RZ ;  /* 0x0000000a0808a210 */ /* 0x001fc80007f9e0ff */
[----:B------:R-:W-:Y:S02]  /*4a870*/  @!P2 IADD3.X R9, R11, R9, R13, P4, !PT ;  /* 0x000000090b09a210 */ /* 0x000fe400027fe40d */
[----:B------:R-:W0:Y:S01]  /*4a880*/  @!P3 LDC.64 R10, c[0x0][0x5c0] ;  /* 0x00017000ff0abb82 */ /* 0x000e220000000a00 */
[----:B----4-:R-:W-:-:S04]  /*4a890*/  LOP3.LUT R12, R12, 0xff, RZ, 0xc0, !PT ;  /* 0x000000ff0c0c7812 */ /* 0x010fc800078ec0ff */
[----:B------:R-:W-:-:S05]  /*4a8a0*/  F2FP.F16.E4M3.UNPACK_B R12, R12 ;  /* 0x0000000cff0c723e */ /* 0x000fca00020006ff */
[----:B------:R-:W-:-:S05]  /*4a8b0*/  HADD2.F32 R12, -RZ, R12.H0_H0 ;  /* 0x2000000cff0c7230 */ /* 0x000fca0000004100 */
[----:B------:R-:W-:-:S04]  /*4a8c0*/  FMUL R12, R12, UR17 ;  /* 0x000000110c0c7c20 */ /* 0x000fc80008400000 */
[----:B--2---:R-:W-:Y:S02]  /*4a8d0*/  FFMA R12, R37, UR18, R12 ;  /* 0x00000012250c7c23 */ /* 0x004fe4000800000c */
[----:B------:R-:W2:Y:S04]  /*4a8e0*/  LDL.LU R37, [R1+0xa70] ;  /* 0x000a700001257983 */ /* 0x000ea80000300800 */
[----:B------:R-:W4:Y:S01]  /*4a8f0*/  LDL.LU R41, [R1+0xa74] ;  /* 0x000a740001297983 */ /* 0x000f220000300800 */
[----:B------:R-:W-:Y:S02]  /*4a900*/  F2FP.SATFINITE.E4M3.F32.PACK_AB_MERGE_C R13, RZ, R12, RZ ;  /* 0x0000000cff0d723e */ /* 0x000fe400048070ff */
[----:B------:R-:W-:-:S03]  /*4a910*/  PRMT R12, RZ, 0x7610, R12 ;  /* 0x00007610ff0c7816 */ /* 0x000fc6000000000c */
[----:B------:R1:W-:Y:S04]  /*4a920*/  @!P2 STG.E.U8 desc[UR30][R8.64+0x8], R13 ;  /* 0x0000080d0800a986 */ /* 0x0003e8000c10111e */
[----:B------:R-:W3:Y:S01]  /*4a930*/  @!P3 LDG.E.U8 R12, desc[UR30][R4.64+0x9] ;  /* 0x0000091e040cb981 */ /* 0x000ee2000c1e1100 */
        /* <DEDUP_REMOVED lines=17> */
[----:B------:R-:W-:Y:S01]  /*4aa50*/  @!P2 IMAD R15, R3, 0x180, RZ ;  /* 0x00000180030fa824 */ /* 0x000fe200078e02ff */
        /* <DEDUP_REMOVED lines=227> */
[--C-:B0-----:R-:W-:Y:S02]  /*4b890*/  @!P2 IADD3 R8, P4, P5, R8, UR10, R10.reuse ;  /* 0x0000000a0808ac10 */ /* 0x101fe4000fd9e00a */
[----:B------:R-:W-:Y:S02]  /*4b8a0*/  PRMT R10, RZ, 0x7610, R10 ;  /* 0x00007610ff0a7816 */ /* 0x000fe4000000000a */
[----:B------:R-:W-:Y:S02]  /*4b8b0*/  @!P2 IADD3.X R9, R14, UR9, R11, P4, P5 ;  /* 0x000000090e09ac10 */ /* 0x000fe4000a7ea40b */
[----:B---3--:R-:W-:-:S04]  /*4b8c0*/  LOP3.LUT R12, R12, 0xff, RZ, 0xc0, !PT ;  /* 0x000000ff0c0c7812 */ /* 0x008fc800078ec0ff */
[----:B------:R-:W-:-:S05]  /*4b8d0*/  F2FP.F16.E4M3.UNPACK_B R12, R12 ;  /* 0x0000000cff0c723e */ /* 0x000fca00020006ff */
[----:B------:R-:W-:-:S05]  /*4b8e0*/  HADD2.F32 R12, -RZ, R12.H0_H0 ;  /* 0x2000000cff0c7230 */ /* 0x000fca0000004100 */
[----:B------:R-:W-:-:S04]  /*4b8f0*/  FMUL R12, R12, UR17 ;  /* 0x000000110c0c7c20 */ /* 0x000fc80008400000 */
[----:B--2---:R-:W-:Y:S01]  /*4b900*/  FFMA R12, R37, UR18, R12 ;  /* 0x00000012250c7c23 */ /* 0x004fe2000800000c */
[----:B------:R-:W-:Y:S02]  /*4b910*/  @!P3 IMAD.MOV.U32 R11, RZ, RZ, R30 ;  /* 0x000000ffff0bb224 */ /* 0x000fe400078e001e */
[----:B------:R-:W-:Y:S01]  /*4b920*/  @!P3 IMAD R15, R3, 0x180, RZ ;  /* 0x00000180030fb824 */ /* 0x000fe200078e02ff */
[----:B------:R-:W2:Y:S04]  /*4b930*/  LDL.LU R37, [R1+0xaa8] ;  /* 0x000aa80001257983 */ /* 0x000ea80000300800 */
[----:B------:R-:W3:Y:S01]  /*4b940*/  LDL.LU R40, [R1+0xaac] ;  /* 0x000aac0001287983 */ /* 0x000ee20000300800 */
[----:B------:R-:W-:-:S05]  /*4b950*/  F2FP.SATFINITE.E4M3.F32.PACK_AB_MERGE_C R13, RZ, R12, RZ ;  /* 0x0000000cff0d723e */ /* 0x000fca00048070ff */
[----:B------:R0:W-:Y:S04]  /*4b960*/  @!P2 STG.E.U8 desc[UR30][R8.64+0x20], R13 ;  /* 0x0000200d0800a986 */ /* 0x0001e8000c10111e */
[----:B------:R-:W4:Y:S01]  /*4b970*/  @!P3 LDG.E.U8 R10, desc[UR30][R6.64+0x21] ;  /* 0x0000211e060ab981 */ /* 0x000f22000c1e1100 */
[----:B0-----:R-:W0:Y:S01]  /*4b980*/  @!P3 LDC.64 R8, c[0x0][0x5c0] ;  /* 0x00017000ff08bb82 */ /* 0x001e220000000a00 */
[----:B------:R-:W-:Y:S02]  /*4b990*/  ISETP.LT.OR P2, PT, R28, 0x29, !P0 ;  /* 0x000000291c00780c */ /* 0x000fe40004741670 */
[----:B----4-:R-:W-:-:S04]  /*4b9a0*/  LOP3.LUT R10, R10, 0xff, RZ, 0xc0, !PT ;  /* 0x000000ff0a0a7812 */ /* 0x010fc800078ec0ff */
[----:B------:R-:W-:-:S05]  /*4b9b0*/  F2FP.F16.E4M3.UNPACK_B R10, R10 ;  /* 0x0000000aff0a723e */ /* 0x000fca00020006ff */
[----:B------:R-:W-:Y:S02]  /*4b9c0*/  HADD2.F32 R12, -RZ, R10.H0_H0 ;  /* 0x2000000aff0c7230 */ /* 0x000fe40000004100 */
[----:B------:R-:W-:-:S04]  /*4b9d0*/  @!P3 IMAD.MOV.U32 R10, RZ, RZ, R24 ;  /* 0x000000ffff0ab224 */ /* 0x000fc800078e0018 */
[----:B------:R-:W-:-:S04]  /*4b9e0*/  @!P3 IMAD.WIDE.U32 R10, R2, 0x180, R10 ;  /* 0x00000180020ab825 */ /* 0x000fc800078e000a */
[----:B------:R-:W-:Y:S01]  /*4b9f0*/  FMUL R12, R12, UR17 ;  /* 0x000000110c0c7c20 */ /* 0x000fe20008400000 */
[----:B------:R-:W-:-:S03]  /*4ba00*/  @!P3 IMAD.IADD R14, R11, 0x1, R15 ;  /* 0x000000010b0eb824 */ /* 0x000fc600078e020f */
[----:B------:R-:W-:Y:S01]  /*4ba10*/  FFMA R12, R41, UR18, R12 ;  /* 0x00000012290c7c23 */ /* 0x000fe2000800000c */
[----:B0-----:R-:W-:Y:S02]  /*4ba20*/  @!P3 IADD3 R8, P4, P5, R10, UR10, R8 ;  /* 0x0000000a0a08bc10 */ /* 0x001fe4000fd9e008 */
[----:B------:R-:W-:Y:S02]  /*4ba30*/  PRMT R10, RZ, 0x7610, R10 ;  /* 0x00007610ff0a7816 */ /* 0x000fe4000000000a */
[----:B------:R-:W-:Y:S02]  /*4ba40*/  @!P3 IADD3.X R9, R14, UR9, R9, P4, P5 ;  /* 0x000000090e09bc10 */ /* 0x000fe4000a7ea409 */
[----:B------:R-:W-:-:S05]  /*4ba50*/  F2FP.SATFINITE.E4M3.F32.PACK_AB_MERGE_C R13, RZ, R12, RZ ;  /* 0x0000000cff0d723e */ /* 0x000fca00048070ff */
[----:B------:R0:W-:Y:S04]  /*4ba60*/  @!P3 STG.E.U8 desc[UR30][R8.64+0x21], R13 ;  /* 0x0000210d0800b986 */ /* 0x0001e8000c10111e */
[----:B------:R-:W4:Y:S01]  /*4ba70*/  @!P2 LDG.E.U8 R10, desc[UR30][R4.64+0x28] ;  /* 0x0000281e040aa981 */ /* 0x000f22000c1e1100 */
[----:B0-----:R-:W0:Y:S01]  /*4ba80*/  @!P2 LDC.64 R8, c[0x0][0x5c0] ;  /* 0x00017000ff08ab82 */ /* 0x001e220000000a00 */
[----:B------:R-:W-:Y:S01]  /*4ba90*/  @!P2 IMAD.MOV.U32 R11, RZ, RZ, R30 ;  /* 0x000000ffff0ba224 */ /* 0x000fe200078e001e */
[----:B------:R-:W-:Y:S01]  /*4baa0*/  ISETP.LT.OR P3, PT, R28, 0x2a, !P0 ;  /* 0x0000002a1c00780c */ /* 0x000fe20004761670 */
[----:B------:R-:W-:Y:S01]  /*4bab0*/  @!P2 IMAD R13, R3, 0x180, RZ ;  /* 0x00000180030da824 */ /* 0x000fe200078e02ff */
[----:B----4-:R-:W-:-:S04]  /*4bac0*/  LOP3.LUT R10, R10, 0xff, RZ, 0xc0, !PT ;  /* 0x000000ff0a0a7812 */ /* 0x010fc800078ec0ff */
[----:B------:R-:W-:-:S05]  /*4bad0*/  F2FP.F16.E4M3.UNPACK_B R10, R10 ;  /* 0x0000000aff0a723e */ /* 0x000fca00020006ff */
[----:B------:R-:W-:-:S05]  /*4bae0*/  HADD2.F32 R10, -RZ, R10.H0_H0 ;  /* 0x2000000aff0a7230 */ /* 0x000fca0000004100 */
[----:B------:R-:W-:Y:S01]  /*4baf0*/  FMUL R12, R10, UR17 ;  /* 0x000000110a0c7c20 */ /* 0x000fe20008400000 */
[----:B------:R-:W-:-:S04]  /*4bb00*/  @!P2 IMAD.MOV.U32 R10, RZ, RZ, R24 ;  /* 0x000000ffff0aa224 */ /* 0x000fc800078e0018 */
[----:B------:R-:W-:-:S04]  /*4bb10*/  @!P2 IMAD.WIDE.U32 R10, R2, 0x180, R10 ;  /* 0x00000180020aa825 */ /* 0x000fc800078e000a */
[----:B--2---:R-:W-:Y:S02]  /*4bb20*/  FFMA R12, R37, UR18, R12 ;  /* 0x00000012250c7c23 */ /* 0x004fe4000800000c */
[----:B------:R-:W2:Y:S04]  /*4bb30*/  LDL.LU R37, [R1+0xab0] ;  /* 0x000ab00001257983 */ /* 0x000ea80000300800 */
[----:B------:R-:W4:Y:S01]  /*4bb40*/  LDL.LU R41, [R1+0xab4] ;  /* 0x000ab40001297983 */ /* 0x000f220000300800 */
[----:B0-----:R-:W-:Y:S02]  /*4bb50*/  @!P2 IADD3 R8, P4, R10, R8, RZ ;  /* 0x000000080a08a210 */ /* 0x001fe40007f9e0ff */
[----:B------:R-:W-:Y:S02]  /*4bb60*/  PRMT R10, RZ, 0x7610, R10 ;  /* 0x00007610ff0a7816 */ /* 0x000fe4000000000a */
[----:B------:R-:W-:-:S02]  /*4bb70*/  @!P2 IADD3.X R9, R9, R11, R13, P4, !PT ;  /* 0x0000000b0909a210 */ /* 0x000fc400027fe40d */
[----:B------:R-:W-:-:S05]  /*4bb80*/  F2FP.SATFINITE.E4M3.F32.PACK_AB_MERGE_C R13, RZ, R12, RZ ;  /* 0x0000000cff0d723e */ /* 0x000fca00048070ff */
[----:B------:R0:W-:Y:S04]  /*4bb90*/  @!P2 STG.E.U8 desc[UR30][R8.64+0x28], R13 ;  /* 0x0000280d0800a986 */ /* 0x0001e8000c10111e */
[----:B------:R-:W3:Y:S01]  /*4bba0*/  @!P3 LDG.E.U8 R10, desc[UR30][R4.64+0x29] ;  /* 0x0000291e040ab981 */ /* 0x000ee2000c1e1100 */
[----:B0-----:R-:W0:Y:S01]  /*4bbb0*/  @!P3 LDC.64 R8, c[0x0][0x5c0] ;  /* 0x00017000ff08bb82 */ /* 0x001e220000000a00 */
[----:B------:R-:W-:Y:S01]  /*4bbc0*/  @!P3 IMAD.MOV.U32 R11, RZ, RZ, R30 ;  /* 0x000000ffff0bb224 */ /* 0x000fe200078e001e */
[----:B------:R-:W-:Y:S01]  /*4bbd0*/  ISETP.LT.OR P2, PT, R28, 0x29, !P1 ;  /* 0x000000291c00780c */ /* 0x000fe20004f41670 */
[----:B------:R-:W-:Y:S01]  /*4bbe0*/  @!P3 IMAD R13, R3, 0x180, RZ ;  /* 0x00000180030db824 */ /* 0x000fe200078e02ff */
[----:B---3--:R-:W-:-:S04]  /*4bbf0*/  LOP3.LUT R10, R10, 0xff, RZ, 0xc0, !PT ;  /* 0x000000ff0a0a7812 */ /* 0x008fc800078ec0ff */
[----:B------:R-:W-:-:S05]  /*4bc00*/  F2FP.F16.E4M3.UNPACK_B R10, R10 ;  /* 0x0000000aff0a723e */ /* 0x000fca00020006ff */
[----:B------:R-:W-:-:S05]  /*4bc10*/  HADD2.F32 R10, -RZ, R10.H0_H0 ;  /* 0x2000000aff0a7230 */ /* 0x000fca0000004100 */
[----:B------:R-:W-:Y:S01]  /*4bc20*/  FMUL R12, R10, UR17 ;  /* 0x000000110a0c7c20 */ /* 0x000fe20008400000 */
[----:B------:R-:W-:-:S04]  /*4bc30*/  @!P3 IMAD.MOV.U32 R10, RZ, RZ, R24 ;  /* 0x000000ffff0ab224 */ /* 0x000fc800078e0018 */
[----:B------:R-:W-:-:S04]  /*4bc40*/  @!P3 IMAD.WIDE.U32 R10, R2, 0x180, R10 ;  /* 0x00000180020ab825 */ /* 0x000fc800078e000a */
[----:B------:R-:W-:Y:S01]  /*4bc50*/  FFMA R12, R40, UR18, R12 ;  /* 0x00000012280c7c23 */ /* 0x000fe2000800000c */
[----:B0-----:R-:W-:Y:S02]  /*4bc60*/  @!P3 IADD3 R8, P4, R10, R8, RZ ;  /* 0x000000080a08b210 */ /* 0x001fe40007f9e0ff */
[----:B------:R-:W-:Y:S02]  /*4bc70*/  PRMT R10, RZ, 0x7610, R10 ;  /* 0x00007610ff0a7816 */ /* 0x000fe4000000000a */
[----:B------:R-:W-:Y:S02]  /*4bc80*/  @!P3 IADD3.X R9, R9, R11, R13, P4, !PT ;  /* 0x0000000b0909b210 */ /* 0x000fe400027fe40d */
[----:B------:R-:W-:-:S05]  /*4bc90*/  F2FP.SATFINITE.E4M3.F32.PACK_AB_MERGE_C R13, RZ, R12, RZ ;  /* 0x0000000cff0d723e */ /* 0x000fca00048070ff */
[----:B------:R0:W-:Y:S04]  /*4bca0*/  @!P3 STG.E.U8 desc[UR30][R8.64+0x29], R13 ;  /* 0x0000290d0800b986 */ /* 0x0001e8000c10111e */
[----:B------:R-:W3:Y:S01]  /*4bcb0*/  @!P2 LDG.E.U8 R10, desc[UR30][R6.64+0x28] ;  /* 0x0000281e060aa981 */ /* 0x000ee2000c1e1100 */
[----:B0-----:R-:W0:Y:S01]  /*4bcc0*/  @!P2 LDC.64 R8, c[0x0][0x5c0] ;  /* 0x00017000ff08ab82 */ /* 0x001e220000000a00 */
[----:B------:R-:W-:Y:S02]  /*4bcd0*/  @!P2 IMAD.MOV.U32 R11, RZ, RZ, R30 ;  /* 0x000000ffff0ba224 */ /* 0x000fe400078e001e */
[----:B------:R-:W-:Y:S01]  /*4bce0*/  @!P2 IMAD R15, R3, 0x180, RZ ;  /* 0x00000180030fa824 */ /* 0x000fe200078e02ff */
[----:B------:R-:W-:Y:S02]  /*4bcf0*/  ISETP.LT.OR P3, PT, R28, 0x2a, !P1 ;  /* 0x0000002a1c00780c */ /* 0x000fe40004f61670 */
[----:B---3--:R-:W-:-:S04]  /*4bd00*/  LOP3.LUT R10, R10, 0xff, RZ, 0xc0, !PT ;  /* 0x000000ff0a0a7812 */ /* 0x008fc800078ec0ff */
[----:B------:R-:W-:-:S05]  /*4bd10*/  F2FP.F16.E4M3.UNPACK_B R10, R10 ;  /* 0x0000000aff0a723e */ /* 0x000fca00020006ff */
[----:B------:R-:W-:Y:S02]  /*4bd20*/  HADD2.F32 R12, -RZ, R10.H0_H0 ;  /* 0x2000000aff0c7230 */ /* 0x000fe40000004100 */
[----:B------:R-:W-:-:S03]  /*4bd30*/  @!P2 IMAD.MOV.U32 R10, RZ, RZ, R24 ;  /* 0x000000ffff0aa224 */ /* 0x000fc600078e0018 */
[----:B------:R-:W-:Y:S01]  /*4bd40*/  FMUL R12, R12, UR17 ;  /* 0x000000110c0c7c20 */ /* 0x000fe20008400000 */
[----:B------:R-:W-:-:S04]  /*4bd50*/  @!P2 IMAD.WIDE.U32 R10, R2, 0x180, R10 ;  /* 0x00000180020aa825 */ /* 0x000fc800078e000a */
[----:B--2---:R-:W-:Y:S01]  /*4bd60*/  FFMA R12, R37, UR18, R12 ;  /* 0x00000012250c7c23 */ /* 0x004fe2000800000c */
[----:B------:R-:W-:Y:S01]  /*4bd70*/  @!P2 IMAD.IADD R14, R11, 0x1, R15 ;  /* 0x000000010b0ea824 */ /* 0x000fe200078e020f */
[----:B0-----:R-:W-:Y:S01]  /*4bd80*/  @!P2 IADD3 R8, P4, P5, R10, UR10, R8 ;  /* 0x0000000a0a08ac10 */ /* 0x001fe2000fd9e008 */
[----:B------:R-:W2:Y:S01]  /*4bd90*/  LDL.LU R37, [R1+0xab8] ;  /* 0x000ab80001257983 */ /* 0x000ea20000300800 */
[----:B------:R-:W0:Y:S01]  /*4bda0*/  @!P3 LDC.64 R10, c[0x0][0x5c0] ;  /* 0x00017000ff0abb82 */ /* 0x000e220000000a00 */
[----:B------:R-:W-:Y:S02]  /*4bdb0*/  F2FP.SATFINITE.E4M3.F32.PACK_AB_MERGE_C R13, RZ, R12, RZ ;  /* 0x0000000cff0d723e */ /* 0x000fe400048070ff */
[----:B------:R-:W-:Y:S02]  /*4bdc0*/  @!P2 IADD3.X R9, R14, UR9, R9, P4, P5 ;  /* 0x000000090e09ac10 */ /* 0x000fe4000a7ea409 */
[----:B------:R-:W-:Y:S01]  /*4bdd0*/  PRMT R12, RZ, 0x7610, R12 ;  /* 0x00007610ff0c7816 */ /* 0x000fe2000000000c */
[----:B------:R-:W-:Y:S01]  /*4bde0*/  @!P3 IMAD R15, R3, 0x180, RZ ;  /* 0x00000180030fb824 */ /* 0x000fe200078e02ff */
[----:B------:R-:W3:Y:S04]  /*4bdf0*/  LDL.LU R40, [R1+0xabc] ;  /* 0x000abc0001287983 */ /* 0x000ee80000300800 */
[----:B------:R1:W-:Y:S04]  /*4be00*/  @!P2 STG.E.U8 desc[UR30][R8.64+0x28], R13 ;  /* 0x0000280d0800a986 */ /* 0x0003e8000c10111e */
[----:B------:R-:W4:Y:S01]  /*4be10*/  @!P3 LDG.E.U8 R12, desc[UR30][R6.64+0x29] ;  /* 0x0000291e060cb981 */ /* 0x000f22000c1e1100 */
[----:B------:R-:W-:Y:S01]  /*4be20*/  ISETP.LT.OR P2, PT, R28, 0x31, !P0 ;  /* 0x000000311c00780c */ /* 0x000fe20004741670 */
[----:B-1----:R-:W-:-:S02]  /*4be30*/  @!P3 IMAD.MOV.U32 R8, RZ, RZ, R24 ;  /* 0x000000ffff08b224 */ /* 0x002fc400078e0018 */
        /* <DEDUP_REMOVED lines=17> */
[----:B------:R-:W-:Y:S01]  /*4bf50*/  @!P2 IMAD.MOV.U32 R9, RZ, RZ, R30 ;  /* 0x000000ffff09a224 */ /* 0x000fe200078e001e */
[----:B----4-:R-:W-:-:S04]  /*4bf60*/  LOP3.LUT R12, R12, 0xff, RZ, 0xc0, !PT ;  /* 0x000000ff0c0c7812 */ /* 0x010fc800078ec0ff */
[----:B------:R-:W-:-:S05]  /*4bf70*/  F2FP.F16.E4M3.UNPACK_B R12, R12 ;  /* 0x0000000cff0c723e */ /* 0x000fca00020006ff */
[----:B------:R-:W-:-:S05]  /*4bf80*/  HADD2.F32 R12, -RZ, R12.H0_H0 ;  /* 0x2000000cff0c7230 */ /* 0x000fca0000004100 */
[----:B------:R-:W-:Y:S01]  /*4bf90*/  FMUL R14, R12, UR17 ;  /* 0x000000110c0e7c20 */ /* 0x000fe20008400000 */
[----:B------:R-:W-:-:S04]  /*4bfa0*/  @!P2 IMAD.WIDE.U32 R12, R2, 0x180, R8 ;  /* 0x00000180020ca825 */ /* 0x000fc800078e0008 */
[----:B------:R-:W-:Y:S02]  /*4bfb0*/  @!P2 IMAD R8, R3, 0x180, RZ ;  /* 0x000001800308a824 */ /* 0x000fe400078e02ff */
[----:B--2---:R-:W-:Y:S01]  /*4bfc0*/  FFMA R14, R37, UR18, R14 ;  /* 0x00000012250e7c23 */ /* 0x004fe2000800000e */
[----:B0-----:R-:W-:Y:S02]  /*4bfd0*/  @!P2 IADD3 R10, P4, R12, R10, RZ ;  /* 0x0000000a0c0aa210 */ /* 0x001fe40007f9e0ff */
[----:B------:R-:W-:Y:S01]  /*4bfe0*/  PRMT R12, RZ, 0x7610, R12 ;  /* 0x00007610ff0c7816 */ /* 0x000fe2000000000c */
[----:B------:R-:W2:Y:S01]  /*4bff0*/  LDL.LU R37, [R1+0xac0] ;  /* 0x000ac00001257983 */ /* 0x000ea20000300800 */
[----:B------:R-:W-:Y:S02]  /*4c000*/  F2FP.SATFINITE.E4M3.F32.PACK_AB_MERGE_C R15, RZ, R14, RZ ;  /* 0x0000000eff0f723e */ /* 0x000fe400048070ff */
[----:B------:R-:W-:Y:S01]  /*4c010*/  @!P2 IADD3.X R11, R11, R13, R8, P4, !PT ;  /* 0x0000000d0b0ba210 */ /* 0x000fe200027fe408 */
[----:B------:R-:W4:Y:S01]  /*4c020*/  LDL.LU R41, [R1+0xac4] ;  /* 0x000ac40001297983 */ /* 0x000f220000300800 */
[----:B------:R-:W0:Y:S03]  /*4c030*/  @!P3 LDC.64 R8, c[0x0][0x5c0] ;  /* 0x00017000ff08bb82 */ /* 0x000e260000000a00 */
[----:B------:R1:W-:Y:S04]  /*4c040*/  @!P2 STG.E.U8 desc[UR30][R10.64+0x30], R15 ;  /* 0x0000300f0a00a986 */ /* 0x0003e8000c10111e */
[----:B------:R-:W3:Y:S01]  /*4c050*/  @!P3 LDG.E.U8 R12, desc[UR30][R4.64+0x31] ;  /* 0x0000311e040cb981 */ /* 0x000ee2000c1e1100 */
[----:B------:R-:W-:Y:S01]  /*4c060*/  ISETP.LT.OR P2, PT, R28, 0x31, !P1 ;  /* 0x000000311c00780c */ /* 0x000fe20004f41670 */
[----:B-1----:R-:W-:-:S02]  /*4c070*/  @!P3 IMAD.MOV.U32 R10, RZ, RZ, R24 ;  /* 0x000000ffff0ab224 */ /* 0x002fc400078e0018 */
[----:B------:R-:W-:Y:S01]  /*4c080*/  @!P3 IMAD.MOV.U32 R11, RZ, RZ, R30 ;  /* 0x000000ffff0bb224 */ /* 0x000fe200078e001e */
[----:B---3--:R-:W-:-:S04]  /*4c090*/  LOP3.LUT R12, R12, 0xff, RZ, 0xc0, !PT ;  /* 0x000000ff0c0c7812 */ /* 0x008fc800078ec0ff */
[----:B------:R-:W-:-:S05]  /*4c0a0*/  F2FP.F16.E4M3.UNPACK_B R12, R12 ;  /* 0x0000000cff0c723e */ /* 0x000fca00020006ff */
[----:B------:R-:W-:-:S05]  /*4c0b0*/  HADD2.F32 R12, -RZ, R12.H0_H0 ;  /* 0x2000000cff0c7230 */ /* 0x000fca0000004100 */
[----:B------:R-:W-:Y:S01]  /*4c0c0*/  FMUL R14, R12, UR17 ;  /* 0x000000110c0e7c20 */ /* 0x000fe20008400000 */
[----:B------:R-:W-:-:S04]  /*4c0d0*/  @!P3 IMAD.WIDE.U32 R12, R2, 0x180, R10 ;  /* 0x00000180020cb825 */ /* 0x000fc800078e000a */
[----:B------:R-:W-:Y:S02]  /*4c0e0*/  @!P3 IMAD R11, R3, 0x180, RZ ;  /* 0x00000180030bb824 */ /* 0x000fe400078e02ff */
[----:B------:R-:W-:Y:S01]  /*4c0f0*/  FFMA R14, R40, UR18, R14 ;  /* 0x00000012280e7c23 */ /* 0x000fe2000800000e */
[----:B0-----:R-:W-:Y:S02]  /*4c100*/  @!P3 IADD3 R10, P4, R12, R8, RZ ;  /* 0x000000080c0ab210 */ /* 0x001fe40007f9e0ff */
[----:B------:R-:W-:Y:S02]  /*4c110*/  PRMT R12, RZ, 0x7610, R12 ;  /* 0x00007610ff0c7816 */ /* 0x000fe4000000000c */
[----:B------:R-:W-:Y:S02]  /*4c120*/  F2FP.SATFINITE.E4M3.F32.PACK_AB_MERGE_C R15, RZ, R14, RZ ;  /* 0x0000000eff0f723e */ /* 0x000fe400048070ff */
[----:B------:R-:W-:Y:S02]  /*4c130*/  @!P3 IADD3.X R11, R9, R13, R11, P4, !PT ;  /* 0x0000000d090bb210 */ /* 0x000fe400027fe40b */
[----:B------:R-:W0:Y:S03]  /*4c140*/  @!P2 LDC.64 R8, c[0x0][0x5c0] ;  /* 0x00017000ff08ab82 */ /* 0x000e260000000a00 */
[----:B------:R1:W-:Y:S04]  /*4c150*/  @!P3 STG.E.U8 desc[UR30][R10.64+0x31], R15 ;  /* 0x0000310f0a00b986 */ /* 0x0003e8000c10111e */
[----:B------:R-:W3:Y:S01]  /*4c160*/  @!P2 LDG.E.U8 R12, desc[UR30][R6.64+0x30] ;  /* 0x0000301e060ca981 */ /* 0x000ee2000c1e1100 */
[----:B------:R-:W-:Y:S01]  /*4c170*/  @!P2 IMAD R17, R3, 0x180, RZ ;  /* 0x000001800311a824 */ /* 0x000fe200078e02ff */
[----:B------:R-:W-:Y:S01]  /*4c180*/  ISETP.LT.OR P3, PT, R28, 0x32, !P1 ;  /* 0x000000321c00780c */ /* 0x000fe20004f61670 */
[----:B-1----:R-:W-:-:S02]  /*4c190*/  @!P2 IMAD.MOV.U32 R10, RZ, RZ, R24 ;  /* 0x000000ffff0aa224 */ /* 0x002fc400078e0018 */
[----:B------:R-:W-:Y:S01]  /*4c1a0*/  @!P2 IMAD.MOV.U32 R11, RZ, RZ, R30 ;  /* 0x000000ffff0ba224 */ /* 0x000fe200078e001e */
[----:B---3--:R-:W-:-:S04]  /*4c1b0*/  LOP3.LUT R12, R12, 0xff, RZ, 0xc0, !PT ;  /* 0x000000ff0c0c7812 */ /* 0x008fc800078ec0ff */
[----:B------:R-:W-:-:S05]  /*4c1c0*/  F2FP.F16.E4M3.UNPACK_B R12, R12 ;  /* 0x0000000cff0c723e */ /* 0x000fca00020006ff */
[----:B------:R-:W-:Y:S02]  /*4c1d0*/  HADD2.F32 R14, -RZ, R12.H0_H0 ;  /* 0x2000000cff0e7230 */ /* 0x000fe40000004100 */
[----:B------:R-:W-:-:S04]  /*4c1e0*/  @!P2 IMAD.WIDE.U32 R12, R2, 0x180, R10 ;  /* 0x00000180020ca825 */ /* 0x000fc800078e000a */
[----:B------:R-:W-:Y:S01]  /*4c1f0*/  FMUL R14, R14, UR17 ;  /* 0x000000110e0e7c20 */ /* 0x000fe20008400000 */
[----:B------:R-:W-:Y:S01]  /*4c200*/  @!P2 IMAD.IADD R10, R13, 0x1, R17 ;  /* 0x000000010d0aa824 */ /* 0x000fe200078e0211 */
[----:B0-----:R-:W-:Y:S02]  /*4c210*/  @!P2 IADD3 R8, P4, P5, R12, UR10, R8 ;  /* 0x0000000a0c08ac10 */ /* 0x001fe4000fd9e008 */
[----:B--2---:R-:W-:Y:S01]  /*4c220*/  FFMA R14, R37, UR18, R14 ;  /* 0x00000012250e7c23 */ /* 0x004fe2000800000e */
[----:B------:R-:W-:Y:S02]  /*4c230*/  PRMT R12, RZ, 0x7610, R12 ;  /* 0x00007610ff0c7816 */ /* 0x000fe4000000000c */
[----:B------:R-:W-:Y:S01]  /*4c240*/  @!P2 IADD3.X R9, R10, UR9, R9, P4, P5 ;  /* 0x000000090a09ac10 */ /* 0x000fe2000a7ea409 */
[----:B------:R-:W-:Y:S01]  /*4c250*/  @!P3 IMAD R17, R3, 0x180, RZ ;  /* 0x000001800311b824 */ /* 0x000fe200078e02ff */
[----:B------:R-:W0:Y:S01]  /*4c260*/  @!P3 LDC.64 R10, c[0x0][0x5c0] ;  /* 0x00017000ff0abb82 */ /* 0x000e220000000a00 */
[----:B------:R-:W-:Y:S01]  /*4c270*/  F2FP.SATFINITE.E4M3.F32.PACK_AB_MERGE_C R15, RZ, R14, RZ ;  /* 0x0000000eff0f723e */ /* 0x000fe200048070ff */
[----:B------:R-:W2:Y:S04]  /*4c280*/  LDL.LU R37, [R1+0xac8] ;  /* 0x000ac80001257983 */ /* 0x000ea80000300800 */
[----:B------:R-:W3:Y:S04]  /*4c290*/  LDL.LU R40, [R1+0xacc] ;  /* 0x000acc0001287983 */ /* 0x000ee80000300800 */
[----:B------:R1:W-:Y:S04]  /*4c2a0*/  @!P2 STG.E.U8 desc[UR30][R8.64+0x30], R15 ;  /* 0x0000300f0800a986 */ /* 0x0003e8000c10111e */
[----:B------:R-:W4:Y:S01]  /*4c2b0*/  @!P3 LDG.E.U8 R12, desc[UR30][R6.64+0x31] ;  /* 0x0000311e060cb981 */ /* 0x000f22000c1e1100 */
[----:B------:R-:W-:Y:S01]  /*4c2c0*/  ISETP.LT.OR P2, PT, R28, 0x39, !P0 ;  /* 0x000000391c00780c */ /* 0x000fe20004741670 */
[----:B-1----:R-:W-:-:S02]  /*4c2d0*/  @!P3 IMAD.MOV.U32 R8, RZ, RZ, R24 ;  /* 0x000000ffff08b224 */ /* 0x002fc400078e0018 */
[----:B------:R-:W-:Y:S01]  /*4c2e0*/  @!P3 IMAD.MOV.U32 R9, RZ, RZ, R30 ;  /* 0x000000ffff09b224 */ /* 0x000fe200078e001e */
[----:B----4-:R-:W-:-:S04]  /*4c2f0*/  LOP3.LUT R12, R12, 0xff, RZ, 0xc0, !PT ;  /* 0x000000ff0c0c7812 */ /* 0x010fc800078ec0ff */
[----:B------:R-:W-:-:S05]  /*4c300*/  F2FP.F16.E4M3.UNPACK_B R12, R12 ;  /* 0x0000000cff0c723e */ /* 0x000fca00020006ff */
[----:B------:R-:W-:Y:S02]  /*4c310*/  HADD2.F32 R14, -RZ, R12.H0_H0 ;  /* 0x2000000cff0e7230 */ /* 0x000fe40000004100 */
[----:B------:R-:W-:-:S04]  /*4c320*/  @!P3 IMAD.WIDE.U32 R12, R2, 0x180, R8 ;  /* 0x00000180020cb825 */ /* 0x000fc800078e0008 */
[----:B------:R-:W-:Y:S01]  /*4c330*/  FMUL R14, R14, UR17 ;  /* 0x000000110e0e7c20 */ /* 0x000fe20008400000 */
[----:B------:R-:W-:Y:S01]  /*4c340*/  @!P3 IMAD.IADD R8, R13, 0x1, R17 ;  /* 0x000000010d08b824 */ /* 0x000fe200078e0211 */
[----:B0-----:R-:W-:Y:S02]  /*4c350*/  @!P3 IADD3 R10, P4, P5, R12, UR10, R10 ;  /* 0x0000000a0c0abc10 */ /* 0x001fe4000fd9e00a */
[----:B------:R-:W-:Y:S01]  /*4c360*/  FFMA R14, R41, UR18, R14 ;  /* 0x00000012290e7c23 */ /* 0x000fe2000800000e */
[----:B------:R-:W-:Y:S02]  /*4c370*/  PRMT R12, RZ, 0x7610, R12 ;  /* 0x00007610ff0c7816 */ /* 0x000fe4000000000c */
[----:B------:R-:W-:Y:S02]  /*4c380*/  @!P3 IADD3.X R11, R8, UR9, R11, P4, P5 ;  /* 0x00000009080bbc10 */ /* 0x000fe4000a7ea40b */
[----:B------:R-:W0:Y:S01]  /*4c390*/  @!P2 LDC.64 R8, c[0x0][0x5c0] ;  /* 0x00017000ff08ab82 */ /* 0x000e220000000a00 */
[----:B------:R-:W-:-:S05]  /*4c3a0*/  F2FP.SATFINITE.E4M3.F32.PACK_AB_MERGE_C R15, RZ, R14, RZ ;  /* 0x0000000eff0f723e */ /* 0x000fca00048070ff */
        /* <DEDUP_REMOVED lines=49> */
[----:B--2---:R-:W-:Y:S02]  /*4c6c0*/  FFMA R14, R37, UR18, R14 ;  /* 0x00000012250e7c23 */ /* 0x004fe4000800000e */
[----:B------:R-:W-:Y:S02]  /*4c6d0*/  @!P2 IADD3.X R13, R10, UR9, R9, P4, P5 ;  /* 0x000000090a0dac10 */ /* 0x000fe4000a7ea409 */
[----:B------:R-:W-:Y:S01]  /*4c6e0*/  PRMT R10, RZ, 0x7610, R10 ;  /* 0x00007610ff0a7816 */ /* 0x000fe2000000000a */
[----:B------:R-:W0:Y:S01]  /*4c6f0*/  @!P3 LDC.64 R8, c[0x0][0x5c0] ;  /* 0x00017000ff08bb82 */ /* 0x000e220000000a00 */
[----:B------:R-:W-:Y:S01]  /*4c700*/  F2FP.SATFINITE.E4M3.F32.PACK_AB_MERGE_C R15, RZ, R14, RZ ;  /* 0x0000000eff0f723e */ /* 0x000fe200048070ff */
[----:B------:R-:W-:-:S02]  /*4c710*/  @!P3 IMAD.MOV.U32 R11, RZ, RZ, R30 ;  /* 0x000000ffff0bb224 */ /* 0x000fc400078e001e */
[----:B------:R-:W-:Y:S01]  /*4c720*/  @!P3 IMAD R17, R3, 0x180, RZ ;  /* 0x000001800311b824 */ /* 0x000fe200078e02ff */
[----:B------:R-:W2:Y:S04]  /*4c730*/  LDL.LU R37, [R1+0xad8] ;  /* 0x000ad80001257983 */ /* 0x000ea80000300800 */
[----:B------:R1:W-:Y:S04]  /*4c740*/  @!P2 STG.E.U8 desc[UR30][R12.64+0x38], R15 ;  /* 0x0000380f0c00a986 */ /* 0x0003e8000c10111e */
[----:B------:R-:W3:Y:S01]  /*4c750*/  @!P3 LDG.E.U8 R10, desc[UR30][R6.64+0x39] ;  /* 0x0000391e060ab981 */ /* 0x000ee2000c1e1100 */
[----:B------:R-:W-:-:S03]  /*4c760*/  ISETP.LT.OR P2, PT, R28, 0x41, !P0 ;  /* 0x000000411c00780c */ /* 0x000fc60004741670 */
[----:B------:R-:W2:Y:S01]  /*4c770*/  LDL.LU R40, [R1+0xadc] ;  /* 0x000adc0001287983 */ /* 0x000ea20000300800 */
[----:B---3--:R-:W-:-:S04]  /*4c780*/  LOP3.LUT R10, R10, 0xff, RZ, 0xc0, !PT ;  /* 0x000000ff0a0a7812 */ /* 0x008fc800078ec0ff */
[----:B------:R-:W-:-:S05]  /*4c790*/  F2FP.F16.E4M3.UNPACK_B R10, R10 ;  /* 0x0000000aff0a723e */ /* 0x000fca00020006ff */
[----:B------:R-:W-:Y:S02]  /*4c7a0*/  HADD2.F32 R14, -RZ, R10.H0_H0 ;  /* 0x2000000aff0e7230 */ /* 0x000fe40000004100 */
[----:B------:R-:W-:-:S04]  /*4c7b0*/  @!P3 IMAD.MOV.U32 R10, RZ, RZ, R24 ;  /* 0x000000ffff0ab224 */ /* 0x000fc800078e0018 */
[----:B------:R-:W-:-:S04]  /*4c7c0*/  @!P3 IMAD.WIDE.U32 R10, R2, 0x180, R10 ;  /* 0x00000180020ab825 */ /* 0x000fc800078e000a */
[----:B------:R-:W-:Y:S01]  /*4c7d0*/  FMUL R14, R14, UR17 ;  /* 0x000000110e0e7c20 */ /* 0x000fe20008400000 */
[----:B-1----:R-:W-:Y:S01]  /*4c7e0*/  @!P3 IMAD.IADD R12, R11, 0x1, R17 ;  /* 0x000000010b0cb824 */ /* 0x002fe200078e0211 */
[----:B0-----:R-:W-:Y:S02]  /*4c7f0*/  @!P3 IADD3 R10, P4, P5, R10, UR10, R8 ;  /* 0x0000000a0a0abc10 */ /* 0x001fe4000fd9e008 */
[----:B----4-:R-:W-:Y:S02]  /*4c800*/  FFMA R14, R41, UR18, R14 ;  /* 0x00000012290e7c23 */ /* 0x010fe4000800000e */
[----:B------:R-:W-:Y:S02]  /*4c810*/  @!P3 IADD3.X R11, R12, UR9, R9, P4, P5 ;  /* 0x000000090c0bbc10 */ /* 0x000fe4000a7ea409 */
[----:B------:R-:W-:Y:S02]  /*4c820*/  PRMT R12, RZ, 0x7610, R12 ;  /* 0x00007610ff0c7816 */ /* 0x000fe4000000000c */
[----:B------:R-:W-:Y:S01]  /*4c830*/  F2FP.SATFINITE.E4M3.F32.PACK_AB_MERGE_C R15, RZ, R14, RZ ;  /* 0x0000000eff0f723e */ /* 0x000fe200048070ff */
[----:B------:R-:W0:Y:S04]  /*4c840*/  @!P2 LDC.64 R8, c[0x0][0x5c0] ;  /* 0x00017000ff08ab82 */ /* 0x000e280000000a00 */
        /* <DEDUP_REMOVED lines=11> */
[----:B--2---:R-:W-:Y:S01]  /*4c900*/  FFMA R14, R37, UR18, R14 ;  /* 0x00000012250e7c23 */ /* 0x004fe2000800000e */
[----:B0-----:R-:W-:Y:S01]  /*4c910*/  @!P2 IADD3 R8, P4, R12, R8, RZ ;  /* 0x000000080c08a210 */ /* 0x001fe20007f9e0ff */
[----:B------:R-:W2:Y:S04]  /*4c920*/  LDL.LU R37, [R1+0xae0] ;  /* 0x000ae00001257983 */ /* 0x000ea80000300800 */
[----:B------:R-:W3:Y:S01]  /*4c930*/  LDL.LU R41, [R1+0xae4] ;  /* 0x000ae40001297983 */ /* 0x000ee20000300800 */
[----:B------:R-:W-:Y:S02]  /*4c940*/  @!P2 IADD3.X R9, R9, R13, R10, P4, !PT ;  /* 0x0000000d0909a210 */ /* 0x000fe400027fe40a */
[----:B------:R-:W-:-:S02]  /*4c950*/  F2FP.SATFINITE.E4M3.F32.PACK_AB_MERGE_C R13, RZ, R14, RZ ;  /* 0x0000000eff0d723e */ /* 0x000fc400048070ff */
[----:B------:R-:W-:Y:S01]  /*4c960*/  PRMT R10, RZ, 0x7610, R10 ;  /* 0x00007610ff0a7816 */ /* 0x000fe2000000000a */
[----:B------:R-:W0:Y:S02]  /*4c970*/  @!P3 LDC.64 R14, c[0x0][0x5c0] ;  /* 0x00017000ff0ebb82 */ /* 0x000e240000000a00 */
[----:B------:R1:W-:Y:S04]  /*4c980*/  @!P2 STG.E.U8 desc[UR30][R8.64+0x40], R13 ;  /* 0x0000400d0800a986 */ /* 0x0003e8000c10111e */
[----:B------:R-:W4:Y:S01]  /*4c990*/  @!P3 LDG.E.U8 R10, desc[UR30][R4.64+0x41] ;  /* 0x0000411e040ab981 */ /* 0x000f22000c1e1100 */
[----:B------:R-:W-:Y:S01]  /*4c9a0*/  ISETP.LT.OR P2, PT, R28, 0x41, !P1 ;  /* 0x000000411c00780c */ /* 0x000fe20004f41670 */
[----:B-1----:R-:W-:Y:S02]  /*4c9b0*/  @!P3 IMAD.MOV.U32 R8, RZ, RZ, R24 ;  /* 0x000000ffff08b224 */ /* 0x002fe400078e0018 */
[----:B------:R-:W-:-:S10]  /*4c9c0*/  @!P3 IMAD.MOV.U32 R9, RZ, RZ, R30 ;  /* 0x000000ffff09b224 */ /* 0x000fd400078e001e */
[----:B------:R-:W1:Y:S01]  /*4c9d0*/  @!P2 LDC.64 R16, c[0x0][0x5c0] ;  /* 0x00017000ff10ab82 */ /* 0x000e620000000a00 */
[----:B----4-:R-:W-:-:S04]  /*4c9e0*/  LOP3.LUT R10, R10, 0xff, RZ, 0xc0, !PT ;  /* 0x000000ff0a0a7812 */ /* 0x010fc800078ec0ff */
        /* <DEDUP_REMOVED lines=9> */
[----:B------:R-:W-:-:S05]  /*4ca80*/  @!P3 IADD3.X R9, R15, R11, R9, P4, !PT ;  /* 0x0000000b0f09b210 */ /* 0x000fca00027fe409 */
[----:B------:R0:W-:Y:S04]  /*4ca90*/  @!P3 STG.E.U8 desc[UR30][R8.64+0x41], R13 ;  /* 0x0000410d0800b986 */ /* 0x0001e8000c10111e */
[----:B------:R-:W4:Y:S01]  /*4caa0*/  @!P2 LDG.E.U8 R10, desc[UR30][R6.64+0x40] ;  /* 0x0000401e060aa981 */ /* 0x000f22000c1e1100 */
[----:B------:R-:W-:Y:S01]  /*4cab0*/  @!P2 IMAD R15, R3, 0x180, RZ ;  /* 0x00000180030fa824 */ /* 0x000fe200078e02ff */
[----:B------:R-:W-:Y:S01]  /*4cac0*/  ISETP.LT.OR P3, PT, R28, 0x42, !P1 ;  /* 0x000000421c00780c */ /* 0x000fe20004f61670 */
[----:B0-----:R-:W-:Y:S02]  /*4cad0*/  @!P2 IMAD.MOV.U32 R8, RZ, RZ, R24 ;  /* 0x000000ffff08a224 */ /* 0x001fe400078e0018 */
[----:B------:R-:W-:Y:S01]  /*4cae0*/  @!P2 IMAD.MOV.U32 R9, RZ, RZ, R30 ;  /* 0x000000ffff09a224 */ /* 0x000fe200078e001e */
[----:B----4-:R-:W-:-:S04]  /*4caf0*/  LOP3.LUT R10, R10, 0xff, RZ, 0xc0, !PT ;  /* 0x000000ff0a0a7812 */ /* 0x010fc800078ec0ff */
[----:B------:R-:W-:-:S05]  /*4cb00*/  F2FP.F16.E4M3.UNPACK_B R10, R10 ;  /* 0x0000000aff0a723e */ /* 0x000fca00020006ff */
[----:B------:R-:W-:Y:S02]  /*4cb10*/  HADD2.F32 R12, -RZ, R10.H0_H0 ;  /* 0x2000000aff0c7230 */ /* 0x000fe40000004100 */
[----:B------:R-:W-:-:S04]  /*4cb20*/  @!P2 IMAD.WIDE.U32 R10, R2, 0x180, R8 ;  /* 0x00000180020aa825 */ /* 0x000fc800078e0008 */
[----:B------:R-:W-:Y:S01]  /*4cb30*/  FMUL R12, R12, UR17 ;  /* 0x000000110c0c7c20 */ /* 0x000fe20008400000 */
[----:B------:R-:W-:Y:S01]  /*4cb40*/  @!P2 IMAD.IADD R8, R11, 0x1, R15 ;  /* 0x000000010b08a824 */ /* 0x000fe200078e020f */
[----:B-1----:R-:W-:Y:S02]  /*4cb50*/  @!P2 IADD3 R10, P4, P5, R10, UR10, R16 ;  /* 0x0000000a0a0aac10 */ /* 0x002fe4000fd9e010 */
        /* <DEDUP_REMOVED lines=9> */
[----:B------:R-:W4:Y:S01]  /*4cbf0*/  @!P3 LDG.E.U8 R8, desc[UR30][R6.64+0x41] ;  /* 0x0000411e0608b981 */ /* 0x000f22000c1e1100 */
[----:B------:R-:W-:-:S03]  /*4cc00*/  ISETP.LT.OR P2, PT, R28, 0x49, !P0 ;  /* 0x000000491c00780c */ /* 0x000fc60004741670 */
[----:B------:R-:W2:Y:S01]  /*4cc10*/  LDL.LU R40, [R1+0xaec] ;  /* 0x000aec0001287983 */ /* 0x000ea20000300800 */
[----:B----4-:R-:W-:-:S04]  /*4cc20*/  LOP3.LUT R8, R8, 0xff, RZ, 0xc0, !PT ;  /* 0x000000ff08087812 */ /* 0x010fc800078ec0ff */
[----:B------:R-:W-:-:S05]  /*4cc30*/  F2FP.F16.E4M3.UNPACK_B R8, R8 ;  /* 0x00000008ff08723e */ /* 0x000fca00020006ff */
[----:B------:R-:W-:Y:S02]  /*4cc40*/  HADD2.F32 R12, -RZ, R8.H0_H0 ;  /* 0x20000008ff0c7230 */ /* 0x000fe40000004100 */
[----:B------:R-:W-:-:S04]  /*4cc50*/  @!P3 IMAD.MOV.U32 R8, RZ, RZ, R24 ;  /* 0x000000ffff08b224 */ /* 0x000fc800078e0018 */
[----:B------:R-:W-:-:S04]  /*4cc60*/  @!P3 IMAD.WIDE.U32 R8, R2, 0x180, R8 ;  /* 0x000001800208b825 */ /* 0x000fc800078e0008 */
[----:B------:R-:W-:Y:S01]  /*4cc70*/  FMUL R12, R12, UR17 ;  /* 0x000000110c0c7c20 */ /* 0x000fe20008400000 */
[----:B-1----:R-:W-:Y:S01]  /*4cc80*/  @!P3 IMAD.IADD R10, R9, 0x1, R15 ;  /* 0x00000001090ab824 */ /* 0x002fe200078e020f */
[----:B0-----:R-:W-:Y:S02]  /*4cc90*/  @!P3 IADD3 R8, P4, P5, R8, UR10, R16 ;  /* 0x0000000a0808bc10 */ /* 0x001fe4000fd9e010 */
[----:B---3--:R-:W-:Y:S01]  /*4cca0*/  FFMA R12, R41, UR18, R12 ;  /* 0x00000012290c7c23 */ /* 0x008fe2000800000c */
[----:B------:R-:W0:Y:S01]  /*4ccb0*/  @!P2 LDC.64 R14, c[0x0][0x5c0] ;  /* 0x00017000ff0eab82 */ /* 0x000e220000000a00 */
[----:B------:R-:W-:Y:S02]  /*4ccc0*/  @!P3 IADD3.X R9, R10, UR9, R17, P4, P5 ;  /* 0x000000090a09bc10 */ /* 0x000fe4000a7ea411 */
[----:B------:R-:W-:Y:S02]  /*4ccd0*/  PRMT R10, RZ, 0x7610, R10 ;  /* 0x00007610ff0a7816 */ /* 0x000fe4000000000a */
[----:B------:R-:W-:-:S05]  /*4cce0*/  F2FP.SATFINITE.E4M3.F32.PACK_AB_MERGE_C R13, RZ, R12, RZ ;  /* 0x0000000cff0d723e */ /* 0x000fca00048070ff */
[----:B------:R1:W-:Y:S04]  /*4ccf0*/  @!P3 STG.E.U8 desc[UR30][R8.64+0x41], R13 ;  /* 0x0000410d0800b986 */ /* 0x0003e8000c10111e */
[----:B------:R-:W3:Y:S01]  /*4cd00*/  @!P2 LDG.E.U8 R10, desc[UR30][R4.64+0x48] ;  /* 0x0000481e040aa981 */ /* 0x000ee2000c1e1100 */
[----:B------:R-:W-:Y:S01]  /*4cd10*/  ISETP.LT.OR P3, PT, R28, 0x4a, !P0 ;  /* 0x0000004a1c00780c */ /* 0x000fe20004761670 */
[----:B-1----:R-:W-:Y:S02]  /*4cd20*/  @!P2 IMAD.MOV.U32 R8, RZ, RZ, R24 ;  /* 0x000000ffff08a224 */ /* 0x002fe400078e0018 */
        /* <DEDUP_REMOVED lines=13> */
[----:B------:R-:W3:Y:S01]  /*4ce00*/  LDL.LU R41, [R1+0xaf4] ;  /* 0x000af40001297983 */ /* 0x000ee20000300800 */
[----:B------:R-:W0:Y:S03]  /*4ce10*/  @!P3 LDC.64 R14, c[0x0][0x5c0] ;  /* 0x00017000ff0ebb82 */ /* 0x000e260000000a00 */
[----:B------:R1:W-:Y:S04]  /*4ce20*/  @!P2 STG.E.U8 desc[UR30][R8.64+0x48], R13 ;  /* 0x0000480d0800a986 */ /* 0x0003e8000c10111e */
[----:B------:R-:W4:Y:S01]  /*4ce30*/  @!P3 LDG.E.U8 R10, desc[UR30][R4.64+0x49] ;  /* 0x0000491e040ab981 */ /* 0x000f22000c1e1100 */
[----:B------:R-:W-:Y:S01]  /*4ce40*/  ISETP.LT.OR P2, PT, R28, 0x49, !P1 ;  /* 0x000000491c00780c */ /* 0x000fe20004f41670 */
[----:B-1----:R-:W-:-:S02]  /*4ce50*/  @!P3 IMAD.MOV.U32 R8, RZ, RZ, R24 ;  /* 0x000000ffff08b224 */ /* 0x002fc400078e0018 */
        /* <DEDUP_REMOVED lines=1621> */
[----:B------:R-:W-:Y:S02]  /*533b0*/  @!P2 IADD3.X R9, R15, R11, R9, P3, !PT ;  /* 0x0000000b0f09a210 */ /* 0x000fe40001ffe409 */
[----:B------:R-:W0:Y:S03]  /*533c0*/  @!P0 LDC.64 R14, c[0x0][0x5c0] ;  /* 0x00017000ff0e8b82 */ /* 0x000e260000000a00 */
[----:B------:R1:W-:Y:S04]  /*533d0*/  @!P2 STG.E.U8 desc[UR30][R8.64+0xf8], R13 ;  /* 0x0000f80d0800a986 */ /* 0x0003e8000c10111e */
[----:B------:R3:W4:Y:S01]  /*533e0*/  @!P0 LDG.E.U8 R10, desc[UR30][R4.64+0xf9] ;  /* 0x0000f91e040a8981 */ /* 0x000722000c1e1100 */
[----:B------:R-:W-:Y:S01]  /*533f0*/  ISETP.LT.OR P2, PT, R28, 0xf9, !P1 ;  /* 0x000000f91c00780c */ /* 0x000fe20004f41670 */
[----:B---3--:R-:W-:-:S02]  /*53400*/  @!P0 IMAD.MOV.U32 R4, RZ, RZ, R24 ;  /* 0x000000ffff048224 */ /* 0x008fc400078e0018 */
[----:B------:R-:W-:Y:S02]  /*53410*/  @!P0 IMAD.MOV.U32 R5, RZ, RZ, R30 ;  /* 0x000000ffff058224 */ /* 0x000fe400078e001e */
[----:B-1----:R-:W-:Y:S01]  /*53420*/  @!P0 IMAD R8, R3, 0x180, RZ ;  /* 0x0000018003088824 */ /* 0x002fe200078e02ff */
[----:B----4-:R-:W-:-:S04]  /*53430*/  LOP3.LUT R10, R10, 0xff, RZ, 0xc0, !PT ;  /* 0x000000ff0a0a7812 */ /* 0x010fc800078ec0ff */
[----:B------:R-:W-:-:S05]  /*53440*/  F2FP.F16.E4M3.UNPACK_B R10, R10 ;  /* 0x0000000aff0a723e */ /* 0x000fca00020006ff */
[----:B------:R-:W-:-:S05]  /*53450*/  HADD2.F32 R10, -RZ, R10.H0_H0 ;  /* 0x2000000aff0a7230 */ /* 0x000fca0000004100 */
[----:B------:R-:W-:Y:S01]  /*53460*/  FMUL R12, R10, UR17 ;  /* 0x000000110a0c7c20 */ /* 0x000fe20008400000 */
[----:B------:R-:W-:-:S04]  /*53470*/  @!P0 IMAD.WIDE.U32 R10, R2, 0x180, R4 ;  /* 0x00000180020a8825 */ /* 0x000fc800078e0004 */
[----:B------:R-:W-:Y:S01]  /*53480*/  FFMA R12, R40, UR18, R12 ;  /* 0x00000012280c7c23 */ /* 0x000fe2000800000c */
[----:B0-----:R-:W-:-:S04]  /*53490*/  @!P0 IADD3 R4, P3, R10, R14, RZ ;  /* 0x0000000e0a048210 */ /* 0x001fc80007f7e0ff */
[--C-:B------:R-:W-:Y:S02]  /*534a0*/  @!P0 IADD3.X R5, R15, R11, R8.reuse, P3, !PT ;  /* 0x0000000b0f058210 */ /* 0x100fe40001ffe408 */
[----:B------:R-:W-:Y:S02]  /*534b0*/  F2FP.SATFINITE.E4M3.F32.PACK_AB_MERGE_C R11, RZ, R12, RZ ;  /* 0x0000000cff0b723e */ /* 0x000fe400048070ff */
[----:B------:R-:W-:Y:S01]  /*534c0*/  PRMT R8, RZ, 0x7610, R8 ;  /* 0x00007610ff087816 */ /* 0x000fe20000000008 */
[----:B------:R-:W0:Y:S02]  /*534d0*/  @!P2 LDC.64 R14, c[0x0][0x5c0] ;  /* 0x00017000ff0eab82 */ /* 0x000e240000000a00 */
[----:B------:R1:W-:Y:S04]  /*534e0*/  @!P0 STG.E.U8 desc[UR30][R4.64+0xf9], R11 ;  /* 0x0000f90b04008986 */ /* 0x0003e8000c10111e */
[----:B------:R-:W3:Y:S01]  /*534f0*/  @!P2 LDG.E.U8 R8, desc[UR30][R6.64+0xf8] ;  /* 0x0000f81e0608a981 */ /* 0x000ee2000c1e1100 */
[----:B------:R-:W-:-:S02]  /*53500*/  @!P2 IMAD R13, R3, 0x180, RZ ;  /* 0x00000180030da824 */ /* 0x000fc400078e02ff */
[----:B-1----:R-:W-:Y:S02]  /*53510*/  @!P2 IMAD.MOV.U32 R4, RZ, RZ, R24 ;  /* 0x000000ffff04a224 */ /* 0x002fe400078e0018 */
[----:B------:R-:W-:Y:S01]  /*53520*/  @!P2 IMAD.MOV.U32 R5, RZ, RZ, R30 ;  /* 0x000000ffff05a224 */ /* 0x000fe200078e001e */
[----:B------:R-:W-:Y:S01]  /*53530*/  ISETP.LT.OR P1, PT, R28, 0xfa, !P1 ;  /* 0x000000fa1c00780c */ /* 0x000fe20004f21670 */
[----:B------:R-:W-:Y:S01]  /*53540*/  BSSY B1, `(.L_x_33) ;  /* 0x000000f000017945 */ /* 0x000fe20003800000 */
        /* <DEDUP_REMOVED lines=8> */
[----:B------:R-:W-:-:S03]  /*535d0*/  @!P2 IADD3.X R9, R12, UR9, R15, P0, P3 ;  /* 0x000000090c09ac10 */ /* 0x000fc600087e640f */
[----:B------:R-:W-:-:S05]  /*535e0*/  F2FP.SATFINITE.E4M3.F32.PACK_AB_MERGE_C R5, RZ, R10, RZ ;  /* 0x0000000aff05723e */ /* 0x000fca00048070ff */
[----:B------:R0:W-:Y:S01]  /*535f0*/  @!P2 STG.E.U8 desc[UR30][R8.64+0xf8], R5 ;  /* 0x0000f8050800a986 */ /* 0x0001e2000c10111e */
[----:B------:R-:W-:Y:S01]  /*53600*/  PRMT R4, RZ, 0x7610, R4 ;  /* 0x00007610ff047816 */ /* 0x000fe20000000004 */
[----:B------:R-:W-:Y:S06]  /*53610*/  @P1 BRA `(.L_x_34) ;  /* 0x0000000000041947 */ /* 0x000fec0003800000 */
[----:B------:R1:W5:Y:S02]  /*53620*/  LDG.E.U8 R4, desc[UR30][R6.64+0xf9] ;  /* 0x0000f91e06047981 */ /* 0x000364000c1e1100 */
.L_x_34:
[----:B------:R-:W-:Y:S05]  /*53630*/  BSYNC B1 ;  /* 0x0000000000017941 */ /* 0x000fea0003800000 */
.L_x_33:
[----:B------:R-:W-:Y:S05]  /*53640*/  @P1 BRA `(.L_x_35) ;  /* 0x0000019000841947 */ /* 0x000fea0003800000 */
[----:B-1----:R-:W2:Y:S01]  /*53650*/  LDL.LU R6, [R1+0xc54] ;  /* 0x000c540001067983 */ /* 0x002ea20000300800 */
[----:B-----5:R-:W-:Y:S01]  /*53660*/  LOP3.LUT R4, R4, 0xff, RZ, 0xc0, !PT ;  /* 0x000000ff04047812 */ /* 0x020fe200078ec0ff */
[----:B------:R-:W-:Y:S01]  /*53670*/  IMAD.MOV.U32 R25, RZ, RZ, R30 ;  /* 0x000000ffff197224 */ /* 0x000fe200078e001e */
[----:B------:R-:W-:Y:S01]  /*53680*/  ULDC.64 UR20, c[0x0][0x5c0] ;  /* 0x0001700000147ab9 */ /* 0x000fe20000000a00 */
[----:B------:R-:W-:Y:S01]  /*53690*/  IMAD R3, R3, 0x180, RZ ;  /* 0x0000018003037824 */ /* 0x000fe200078e02ff */
[----:B------:R-:W-:Y:S01]  /*536a0*/  F2FP.F16.E4M3.UNPACK_B R4, R4 ;  /* 0x00000004ff04723e */ /* 0x000fe200020006ff */
[----:B------:R-:W-:-:S04]  /*536b0*/  IMAD.WIDE.U32 R24, R2, 0x180, R24 ;  /* 0x0000018002187825 */ /* 0x000fc800078e0018 */
[----:B------:R-:W-:Y:S02]  /*536c0*/  HADD2.F32 R4, -RZ, R4.H0_H0 ;  /* 0x20000004ff047230 */ /* 0x000fe40000004100 */
[----:B0-----:R-:W-:Y:S02]  /*536d0*/  IMAD.U32 R5, RZ, RZ, UR20 ;  /* 0x00000014ff057e24 */ /* 0x001fe4000f8e00ff */
[----:B------:R-:W-:Y:S02]  /*536e0*/  IMAD.IADD R3, R25, 0x1, R3 ;  /* 0x0000000119037824 */ /* 0x000fe400078e0203 */
[----:B------:R-:W-:Y:S01]  /*536f0*/  FMUL R4, R4, UR17 ;  /* 0x0000001104047c20 */ /* 0x000fe20008400000 */
[----:B------:R-:W-:Y:S01]  /*53700*/  IMAD.U32 R2, RZ, RZ, UR21 ;  /* 0x00000015ff027e24 */ /* 0x000fe2000f8e00ff */
[----:B------:R-:W-:-:S04]  /*53710*/  IADD3 R24, P0, P1, R24, UR10, R5 ;  /* 0x0000000a18187c10 */ /* 0x000fc8000f91e005 */
[----:B------:R-:W-:Y:S01]  /*53720*/  IADD3.X R25, R3, UR9, R2, P0, P1 ;  /* 0x0000000903197c10 */ /* 0x000fe200087e2402 */
[----:B--2---:R-:W-:-:S05]  /*53730*/  FFMA R4, R6, UR18, R4 ;  /* 0x0000001206047c23 */ /* 0x004fca0008000004 */
[----:B------:R-:W-:-:S05]  /*53740*/  F2FP.SATFINITE.E4M3.F32.PACK_AB_MERGE_C R3, RZ, R4, RZ ;  /* 0x00000004ff03723e */ /* 0x000fca00048070ff */
[----:B------:R2:W-:Y:S01]  /*53750*/  STG.E.U8 desc[UR30][R24.64+0xf9], R3 ;  /* 0x0000f90318007986 */ /* 0x0005e2000c10111e */
[----:B------:R-:W-:Y:S05]  /*53760*/  BRA `(.L_x_35) ;  /* 0x00000190003c7947 */ /* 0x000fea0003800000 */
.L_x_32:
[----:B------:R-:W-:Y:S01]  /*53770*/  ISETP.GE.AND P2, PT, R29, 0x1, PT ;  /* 0x000000011d00780c */ /* 0x000fe20003f46270 */
[----:B------:R-:W3:Y:S03]  /*53780*/  LDL.LU R128, [R1+0x600] ;  /* 0x0006000001807983 */ /* 0x000ee60000300800 */
[----:B------:R-:W-:Y:S01]  /*53790*/  ISETP.LT.OR P1, PT, R28, 0x1, !P2 ;  /* 0x000000011c00780c */ /* 0x000fe20005721670 */
[----:B------:R-:W-:Y:S01]  /*537a0*/  FMUL R31, R4, UR18 ;  /* 0x00000012041f7c20 */ /* 0x000fe20008400000 */
[----:B------:R-:W-:Y:S01]  /*537b0*/  ISETP.LT.OR P0, PT, R28, 0x2, !P2 ;  /* 0x000000021c00780c */ /* 0x000fe20005701670 */
[----:B------:R-:W-:Y:S01]  /*537c0*/  FMUL R10, R10, UR18 ;  /* 0x000000120a0a7c20 */ /* 0x000fe20008400000 */
        /* <DEDUP_REMOVED lines=9> */
[----:B------:R-:W0:Y:S01]  /*53860*/  @!P1 LDC.64 R26, c[0x0][0x5c0] ;  /* 0x00017000ff1a9b82 */ /* 0x000e220000000a00 */
[----:B------:R-:W-:Y:S01]  /*53870*/  F2FP.SATFINITE.E4M3.F32.PACK_AB_MERGE_C R31, RZ, R31, RZ ;  /* 0x0000001fff1f723e */ /* 0x000fe200048070ff */
        /* <DEDUP_REMOVED lines=22> */
[----:B0-----:R-:W-:Y:S01]  /*539e0*/  @!P1 IADD3 R26, P3, R24, R26, RZ ;  /* 0x0000001a181a9210 */ /* 0x001fe20007f7e0ff */
[----:B------:R-:W-:Y:S01]  /*539f0*/  FMUL R170, R170, UR18 ;  /* 0x00000012aaaa7c20 */ /* 0x000fe20008400000 */
[----:B------:R-:W-:Y:S01]  /*53a00*/  FMUL R171, R171, UR18 ;  /* 0x00000012abab7c20 */ /* 0x000fe20008400000 */
[----:B------:R-:W-:Y:S01]  /*53a10*/  FMUL R172, R172, UR18 ;  /* 0x00000012acac7c20 */ /* 0x000fe20008400000 */
[----:B------:R-:W-:Y:S01]  /*53a20*/  FMUL R173, R173, UR18 ;  /* 0x00000012adad7c20 */ /* 0x000fe20008400000 */
[----:B------:R-:W-:Y:S01]  /*53a30*/  @!P1 IMAD.X R27, R30, 0x1, R27, P3 ;  /* 0x000000011e1b9824 */ /* 0x000fe200018e061b */
[----:B------:R-:W-:Y:S01]  /*53a40*/  ISETP.GE.AND P3, PT, R29, 0x9, PT ;  /* 0x000000091d00780c */ /* 0x000fe20003f66270 */
[----:B------:R-:W-:Y:S01]  /*53a50*/  FMUL R174, R174, UR18 ;  /* 0x00000012aeae7c20 */ /* 0x000fe20008400000 */
[----:B------:R-:W-:Y:S01]  /*53a60*/  FMUL R175, R175, UR18 ;  /* 0x00000012afaf7c20 */ /* 0x000fe20008400000 */
[----:B------:R-:W-:Y:S01]  /*53a70*/  FMUL R176, R176, UR18 ;  /* 0x00000012b0b07c20 */ /* 0x000fe20008400000 */
[----:B------:R-:W-:Y:S01]  /*53a80*/  ISETP.LT.OR P4, PT, R28, 0x1, !P3 ;  /* 0x000000011c00780c */ /* 0x000fe20005f81670 */
[----:B------:R0:W-:Y:S01]  /*53a90*/  @!P1 STG.E.U8 desc[UR30][R26.64], R31 ;  /* 0x0000001f1a009986 */ /* 0x0001e2000c10111e */
        /* <DEDUP_REMOVED lines=11> */
[----:B0-----:R-:W0:Y:S01]  /*53b50*/  @!P0 LDC.64 R26, c[0x0][0x5c0] ;  /* 0x00017000ff1a8b82 */ /* 0x001e220000000a00 */
[----:B------:R-:W-:Y:S01]  /*53b60*/  FMUL R188, R188, UR18 ;  /* 0x00000012bcbc7c20 */ /* 0x000fe20008400000 */
[----:B------:R-:W-:Y:S01]  /*53b70*/  FMUL R189, R189, UR18 ;  /* 0x00000012bdbd7c20 */ /* 0x000fe20008400000 */
[----:B------:R-:W-:Y:S01]  /*53b80*/  FMUL R190, R190, UR18 ;  /* 0x00000012bebe7c20 */ /* 0x000fe20008400000 */
[----:B------:R-:W-:Y:S01]  /*53b90*/  FMUL R191, R191, UR18 ;  /* 0x00000012bfbf7c20 */ /* 0x000fe20008400000 */
[----:B------:R-:W-:Y:S01]  /*53ba0*/  FMUL R192, R192, UR18 ;  /* 0x00000012c0c07c20 */ /* 0x000fe20008400000 */
[----:B------:R-:W-:Y:S01]  /*53bb0*/  FMUL R193, R193, UR18 ;  /* 0x00000012c1c17c20 */ /* 0x000fe20008400000 */
[----:B------:R-:W-:Y:S01]  /*53bc0*/  FMUL R194, R194, UR18 ;  /* 0x00000012c2c27c20 */ /* 0x000fe20008400000 */
[----:B------:R-:W1:Y:S01]  /*53bd0*/  @!P4 LDC.64 R32, c[0x0][0x5c0] ;  /* 0x00017000ff20cb82 */ /* 0x000e620000000a00 */
[----:B------:R-:W-:Y:S01]  /*53be0*/  FMUL R31, R5, UR18 ;  /* 0x00000012051f7c20 */ /* 0x000fe20008400000 */
[----:B------:R-:W-:Y:S01]  /*53bf0*/  FMUL R195, R195, UR18 ;  /* 0x00000012c3c37c20 */ /* 0x000fe20008400000 */
[----:B------:R-:W-:Y:S01]  /*53c00*/  FMUL R196, R196, UR18 ;  /* 0x00000012c4c47c20 */ /* 0x000fe20008400000 */
[----:B------:R-:W-:Y:S01]  /*53c10*/  FMUL R197, R197, UR18 ;  /* 0x00000012c5c57c20 */ /* 0x000fe20008400000 */
[----:B------:R-:W-:Y:S01]  /*53c20*/  FMUL R198, R198, UR18 ;  /* 0x00000012c6c67c20 */ /* 0x000fe20008400000 */
        /* <DEDUP_REMOVED lines=15> */
[----:B------:R-:W-:-:S02]  /*53d20*/  @!P0 IMAD.X R27, R30, 0x1, R27, P1 ;  /* 0x000000011e1b8824 */ /* 0x000fc400008e061b */
[----:B------:R-:W-:Y:S01]  /*53d30*/  FMUL R212, R212, UR18 ;  /* 0x00000012d4d47c20 */ /* 0x000fe20008400000 */
[----:B------:R-:W-:Y:S01]  /*53d40*/  FMUL R213, R213, UR18 ;  /* 0x00000012d5d57c20 */ /* 0x000fe20008400000 */
[----:B------:R-:W-:Y:S01]  /*53d50*/  FMUL R214, R214, UR18 ;  /* 0x00000012d6d67c20 */ /* 0x000fe20008400000 */
[----:B------:R-:W-:Y:S01]  /*53d60*/  FMUL R215, R215, UR18 ;  /* 0x00000012d7d77c20 */ /* 0x000fe20008400000 */
[----:B------:R1:W-:Y:S01]  /*53d70*/  @!P0 STG.E.U8 desc[UR30][R26.64+0x1], R31 ;  /* 0x0000011f1a008986 */ /* 0x0003e2000c10111e */
        /* <DEDUP_REMOVED lines=11> */
[----:B-1----:R-:W-:Y:S01]  /*53e30*/  @!P4 IADD3 R26, P1, P5, R24, UR10, R32 ;  /* 0x0000000a181acc10 */ /* 0x002fe2000fd3e020 */
[----:B------:R-:W-:Y:S01]  /*53e40*/  FMUL R31, R6, UR18 ;  /* 0x00000012061f7c20 */ /* 0x000fe20008400000 */
[----:B------:R-:W-:Y:S01]  /*53e50*/  FMUL R226, R226, UR18 ;  /* 0x00000012e2e27c20 */ /* 0x000fe20008400000 */
[----:B------:R-:W-:Y:S01]  /*53e60*/  FMUL R227, R227, UR18 ;  /* 0x00000012e3e37c20 */ /* 0x000fe20008400000 */
[----:B------:R-:W-:Y:S01]  /*53e70*/  @!P4 IADD3.X R27, R30, UR9, R33, P1, P5 ;  /* 0x000000091e1bcc10 */ /* 0x000fe20008fea421 */
[----:B------:R-:W-:Y:S01]  /*53e80*/  FMUL R228, R228, UR18 ;  /* 0x00000012e4e47c20 */ /* 0x000fe20008400000 */
[----:B------:R-:W-:Y:S01]  /*53e90*/  ISETP.LT.OR P1, PT, R28, 0x9, !P3 ;  /* 0x000000091c00780c */ /* 0x000fe20005f21670 */
[----:B------:R-:W0:Y:S01]  /*53ea0*/  @!P0 LDC.64 R32, c[0x0][0x5c0] ;  /* 0x00017000ff208b82 */ /* 0x000e220000000a00 */
[----:B------:R-:W-:Y:S01]  /*53eb0*/  F2FP.SATFINITE.E4M3.F32.PACK_AB_MERGE_C R31, RZ, R31, RZ ;  /* 0x0000001fff1f723e */ /* 0x000fe200048070ff */
[----:B------:R-:W-:Y:S01]  /*53ec0*/  FMUL R229, R229, UR18 ;  /* 0x00000012e5e57c20 */ /* 0x000fe20008400000 */
[----:B------:R-:W-:Y:S01]  /*53ed0*/  FMUL R230, R230, UR18 ;  /* 0x00000012e6e67c20 */ /* 0x000fe20008400000 */
[----:B------:R-:W-:Y:S01]  /*53ee0*/  FMUL R231, R231, UR18 ;  /* 0x00000012e7e77c20 */ /* 0x000fe20008400000 */
[----:B------:R-:W-:Y:S01]  /*53ef0*/  FMUL R232, R232, UR18 ;  /* 0x00000012e8e87c20 */ /* 0x000fe20008400000 */
[----:B------:R1:W-:Y:S01]  /*53f00*/  @!P4 STG.E.U8 desc[UR30][R26.64], R31 ;  /* 0x0000001f1a00c986 */ /* 0x0003e2000c10111e */
[----:B------:R-:W-:-:S03]  /*53f10*/  FMUL R233, R233, UR18 ;  /* 0x00000012e9e97c20 */ /* 0x000fc60008400000 */
[----:B------:R-:W4:Y:S02]  /*53f20*/  LDL.LU R126, [R1+0x604] ;  /* 0x00060400017e7983 */ /* 0x000f240000300800 */
[----:B-1----:R-:W1:Y:S01]  /*53f30*/  @!P1 LDC.64 R26, c[0x0][0x5c0] ;  /* 0x00017000ff1a9b82 */ /* 0x002e620000000a00 */
[----:B0-----:R-:W-:Y:S01]  /*53f40*/  @!P0 IADD3 R32, P4, P5, R24, UR10, R32 ;  /* 0x0000000a18208c10 */ /* 0x001fe2000fd9e020 */
[----:B------:R-:W-:Y:S01]  /*53f50*/  FMUL R31, R8, UR18 ;  /* 0x00000012081f7c20 */ /* 0x000fe20008400000 */
[----:B------:R-:W-:Y:S01]  /*53f60*/  F2FP.SATFINITE.E4M3.F32.PACK_AB_MERGE_C R10, RZ, R10, RZ ;  /* 0x0000000aff0a723e */ /* 0x000fe200048070ff */
[----:B------:R-:W-:Y:S01]  /*53f70*/  FMUL R234, R234, UR18 ;  /* 0x00000012eaea7c20 */ /* 0x000fe20008400000 */
[----:B------:R-:W-:Y:S01]  /*53f80*/  @!P0 IADD3.X R33, R30, UR9, R33, P4, P5 ;  /* 0x000000091e218c10 */ /* 0x000fe2000a7ea421 */
[----:B------:R-:W-:Y:S01]  /*53f90*/  FMUL R235, R235, UR18 ;  /* 0x00000012ebeb7c20 */ /* 0x000fe20008400000 */
[----:B------:R-:W-:Y:S01]  /*53fa0*/  LOP3.LUT R4, R4, 0xffff7fff, RZ, 0xc0, !PT ;  /* 0xffff7fff04047812 */ /* 0x000fe200078ec0ff */
[----:B------:R-:W-:Y:S01]  /*53fb0*/  FMUL R236, R236, UR18 ;  /* 0x00000012ecec7c20 */ /* 0x000fe20008400000 */
[----:B------:R-:W-:Y:S01]  /*53fc0*/  F2FP.SATFINITE.E4M3.F32.PACK_AB_MERGE_C R11, RZ, R11, RZ ;  /* 0x0000000bff0b723e */ /* 0x000fe200048070ff */
[----:B------:R-:W2:Y:S01]  /*53fd0*/  LDL.LU R127, [R1+0x608] ;  /* 0x00060800017f7983 */ /* 0x000ea20000300800 */
[----:B------:R-:W-:Y:S01]  /*53fe0*/  F2FP.SATFINITE.E4M3.F32.PACK_AB_MERGE_C R31, RZ, R31, RZ ;  /* 0x0000001fff1f723e */ /* 0x000fe200048070ff */
[----:B------:R-:W-:Y:S01]  /*53ff0*/  FMUL R237, R237, UR18 ;  /* 0x00000012eded7c20 */ /* 0x000fe20008400000 */
[----:B------:R-:W-:Y:S01]  /*54000*/  F2FP.SATFINITE.E4M3.F32.PACK_AB_MERGE_C R12, RZ, R12, RZ ;  /* 0x0000000cff0c723e */ /* 0x000fe200048070ff */
[----:B------:R-:W-:Y:S01]  /*54010*/  STL [R1+0xc70], R2 ;  /* 0x000c700201007387 */ /* 0x000fe20000100800 */
[----:B------:R-:W-:-:S02]  /*54020*/  F2FP.SATFINITE.E4M3.F32.PACK_AB_MERGE_C R13, RZ, R13, RZ ;  /* 0x0000000dff0d723e */ /* 0x000fc400048070ff */
[----:B------:R-:W-:Y:S01]  /*54030*/  F2FP.SATFINITE.E4M3.F32.PACK_AB_MERGE_C R14, RZ, R14, RZ ;  /* 0x0000000eff0e723e */ /* 0x000fe200048070ff */
[----:B------:R-:W-:Y:S01]  /*54040*/  STL [R1+0xc6c], R3 ;  /* 0x000c6c0301007387 */ /* 0x000fe20000100800 */
[----:B-1----:R-:W-:Y:S02]  /*54050*/  @!P1 IADD3 R34, P4, P5, R24, UR10, R26 ;  /* 0x0000000a18229c10 */ /* 0x002fe4000fd9e01a */
[----:B------:R-:W-:Y:S02]  /*54060*/  F2FP.SATFINITE.E4M3.F32.PACK_AB_MERGE_C R15, RZ, R15, RZ ;  /* 0x0000000fff0f723e */ /* 0x000fe400048070ff */
[----:B------:R-:W-:Y:S02]  /*54070*/  @!P1 IADD3.X R35, R30, UR9, R27, P4, P5 ;  /* 0x000000091e239c10 */ /* 0x000fe4000a7ea41b */
[----:B------:R-:W-:Y:S02]  /*54080*/  ISETP.LT.OR P5, PT, R28, 0xa, !P3 ;  /* 0x0000000a1c00780c */ /* 0x000fe40005fa1670 */
[----:B------:R-:W-:-:S02]  /*54090*/  F2FP.SATFINITE.E4M3.F32.PACK_AB_MERGE_C R16, RZ, R16, RZ ;  /* 0x00000010ff10723e */ /* 0x000fc400048070ff */
[----:B------:R-:W-:Y:S02]  /*540a0*/  F2FP.SATFINITE.E4M3.F32.PACK_AB_MERGE_C R17, RZ, R17, RZ ;  /* 0x00000011ff11723e */ /* 0x000fe400048070ff */
[----:B------:R-:W-:Y:S02]  /*540b0*/  F2FP.SATFINITE.E4M3.F32.PACK_AB_MERGE_C R18, RZ, R18, RZ ;  /* 0x00000012ff12723e */ /* 0x000fe400048070ff */
[----:B------:R-:W-:Y:S02]  /*540c0*/  F2FP.SATFINITE.E4M3.F32.PACK_AB_MERGE_C R19, RZ, R19, RZ ;  /* 0x00000013ff13723e */ /* 0x000fe400048070ff */
[----:B------:R-:W-:Y:S02]  /*540d0*/  F2FP.SATFINITE.E4M3.F32.PACK_AB_MERGE_C R20, RZ, R20, RZ ;  /* 0x00000014ff14723e */ /* 0x000fe400048070ff */
[----:B------:R-:W-:Y:S01]  /*540e0*/  F2FP.SATFINITE.E4M3.F32.PACK_AB_MERGE_C R21, RZ, R21, RZ ;  /* 0x00000015ff15723e */ /* 0x000fe200048070ff */
[----:B------:R-:W0:Y:S01]  /*540f0*/  @!P5 LDC.64 R26, c[0x0][0x5c0] ;  /* 0x00017000ff1adb82 */ /* 0x000e220000000a00 */
[----:B------:R-:W-:-:S02]  /*54100*/  @P5 LOP3.LUT R4, R4, 0x8000, RZ, 0xfc, !PT ;  /* 0x0000800004045812 */ /* 0x000fc400078efcff */
[----:B------:R-:W-:Y:S02]  /*54110*/  F2FP.SATFINITE.E4M3.F32.PACK_AB_MERGE_C R22, RZ, R22, RZ ;  /* 0x00000016ff16723e */ /* 0x000fe400048070ff */
[----:B------:R-:W-:Y:S02]  /*54120*/  LOP3.LUT R4, R4, 0xffffbfff, RZ, 0xc0, !PT ;  /* 0xffffbfff04047812 */ /* 0x000fe400078ec0ff */
[----:B------:R-:W-:Y:S02]  /*54130*/  F2FP.SATFINITE.E4M3.F32.PACK_AB_MERGE_C R23, RZ, R23, RZ ;  /* 0x00000017ff17723e */ /* 0x000fe400048070ff */
[----:B------:R-:W-:Y:S02]  /*54140*/  F2FP.SATFINITE.E4M3.F32.PACK_AB_MERGE_C R152, RZ, R152, RZ ;  /* 0x00000098ff98723e */ /* 0x000fe400048070ff */
[----:B------:R-:W-:Y:S02]  /*54150*/  F2FP.SATFINITE.E4M3.F32.PACK_AB_MERGE_C R153, RZ, R153, RZ ;  /* 0x00000099ff99723e */ /* 0x000fe400048070ff */
[----:B------:R-:W-:-:S02]  /*54160*/  F2FP.SATFINITE.E4M3.F32.PACK_AB_MERGE_C R154, RZ, R154, RZ ;  /* 0x0000009aff9a723e */ /* 0x000fc400048070ff */
[----:B------:R-:W-:Y:S02]  /*54170*/  F2FP.SATFINITE.E4M3.F32.PACK_AB_MERGE_C R155, RZ, R155, RZ ;  /* 0x0000009bff9b723e */ /* 0x000fe400048070ff */
[----:B------:R-:W-:Y:S02]  /*54180*/  F2FP.SATFINITE.E4M3.F32.PACK_AB_MERGE_C R156, RZ, R156, RZ ;  /* 0x0000009cff9c723e */ /* 0x000fe400048070ff */
[----:B------:R-:W-:Y:S02]  /*54190*/  F2FP.SATFINITE.E4M3.F32.PACK_AB_MERGE_C R157, RZ, R157, RZ ;  /* 0x0000009dff9d723e */ /* 0x000fe400048070ff */
[----:B------:R-:W-:Y:S02]  /*541a0*/  F2FP.SATFINITE.E4M3.F32.PACK_AB_MERGE_C R158, RZ, R158, RZ ;  /* 0x0000009eff9e723e */ /* 0x000fe400048070ff */
[----:B------:R-:W-:Y:S02]  /*541b0*/  F2FP.SATFINITE.E4M3.F32.PACK_AB_MERGE_C R159, RZ, R159, RZ ;  /* 0x0000009fff9f723e */ /* 0x000fe400048070ff */
[----:B0-----:R-:W-:Y:S01]  /*541c0*/  @!P5 IADD3 R36, P4, P6, R24, UR10, R26 ;  /* 0x0000000a1824dc10 */ /* 0x001fe2000fe9e01a */
[----:B------:R-:W-:Y:S01]  /*541d0*/  FMUL R26, R7, UR18 ;  /* 0x00000012071a7c20 */ /* 0x000fe20008400000 */
[----:B------:R-:W-:-:S02]  /*541e0*/  F2FP.SATFINITE.E4M3.F32.PACK_AB_MERGE_C R160, RZ, R160, RZ ;  /* 0x000000a0ffa0723e */ /* 0x000fc400048070ff */
[----:B------:R-:W-:Y:S02]  /*541f0*/  @!P5 IADD3.X R37, R30, UR9, R27, P4, P6 ;  /* 0x000000091e25dc10 */ /* 0x000fe4000a7ec41b */
[----:B------:R-:W-:Y:S02]  /*54200*/  ISETP.LT.OR P4, PT, R28, 0x9, !P2 ;  /* 0x000000091c00780c */ /* 0x000fe40005781670 */
[----:B------:R-:W-:Y:S02]  /*54210*/  F2FP.SATFINITE.E4M3.F32.PACK_AB_MERGE_C R26, RZ, R26, RZ ;  /* 0x0000001aff1a723e */ /* 0x000fe400048070ff */
[----:B------:R-:W-:Y:S02]  /*54220*/  F2FP.SATFINITE.E4M3.F32.PACK_AB_MERGE_C R161, RZ, R161, RZ ;  /* 0x000000a1ffa1723e */ /* 0x000fe400048070ff */
[----:B------:R-:W-:Y:S01]  /*54230*/  F2FP.SATFINITE.E4M3.F32.PACK_AB_MERGE_C R162, RZ, R162, RZ ;  /* 0x000000a2ffa2723e */ /* 0x000fe200048070ff */
[----:B------:R0:W-:Y:S01]  /*54240*/  @!P0 STG.E.U8 desc[UR30][R32.64+0x1], R26 ;  /* 0x0000011a20008986 */ /* 0x0001e2000c10111e */
[----:B------:R-:W-:-:S02]  /*54250*/  LOP3.LUT R5, R5, 0xffffffbf, RZ, 0xc0, !PT ;  /* 0xffffffbf05057812 */ /* 0x000fc400078ec0ff */
[----:B------:R-:W-:Y:S02]  /*54260*/  F2FP.SATFINITE.E4M3.F32.PACK_AB_MERGE_C R163, RZ, R163, RZ ;  /* 0x000000a3ffa3723e */ /* 0x000fe400048070ff */
[----:B------:R-:W-:Y:S02]  /*54270*/  F2FP.SATFINITE.E4M3.F32.PACK_AB_MERGE_C R164, RZ, R164, RZ ;  /* 0x000000a4ffa4723e */ /* 0x000fe400048070ff */
[----:B------:R-:W-:Y:S02]  /*54280*/  F2FP.SATFINITE.E4M3.F32.PACK_AB_MERGE_C R165, RZ, R165, RZ ;  /* 0x000000a5ffa5723e */ /* 0x000fe400048070ff */
[----:B------:R-:W-:Y:S02]  /*54290*/  F2FP.SATFINITE.E4M3.F32.PACK_AB_MERGE_C R166, RZ, R166, RZ ;  /* 0x000000a6ffa6723e */ /* 0x000fe400048070ff */
[----:B------:R-:W-:Y:S01]  /*542a0*/  F2FP.SATFINITE.E4M3.F32.PACK_AB_MERGE_C R167, RZ, R167, RZ ;  /* 0x000000a7ffa7723e */ /* 0x000fe200048070ff */
[----:B0-----:R-:W0:Y:S01]  /*542b0*/  @!P4 LDC.64 R26, c[0x0][0x5c0] ;  /* 0x00017000ff1acb82 */ /* 0x001e220000000a00 */
[----:B------:R-:W-:-:S02]  /*542c0*/  F2FP.SATFINITE.E4M3.F32.PACK_AB_MERGE_C R168, RZ, R168, RZ ;  /* 0x000000a8ffa8723e */ /* 0x000fc400048070ff */
[----:B------:R-:W-:Y:S02]  /*542d0*/  F2FP.SATFINITE.E4M3.F32.PACK_AB_MERGE_C R169, RZ, R169, RZ ;  /* 0x000000a9ffa9723e */ /* 0x000fe400048070ff */
[----:B------:R-:W-:Y:S02]  /*542e0*/  F2FP.SATFINITE.E4M3.F32.PACK_AB_MERGE_C R170, RZ, R170, RZ ;  /* 0x000000aaffaa723e */ /* 0x000fe400048070ff */
        /* <DEDUP_REMOVED lines=9> */
[----:B0-----:R-:W-:-:S02]  /*54380*/  @!P4 IADD3 R26, P0, R24, R26, RZ ;  /* 0x0000001a181ac210 */ /* 0x001fc40007f1e0ff */
[----:B------:R-:W-:Y:S02]  /*54390*/  F2FP.SATFINITE.E4M3.F32.PACK_AB_MERGE_C R180, RZ, R180, RZ ;  /* 0x000000b4ffb4723e */ /* 0x000fe400048070ff */
[----:B------:R-:W-:Y:S01]  /*543a0*/  F2FP.SATFINITE.E4M3.F32.PACK_AB_MERGE_C R181, RZ, R181, RZ ;  /* 0x000000b5ffb5723e */ /* 0x000fe200048070ff */
[----:B------:R-:W-:Y:S01]  /*543b0*/  @!P4 IMAD.X R27, R30, 0x1, R27, P0 ;  /* 0x000000011e1bc824 */ /* 0x000fe200000e061b */
[----:B------:R-:W-:Y:S02]  /*543c0*/  ISETP.LT.OR P0, PT, R28, 0x11, !P3 ;  /* 0x000000111c00780c */ /* 0x000fe40005f01670 */
[----:B------:R-:W-:Y:S02]  /*543d0*/  F2FP.SATFINITE.E4M3.F32.PACK_AB_MERGE_C R182, RZ, R182, RZ ;  /* 0x000000b6ffb6723e */ /* 0x000fe400048070ff */
[----:B------:R0:W-:Y:S01]  /*543e0*/  @!P4 STG.E.U8 desc[UR30][R26.64+0x8], R31 ;  /* 0x0000081f1a00c986 */ /* 0x0001e2000c10111e */
[----:B------:R-:W-:Y:S02]  /*543f0*/  F2FP.SATFINITE.E4M3.F32.PACK_AB_MERGE_C R183, RZ, R183, RZ ;  /* 0x000000b7ffb7723e */ /* 0x000fe400048070ff */
[----:B------:R-:W-:-:S02]  /*54400*/  F2FP.SATFINITE.E4M3.F32.PACK_AB_MERGE_C R184, RZ, R184, RZ ;  /* 0x000000b8ffb8723e */ /* 0x000fc400048070ff */
[----:B------:R-:W-:Y:S02]  /*54410*/  F2FP.SATFINITE.E4M3.F32.PACK_AB_MERGE_C R185, RZ, R185, RZ ;  /* 0x000000b9ffb9723e */ /* 0x000fe400048070ff */
[----:B------:R-:W-:Y:S02]  /*54420*/  F2FP.SATFINITE.E4M3.F32.PACK_AB_MERGE_C R186, RZ, R186, RZ ;  /* 0x000000baffba723e */ /* 0x000fe400048070ff */
[----:B------:R-:W-:Y:S02]  /*54430*/  @P0 LOP3.LUT R4, R4, 0x4000, RZ, 0xfc, !PT ;  /* 0x0000400004040812 */ /* 0x000fe400078efcff */
[----:B------:R-:W-:Y:S01]  /*54440*/  F2FP.SATFINITE.E4M3.F32.PACK_AB_MERGE_C R187, RZ, R187, RZ ;  /* 0x000000bbffbb723e */ /* 0x000fe200048070ff */
[----:B0-----:R-:W0:Y:S01]  /*54450*/  @!P0 LDC.64 R26, c[0x0][0x5c0] ;  /* 0x00017000ff1a8b82 */ /* 0x001e220000000a00 */
[----:B------:R-:W-:Y:S01]  /*54460*/  FMUL R31, R9, UR18 ;  /* 0x00000012091f7c20 */ /* 0x000fe20008400000 */
[----:B------:R-:W-:Y:S02]  /*54470*/  F2FP.SATFINITE.E4M3.F32.PACK_AB_MERGE_C R188, RZ, R188, RZ ;  /* 0x000000bcffbc723e */ /* 0x000fe400048070ff */
        /* <DEDUP_REMOVED lines=10> */
[----:B0-----:R-:W-:Y:S02]  /*54520*/  @!P0 IADD3 R38, P4, P6, R24, UR10, R26 ;  /* 0x0000000a18268c10 */ /* 0x001fe4000fe9e01a */
[----:B------:R-:W-:Y:S02]  /*54530*/  F2FP.SATFINITE.E4M3.F32.PACK_AB_MERGE_C R198, RZ, R198, RZ ;  /* 0x000000c6ffc6723e */ /* 0x000fe400048070ff */
[----:B------:R-:W-:-:S02]  /*54540*/  @!P0 IADD3.X R39, R30, UR9, R27, P4, P6 ;  /* 0x000000091e278c10 */ /* 0x000fc4000a7ec41b */
[----:B------:R-:W-:Y:S02]  /*54550*/  ISETP.LT.OR P4, PT, R28, 0xa, !P2 ;  /* 0x0000000a1c00780c */ /* 0x000fe40005781670 */
[----:B------:R-:W-:Y:S02]  /*54560*/  F2FP.SATFINITE.E4M3.F32.PACK_AB_MERGE_C R199, RZ, R199, RZ ;  /* 0x000000c7ffc7723e */ /* 0x000fe400048070ff */
[----:B------:R-:W-:Y:S02]  /*54570*/  F2FP.SATFINITE.E4M3.F32.PACK_AB_MERGE_C R200, RZ, R200, RZ ;  /* 0x000000c8ffc8723e */ /* 0x000fe400048070ff */
[----:B------:R-:W-:Y:S02]  /*54580*/  LOP3.LUT R6, R6, 0xfffffffd, RZ, 0xc0, !PT ;  /* 0xfffffffd06067812 */ /* 0x000fe400078ec0ff */
[----:B------:R-:W-:Y:S02]  /*54590*/  F2FP.SATFINITE.E4M3.F32.PACK_AB_MERGE_C R201, RZ, R201, RZ ;  /* 0x000000c9ffc9723e */ /* 0x000fe400048070ff */
[----:B------:R-:W-:-:S02]  /*545a0*/  F2FP.SATFINITE.E4M3.F32.PACK_AB_MERGE_C R202, RZ, R202, RZ ;  /* 0x000000caffca723e */ /* 0x000fc400048070ff */
[----:B------:R-:W-:Y:S01]  /*545b0*/  F2FP.SATFINITE.E4M3.F32.PACK_AB_MERGE_C R203, RZ, R203, RZ ;  /* 0x000000cbffcb723e */ /* 0x000fe200048070ff */
[----:B------:R-:W0:Y:S01]  /*545c0*/  @!P4 LDC.64 R26, c[0x0][0x5c0] ;  /* 0x00017000ff1acb82 */ /* 0x000e220000000a00 */
        /* <DEDUP_REMOVED lines=12> */
[----:B0-----:R-:W-:Y:S02]  /*54690*/  @!P4 IADD3 R26, P6, R24, R26, RZ ;  /* 0x0000001a181ac210 */ /* 0x001fe40007fde0ff */
[----:B------:R-:W-:Y:S02]  /*546a0*/  F2FP.SATFINITE.E4M3.F32.PACK_AB_MERGE_C R216, RZ, R216, RZ ;  /* 0x000000d8ffd8723e */ /* 0x000fe400048070ff */
[----:B------:R-:W-:Y:S01]  /*546b0*/  F2FP.SATFINITE.E4M3.F32.PACK_AB_MERGE_C R217, RZ, R217, RZ ;  /* 0x000000d9ffd9723e */ /* 0x000fe200048070ff */
[----:B------:R-:W-:Y:S01]  /*546c0*/  @!P4 IMAD.X R27, R30, 0x1, R27, P6 ;  /* 0x000000011e1bc824 */ /* 0x000fe200030e061b */
[----:B------:R-:W-:Y:S02]  /*546d0*/  F2FP.SATFINITE.E4M3.F32.PACK_AB_MERGE_C R218, RZ, R218, RZ ;  /* 0x000000daffda723e */ /* 0x000fe400048070ff */
[----:B------:R-:W-:-:S02]  /*546e0*/  F2FP.SATFINITE.E4M3.F32.PACK_AB_MERGE_C R219, RZ, R219, RZ ;  /* 0x000000dbffdb723e */ /* 0x000fc400048070ff */
[----:B------:R0:W-:Y:S01]  /*546f0*/  @!P4 STG.E.U8 desc[UR30][R26.64+0x9], R31 ;  /* 0x0000091f1a00c986 */ /* 0x0001e2000c10111e */
[C---:B------:R-:W-:Y:S02]  /*54700*/  ISETP.LT.OR P4, PT, R28.reuse, 0x12, !P3 ;  /* 0x000000121c00780c */ /* 0x040fe40005f81670 */
[----:B------:R-:W-:Y:S01]  /*54710*/  F2FP.SATFINITE.E4M3.F32.PACK_AB_MERGE_C R220, RZ, R220, RZ ;  /* 0x000000dcffdc723e */ /* 0x000fe200048070ff */
[----:B------:R1:W-:Y:S01]  /*54720*/  @!P1 STG.E.U8 desc[UR30][R34.64+0x8], R10 ;  /* 0x0000080a22009986 */ /* 0x0003e2000c10111e */
[----:B------:R-:W-:Y:S02]  /*54730*/  ISETP.LT.OR P1, PT, R28, 0x19, !P3 ;  /* 0x000000191c00780c */ /* 0x000fe40005f21670 */
[----:B------:R-:W-:Y:S02]  /*54740*/  F2FP.SATFINITE.E4M3.F32.PACK_AB_MERGE_C R221, RZ, R221, RZ ;  /* 0x000000ddffdd723e */ /* 0x000fe400048070ff */
[----:B------:R-:W-:Y:S02]  /*54750*/  F2FP.SATFINITE.E4M3.F32.PACK_AB_MERGE_C R222, RZ, R222, RZ ;  /* 0x000000deffde723e */ /* 0x000fe400048070ff */
[----:B------:R-:W-:-:S02]  /*54760*/  F2FP.SATFINITE.E4M3.F32.PACK_AB_MERGE_C R223, RZ, R223, RZ ;  /* 0x000000dfffdf723e */ /* 0x000fc400048070ff */
[----:B------:R-:W-:Y:S01]  /*54770*/  F2FP.SATFINITE.E4M3.F32.PACK_AB_MERGE_C R224, RZ, R224, RZ ;  /* 0x000000e0ffe0723e */ /* 0x000fe200048070ff */
[----:B0-----:R-:W0:Y:S01]  /*54780*/  @!P4 LDC.64 R26, c[0x0][0x5c0] ;  /* 0x00017000ff1acb82 */ /* 0x001e220000000a00 */
[----:B------:R-:W-:Y:S02]  /*54790*/  F2FP.SATFINITE.E4M3.F32.PACK_AB_MERGE_C R225, RZ, R225, RZ ;  /* 0x000000e1ffe1723e */ /* 0x000fe400048070ff */
[----:B------:R-:W-:Y:S02]  /*547a0*/  F2FP.SATFINITE.E4M3.F32.PACK_AB_MERGE_C R226, RZ, R226, RZ ;  /* 0x000000e2ffe2723e */ /* 0x000fe400048070ff */
[----:B------:R-:W-:Y:S02]  /*547b0*/  F2FP.SATFINITE.E4M3.F32.PACK_AB_MERGE_C R227, RZ, R227, RZ ;  /* 0x000000e3ffe3723e */ /* 0x000fe400048070ff */
[----:B------:R-:W-:Y:S02]  /*547c0*/  LOP3.LUT R7, R7, 0xfdffffff, RZ, 0xc0, !PT ;  /* 0xfdffffff07077812 */ /* 0x000fe400078ec0ff */
        /* <DEDUP_REMOVED lines=8> */
[----:B0-----:R-:W-:Y:S02]  /*54850*/  @!P4 IADD3 R32, P5, P6, R24, UR10, R26 ;  /* 0x0000000a1820cc10 */ /* 0x001fe4000febe01a */
[----:B------:R-:W-:Y:S02]  /*54860*/  F2FP.SATFINITE.E4M3.F32.PACK_AB_MERGE_C R236, RZ, R236, RZ ;  /* 0x000000ecffec723e */ /* 0x000fe400048070ff */
[----:B------:R-:W-:Y:S02]  /*54870*/  @!P4 IADD3.X R33, R30, UR9, R27, P5, P6 ;  /* 0x000000091e21cc10 */ /* 0x000fe4000afec41b */
[----:B------:R-:W1:Y:S01]  /*54880*/  @!P1 LDC.64 R26, c[0x0][0x5c0] ;  /* 0x00017000ff1a9b82 */ /* 0x000e620000000a00 */
[----:B------:R-:W-:Y:S02]  /*54890*/  ISETP.LT.OR P5, PT, R28, 0x1a, !P3 ;  /* 0x0000001a1c00780c */ /* 0x000fe40005fa1670 */
[----:B------:R-:W-:-:S02]  /*548a0*/  F2FP.SATFINITE.E4M3.F32.PACK_AB_MERGE_C R237, RZ, R237, RZ ;  /* 0x000000edffed723e */ /* 0x000fc400048070ff */
[----:B-1----:R-:W-:-:S04]  /*548b0*/  @!P1 IADD3 R34, P0, P6, R24, UR10, R26 ;  /* 0x0000000a18229c10 */ /* 0x002fc8000fe1e01a */
[----:B------:R-:W-:-:S05]  /*548c0*/  @!P1 IADD3.X R35, R30, UR9, R27, P0, P6 ;  /* 0x000000091e239c10 */ /* 0x000fca00087ec41b */
[----:B------:R-:W0:Y:S02]  /*548d0*/  @!P5 LDC.64 R26, c[0x0][0x5c0] ;  /* 0x00017000ff1adb82 */ /* 0x000e240000000a00 */
[----:B0-----:R-:W-:-:S04]  /*548e0*/  @!P5 IADD3 R40, P0, P6, R24, UR10, R26 ;  /* 0x0000000a1828dc10 */ /* 0x001fc8000fe1e01a */
[----:B------:R-:W-:Y:S02]  /*548f0*/  @!P5 IADD3.X R41, R30, UR9, R27, P0, P6 ;  /* 0x000000091e29dc10 */ /* 0x000fe400087ec41b */
[----:B------:R-:W-:Y:S02]  /*54900*/  LOP3.LUT P5, RZ, R4, 0x8000, RZ, 0xc0, !PT ;  /* 0x0000800004ff7812 */ /* 0x000fe400078ac0ff */
[----:B------:R-:W-:-:S11]  /*54910*/  ISETP.LT.OR P0, PT, R28, 0x21, !P3 ;  /* 0x000000211c00780c */ /* 0x000fd60005f01670 */
[----:B------:R0:W-:Y:S01]  /*54920*/  @!P5 STG.E.U8 desc[UR30][R36.64+0x9], R11 ;  /* 0x0000090b2400d986 */ /* 0x0001e2000c10111e */
[----:B------:R-:W-:-:S13]  /*54930*/  ISETP.LT.OR P5, PT, R28, 0x11, !P2 ;  /* 0x000000111c00780c */ /* 0x000fda00057a1670 */
[----:B0-----:R-:W0:Y:S02]  /*54940*/  @!P5 LDC.64 R10, c[0x0][0x5c0] ;  /* 0x00017000ff0adb82 */ /* 0x001e240000000a00 */
[----:B0-----:R-:W-:-:S05]  /*54950*/  @!P5 IADD3 R10, P6, R24, R10, RZ ;  /* 0x0000000a180ad210 */ /* 0x001fca0007fde0ff */
[----:B------:R-:W-:-:S05]  /*54960*/  @!P5 IMAD.X R11, R30, 0x1, R11, P6 ;  /* 0x000000011e0bd824 */ /* 0x000fca00030e060b */
[----:B------:R0:W-:Y:S02]  /*54970*/  @!P5 STG.E.U8 desc[UR30][R10.64+0x10], R12 ;  /* 0x0000100c0a00d986 */ /* 0x0001e4000c10111e */
[----:B0-----:R-:W0:Y:S02]  /*54980*/  @!P0 LDC.64 R10, c[0x0][0x5c0] ;  /* 0x00017000ff0a8b82 */ /* 0x001e240000000a00 */
[----:B0-----:R-:W-:-:S04]  /*54990*/  @!P0 IADD3 R26, P5, P6, R24, UR10, R10 ;  /* 0x0000000a181a8c10 */ /* 0x001fc8000febe00a */
[----:B------:R-:W-:Y:S02]  /*549a0*/  @!P0 IADD3.X R27, R30, UR9, R11, P5, P6 ;  /* 0x000000091e1b8c10 */ /* 0x000fe4000afec40b */
[C---:B------:R-:W-:Y:S02]  /*549b0*/  ISETP.LT.OR P5, PT, R28.reuse, 0x12, !P2 ;  /* 0x000000121c00780c */ /* 0x040fe400057a1670 */
[----:B------:R-:W-:-:S11]  /*549c0*/  ISETP.LT.OR P0, PT, R28, 0x22, !P3 ;  /* 0x000000221c00780c */ /* 0x000fd60005f01670 */
[----:B------:R-:W0:Y:S02]  /*549d0*/  @!P5 LDC.64 R10, c[0x0][0x5c0] ;  /* 0x00017000ff0adb82 */ /* 0x000e240000000a00 */
[----:B0-----:R-:W-:-:S05]  /*549e0*/  @!P5 IADD3 R10, P6, R24, R10, RZ ;  /* 0x0000000a180ad210 */ /* 0x001fca0007fde0ff */
[----:B------:R-:W-:-:S05]  /*549f0*/  @!P5 IMAD.X R11, R30, 0x1, R11, P6 ;  /* 0x000000011e0bd824 */ /* 0x000fca00030e060b */
[----:B------:R0:W-:Y:S02]  /*54a00*/  @!P5 STG.E.U8 desc[UR30][R10.64+0x11], R13 ;  /* 0x0000110d0a00d986 */ /* 0x0001e4000c10111e */
[----:B0-----:R-:W0:Y:S02]  /*54a10*/  @!P0 LDC.64 R10, c[0x0][0x5c0] ;  /* 0x00017000ff0a8b82 */ /* 0x001e240000000a00 */
[----:B0-----:R-:W-:-:S04]  /*54a20*/  @!P0 IADD3 R12, P5, P6, R24, UR10, R10 ;  /* 0x0000000a180c8c10 */ /* 0x001fc8000febe00a */
[----:B------:R-:W-:Y:S02]  /*54a30*/  @!P0 IADD3.X R13, R30, UR9, R11, P5, P6 ;  /* 0x000000091e0d8c10 */ /* 0x000fe4000afec40b */
[C---:B------:R-:W-:Y:S02]  /*54a40*/  LOP3.LUT P0, RZ, R4.reuse, 0x4000, RZ, 0xc0, !PT ;  /* 0x0000400004ff7812 */ /* 0x040fe4000780c0ff */
[----:B------:R-:W-:-:S11]  /*54a50*/  LOP3.LUT R4, R4, 0xffffdfff, RZ, 0xc0, !PT ;  /* 0xffffdfff04047812 */ /* 0x000fd600078ec0ff */
[----:B------:R0:W-:Y:S01]  /*54a60*/  @!P0 STG.E.U8 desc[UR30][R38.64+0x10], R14 ;  /* 0x0000100e26008986 */ /* 0x0001e2000c10111e */
[----:B------:R-:W-:-:S03]  /*54a70*/  ISETP.LT.OR P0, PT, R28, 0x29, !P3 ;  /* 0x000000291c00780c */ /* 0x000fc60005f01670 */
[----:B------:R-:W-:Y:S01]  /*54a80*/  @!P4 STG.E.U8 desc[UR30][R32.64+0x11], R15 ;  /* 0x0000110f2000c986 */ /* 0x000fe2000c10111e */
[----:B------:R-:W-:-:S09]  /*54a90*/  ISETP.LT.OR P4, PT, R28, 0x19, !P2 ;  /* 0x000000191c00780c */ /* 0x000fd20005781670 */
[----:B------:R-:W1:Y:S01]  /*54aa0*/  @!P0 LDC.64 R10, c[0x0][0x5c0] ;  /* 0x00017000ff0a8b82 */ /* 0x000e620000000a00 */
[----:B------:R-:W-:-:S04]  /*54ab0*/  @P0 LOP3.LUT R4, R4, 0x2000, RZ, 0xfc, !PT ;  /* 0x0000200004040812 */ /* 0x000fc800078efcff */
[----:B------:R-:W-:Y:S02]  /*54ac0*/  LOP3.LUT R4, R4, 0xffffefff, RZ, 0xc0, !PT ;  /* 0xffffefff04047812 */ /* 0x000fe400078ec0ff */
[----:B-1----:R-:W-:-:S04]  /*54ad0*/  @!P0 IADD3 R36, P5, P6, R24, UR10, R10 ;  /* 0x0000000a18248c10 */ /* 0x002fc8000febe00a */
[----:B------:R-:W-:Y:S02]  /*54ae0*/  @!P0 IADD3.X R37, R30, UR9, R11, P5, P6 ;  /* 0x000000091e258c10 */ /* 0x000fe4000afec40b */
[----:B------:R-:W-:-:S13]  /*54af0*/  ISETP.LT.OR P5, PT, R28, 0x2a, !P3 ;  /* 0x0000002a1c00780c */ /* 0x000fda0005fa1670 */
[----:B------:R-:W0:Y:S02]  /*54b00*/  @!P5 LDC.64 R10, c[0x0][0x5c0] ;  /* 0x00017000ff0adb82 */ /* 0x000e240000000a00 */
[----:B0-----:R-:W-:-:S04]  /*54b10*/  @!P5 IADD3 R38, P0, P6, R24, UR10, R10 ;  /* 0x0000000a1826dc10 */ /* 0x001fc8000fe1e00a */
[----:B------:R-:W-:Y:S02]  /*54b20*/  @!P5 IADD3.X R39, R30, UR9, R11, P0, P6 ;  /* 0x000000091e27dc10 */ /* 0x000fe400087ec40b */
[----:B------:R-:W0:Y:S01]  /*54b30*/  @!P4 LDC.64 R10, c[0x0][0x5c0] ;  /* 0x00017000ff0acb82 */ /* 0x000e220000000a00 */
[----:B------:R-:W-:Y:S02]  /*54b40*/  ISETP.LT.OR P0, PT, R28, 0x31, !P3 ;  /* 0x000000311c00780c */ /* 0x000fe40005f01670 */
        /* <DEDUP_REMOVED lines=11> */
[----:B------:R0:W-:Y:S04]  /*54c00*/  @!P4 STG.E.U8 desc[UR30][R10.64+0x19], R17 ;  /* 0x000019110a00c986 */ /* 0x0001e8000c10111e */
[----:B------:R1:W-:Y:S01]  /*54c10*/  @!P1 STG.E.U8 desc[UR30][R34.64+0x18], R18 ;  /* 0x0000181222009986 */ /* 0x0003e2000c10111e */
[----:B0-----:R-:W0:Y:S02]  /*54c20*/  @!P0 LDC.64 R10, c[0x0][0x5c0] ;  /* 0x00017000ff0a8b82 */ /* 0x001e240000000a00 */
[----:B0-----:R-:W-:-:S04]  /*54c30*/  @!P0 IADD3 R14, P4, P6, R24, UR10, R10 ;  /* 0x0000000a180e8c10 */ /* 0x001fc8000fe9e00a */
[----:B------:R-:W-:Y:S02]  /*54c40*/  @!P0 IADD3.X R15, R30, UR9, R11, P4, P6 ;  /* 0x000000091e0f8c10 */ /* 0x000fe4000a7ec40b */
[C---:B------:R-:W-:Y:S02]  /*54c50*/  ISETP.LT.OR P0, PT, R28.reuse, 0x39, !P3 ;  /* 0x000000391c00780c */ /* 0x040fe40005f01670 */
[----:B------:R-:W-:-:S11]  /*54c60*/  ISETP.LT.OR P6, PT, R28, 0x3a, !P3 ;  /* 0x0000003a1c00780c */ /* 0x000fd60005fc1670 */
[----:B------:R-:W1:Y:S02]  /*54c70*/  @!P0 LDC.64 R10, c[0x0][0x5c0] ;  /* 0x00017000ff0a8b82 */ /* 0x000e640000000a00 */
[----:B-1----:R-:W-:-:S04]  /*54c80*/  @!P0 IADD3 R34, P1, P4, R24, UR10, R10 ;  /* 0x0000000a18228c10 */ /* 0x002fc8000fc3e00a */
[----:B------:R-:W-:Y:S02]  /*54c90*/  @!P0 IADD3.X R35, R30, UR9, R11, P1, P4 ;  /* 0x000000091e238c10 */ /* 0x000fe40008fe840b */
[----:B------:R-:W0:Y:S01]  /*54ca0*/  @!P6 LDC.64 R10, c[0x0][0x5c0] ;  /* 0x00017000ff0aeb82 */ /* 0x000e220000000a00 */
[----:B------:R-:W-:-:S13]  /*54cb0*/  ISETP.LT.OR P0, PT, R28, 0x1a, !P3 ;  /* 0x0000001a1c00780c */ /* 0x000fda0005f01670 */
[----:B------:R-:W-:Y:S01]  /*54cc0*/  @!P0 STG.E.U8 desc[UR30][R40.64+0x19], R19 ;  /* 0x0000191328008986 */ /* 0x000fe2000c10111e */
[----:B------:R-:W-:Y:S02]  /*54cd0*/  ISETP.LT.OR P0, PT, R28, 0x41, !P3 ;  /* 0x000000411c00780c */ /* 0x000fe40005f01670 */
[----:B0-----:R-:W-:-:S04]  /*54ce0*/  @!P6 IADD3 R42, P1, P4, R24, UR10, R10 ;  /* 0x0000000a182aec10 */ /* 0x001fc8000fc3e00a */
[----:B------:R-:W-:Y:S02]  /*54cf0*/  @!P6 IADD3.X R43, R30, UR9, R11, P1, P4 ;  /* 0x000000091e2bec10 */ /* 0x000fe40008fe840b */
[----:B------:R-:W-:-:S13]  /*54d00*/  ISETP.LT.OR P1, PT, R28, 0x21, !P2 ;  /* 0x000000211c00780c */ /* 0x000fda0005721670 */
[----:B------:R-:W0:Y:S02]  /*54d10*/  @!P1 LDC.64 R10, c[0x0][0x5c0] ;  /* 0x00017000ff0a9b82 */ /* 0x000e240000000a00 */
        /* <DEDUP_REMOVED lines=10> */
[----:B------:R-:W-:Y:S01]  /*54dc0*/  @!P1 IMAD.X R11, R30, 0x1, R11, P4 ;  /* 0x000000011e0b9824 */ /* 0x000fe200020e060b */
[----:B------:R-:W-:-:S04]  /*54dd0*/  ISETP.LT.OR P4, PT, R28, 0x42, !P3 ;  /* 0x000000421c00780c */ /* 0x000fc80005f81670 */
[----:B------:R0:W-:Y:S04]  /*54de0*/  @!P1 STG.E.U8 desc[UR30][R10.64+0x21], R21 ;  /* 0x000021150a009986 */ /* 0x0001e8000c10111e */
[----:B------:R-:W-:Y:S01]  /*54df0*/  @!P0 STG.E.U8 desc[UR30][R26.64+0x20], R22 ;  /* 0x000020161a008986 */ /* 0x000fe2000c10111e */
[----:B------:R-:W-:-:S04]  /*54e00*/  ISETP.LT.OR P0, PT, R28, 0x49, !P3 ;  /* 0x000000491c00780c */ /* 0x000fc80005f01670 */
[----:B------:R-:W-:Y:S01]  /*54e10*/  @P4 LOP3.LUT R4, R4, 0x1000, RZ, 0xfc, !PT ;  /* 0x0000100004044812 */ /* 0x000fe200078efcff */
[----:B0-----:R-:W0:Y:S02]  /*54e20*/  @!P4 LDC.64 R10, c[0x0][0x5c0] ;  /* 0x00017000ff0acb82 */ /* 0x001e240000000a00 */
[----:B0-----:R-:W-:-:S04]  /*54e30*/  @!P4 IADD3 R16, P1, P6, R24, UR10, R10 ;  /* 0x0000000a1810cc10 */ /* 0x001fc8000fe3e00a */
        /* <DEDUP_REMOVED lines=9> */
[----:B0-----:R-:W-:-:S04]  /*54ed0*/  @!P0 IADD3 R40, P1, P6, R24, UR10, R10 ;  /* 0x0000000a18288c10 */ /* 0x001fc8000fe3e00a */
[----:B------:R-:W-:Y:S02]  /*54ee0*/  @!P0 IADD3.X R41, R30, UR9, R11, P1, P6 ;  /* 0x000000091e298c10 */ /* 0x000fe40008fec40b */
[----:B------:R-:W-:Y:S02]  /*54ef0*/  ISETP.LT.OR P1, PT, R28, 0x29, !P2 ;  /* 0x000000291c00780c */ /* 0x000fe40005721670 */
[C---:B------:R-:W-:Y:S02]  /*54f00*/  LOP3.LUT P0, RZ, R4.reuse, 0x2000, RZ, 0xc0, !PT ;  /* 0x0000200004ff7812 */ /* 0x040fe4000780c0ff */
[----:B------:R-:W-:-:S09]  /*54f10*/  LOP3.LUT R4, R4, 0xfffff7ff, RZ, 0xc0, !PT ;  /* 0xfffff7ff04047812 */ /* 0x000fd200078ec0ff */
        /* <DEDUP_REMOVED lines=13> */
[----:B------:R1:W-:Y:S04]  /*54ff0*/  @!P0 STG.E.U8 desc[UR30][R36.64+0x28], R154 ;  /* 0x0000289a24008986 */ /* 0x0003e8000c10111e */
[----:B------:R-:W-:Y:S01]  /*55000*/  @!P5 STG.E.U8 desc[UR30][R38.64+0x29], R155 ;  /* 0x0000299b2600d986 */ /* 0x000fe2000c10111e */
[----:B------:R-:W-:Y:S01]  /*55010*/  ISETP.LT.OR P5, PT, R28, 0x31, !P2 ;  /* 0x000000311c00780c */ /* 0x000fe200057a1670 */
[----:B0-----:R-:W0:Y:S02]  /*55020*/  @!P4 LDC.64 R10, c[0x0][0x5c0] ;  /* 0x00017000ff0acb82 */ /* 0x001e240000000a00 */
[----:B0-----:R-:W-:-:S04]  /*55030*/  @!P4 IADD3 R12, P1, P6, R24, UR10, R10 ;  /* 0x0000000a180ccc10 */ /* 0x001fc8000fe3e00a */
[----:B------:R-:W-:Y:S02]  /*55040*/  @!P4 IADD3.X R13, R30, UR9, R11, P1, P6 ;  /* 0x000000091e0dcc10 */ /* 0x000fe40008fec40b */
[----:B------:R-:W-:-:S13]  /*55050*/  ISETP.LT.OR P1, PT, R28, 0x59, !P3 ;  /* 0x000000591c00780c */ /* 0x000fda0005f21670 */
[----:B------:R-:W1:Y:S01]  /*55060*/  @!P1 LDC.64 R10, c[0x0][0x5c0] ;  /* 0x00017000ff0a9b82 */ /* 0x000e620000000a00 */
[----:B------:R-:W-:Y:S02]  /*55070*/  @P1 LOP3.LUT R4, R4, 0x800, RZ, 0xfc, !PT ;  /* 0x0000080004041812 */ /* 0x000fe400078efcff */
[----:B-1----:R-:W-:-:S04]  /*55080*/  @!P1 IADD3 R36, P0, P6, R24, UR10, R10 ;  /* 0x0000000a18249c10 */ /* 0x002fc8000fe1e00a */
[----:B------:R-:W-:Y:S02]  /*55090*/  @!P1 IADD3.X R37, R30, UR9, R11, P0, P6 ;  /* 0x000000091e259c10 */ /* 0x000fe400087ec40b */
[C---:B------:R-:W-:Y:S02]  /*550a0*/  ISETP.LT.OR P0, PT, R28.reuse, 0x5a, !P3 ;  /* 0x0000005a1c00780c */ /* 0x040fe40005f01670 */
[----:B------:R-:W-:-:S11]  /*550b0*/  ISETP.LT.OR P1, PT, R28, 0x61, !P3 ;  /* 0x000000611c00780c */ /* 0x000fd60005f21670 */
        /* <DEDUP_REMOVED lines=18> */
[----:B------:R-:W-:Y:S01]  /*551e0*/  ISETP.LT.OR P4, PT, R28, 0x32, !P3 ;  /* 0x000000321c00780c */ /* 0x000fe20005f81670 */
[----:B0-----:R-:W0:-:S12]  /*551f0*/  @!P1 LDC.64 R10, c[0x0][0x5c0] ;  /* 0x00017000ff0a9b82 */ /* 0x001e180000000a00 */
[----:B------:R-:W-:Y:S01]  /*55200*/  @!P4 STG.E.U8 desc[UR30][R14.64+0x31], R159 ;  /* 0x0000319f0e00c986 */ /* 0x000fe2000c10111e */
[----:B------:R-:W-:Y:S02]  /*55210*/  ISETP.LT.OR P4, PT, R28, 0x39, !P3 ;  /* 0x000000391c00780c */ /* 0x000fe40005f81670 */
[----:B0-----:R-:W-:-:S04]  /*55220*/  @!P1 IADD3 R22, P5, P6, R24, UR10, R10 ;  /* 0x0000000a18169c10 */ /* 0x001fc8000febe00a */
[----:B------:R-:W-:Y:S02]  /*55230*/  @!P1 IADD3.X R23, R30, UR9, R11, P5, P6 ;  /* 0x000000091e179c10 */ /* 0x000fe4000afec40b */
[----:B------:R-:W-:-:S13]  /*55240*/  ISETP.LT.OR P1, PT, R28, 0x69, !P3 ;  /* 0x000000691c00780c */ /* 0x000fda0005f21670 */
[----:B------:R-:W1:Y:S02]  /*55250*/  @!P1 LDC.64 R10, c[0x0][0x5c0] ;  /* 0x00017000ff0a9b82 */ /* 0x000e640000000a00 */
[----:B-1----:R-:W-:-:S04]  /*55260*/  @!P1 IADD3 R32, P5, P6, R24, UR10, R10 ;  /* 0x0000000a18209c10 */ /* 0x002fc8000febe00a */
[----:B------:R-:W-:Y:S02]  /*55270*/  @!P1 IADD3.X R33, R30, UR9, R11, P5, P6 ;  /* 0x000000091e219c10 */ /* 0x000fe4000afec40b */
[----:B------:R-:W-:-:S13]  /*55280*/  ISETP.LT.OR P1, PT, R28, 0x6a, !P3 ;  /* 0x0000006a1c00780c */ /* 0x000fda0005f21670 */
[----:B------:R-:W0:Y:S02]  /*55290*/  @!P1 LDC.64 R10, c[0x0][0x5c0] ;  /* 0x00017000ff0a9b82 */ /* 0x000e240000000a00 */
        /* <DEDUP_REMOVED lines=17> */
[----:B------:R-:W-:Y:S01]  /*553b0*/  @!P4 STG.E.U8 desc[UR30][R34.64+0x38], R162 ;  /* 0x000038a22200c986 */ /* 0x000fe2000c10111e */
[----:B------:R-:W-:Y:S01]  /*553c0*/  ISETP.LT.OR P4, PT, R28, 0x3a, !P3 ;  /* 0x0000003a1c00780c */ /* 0x000fe20005f81670 */
[----:B0-----:R-:W0:-:S12]  /*553d0*/  @!P1 LDC.64 R10, c[0x0][0x5c0] ;  /* 0x00017000ff0a9b82 */ /* 0x001e180000000a00 */
        /* <DEDUP_REMOVED lines=8> */
[----:B------:R-:W-:-:S13]  /*55460*/  ISETP.LT.OR P1, PT, R28, 0x7a, !P3 ;  /* 0x0000007a1c00780c */ /* 0x000fda0005f21670 */
[----:B------:R-:W0:Y:S01]  /*55470*/  @!P1 LDC.64 R10, c[0x0][0x5c0] ;  /* 0x00017000ff0a9b82 */ /* 0x000e220000000a00 */
[----:B------:R-:W-:-:S04]  /*55480*/  @P1 LOP3.LUT R5, R5, 0x40, RZ, 0xfc, !PT ;  /* 0x0000004005051812 */ /* 0x000fc800078efcff */
[----:B------:R-:W-:Y:S02]  /*55490*/  LOP3.LUT R5, R5, 0xffffff7f, RZ, 0xc0, !PT ;  /* 0xffffff7f05057812 */ /* 0x000fe400078ec0ff */
[----:B0-----:R-:W-:-:S04]  /*554a0*/  @!P1 IADD3 R52, P5, P6, R24, UR10, R10 ;  /* 0x0000000a18349c10 */ /* 0x001fc8000febe00a */
[----:B------:R-:W-:Y:S02]  /*554b0*/  @!P1 IADD3.X R53, R30, UR9, R11, P5, P6 ;  /* 0x000000091e359c10 */ /* 0x000fe4000afec40b */
[C---:B------:R-:W-:Y:S02]  /*554c0*/  ISETP.LT.OR P5, PT, R28.reuse, 0x41, !P2 ;  /* 0x000000411c00780c */ /* 0x040fe400057a1670 */
[----:B------:R-:W-:-:S11]  /*554d0*/  ISETP.LT.OR P1, PT, R28, 0x81, !P3 ;  /* 0x000000811c00780c */ /* 0x000fd60005f21670 */
[----:B------:R-:W0:Y:S02]  /*554e0*/  @!P5 LDC.64 R10, c[0x0][0x5c0] ;  /* 0x00017000ff0adb82 */ /* 0x000e240000000a00 */
[----:B------:R-:W-:-:S04]  /*554f0*/  @P1 LOP3.LUT R5, R5, 0x80, RZ, 0xfc, !PT ;  /* 0x0000008005051812 */ /* 0x000fc800078efcff */
[----:B------:R-:W-:-:S04]  /*55500*/  LOP3.LUT R5, R5, 0xfffffffe, RZ, 0xc0, !PT ;  /* 0xfffffffe05057812 */ /* 0x000fc800078ec0ff */
[----:B------:R-:W-:-:S04]  /*55510*/  @P4 LOP3.LUT R5, R5, 0x1, RZ, 0xfc, !PT ;  /* 0x0000000105054812 */ /* 0x000fc800078efcff */
[----:B------:R-:W-:Y:S02]  /*55520*/  LOP3.LUT R5, R5, 0xfffffffb, RZ, 0xc0, !PT ;  /* 0xfffffffb05057812 */ /* 0x000fe400078ec0ff */
        /* <DEDUP_REMOVED lines=15> */
[----:B------:R-:W-:-:S04]  /*55620*/  @P1 LOP3.LUT R5, R5, 0x4, RZ, 0xfc, !PT ;  /* 0x0000000405051812 */ /* 0x000fc800078efcff */
[----:B------:R-:W-:Y:S02]  /*55630*/  LOP3.LUT R5, R5, 0xffff7fff, RZ, 0xc0, !PT ;  /* 0xffff7fff05057812 */ /* 0x000fe400078ec0ff */
[----:B0-----:R-:W-:-:S04]  /*55640*/  @!P4 IADD3 R34, P5, P6, R24, UR10, R10 ;  /* 0x0000000a1822cc10 */ /* 0x001fc8000febe00a */
[----:B------:R-:W-:Y:S02]  /*55650*/  @!P4 IADD3.X R35, R30, UR9, R11, P5, P6 ;  /* 0x000000091e23cc10 */ /* 0x000fe4000afec40b */
[----:B------:R-:W1:Y:S01]  /*55660*/  @!P1 LDC.64 R10, c[0x0][0x5c0] ;  /* 0x00017000ff0a9b82 */ /* 0x000e620000000a00 */
[----:B------:R-:W-:-:S13]  /*55670*/  LOP3.LUT P4, RZ, R4, 0x1000, RZ, 0xc0, !PT ;  /* 0x0000100004ff7812 */ /* 0x000fda000788c0ff */
[----:B------:R-:W-:Y:S01]  /*55680*/  @!P4 STG.E.U8 desc[UR30][R16.64+0x41], R167 ;  /* 0x000041a71000c986 */ /* 0x000fe2000c10111e */
[----:B------:R-:W-:Y:S02]  /*55690*/  ISETP.LT.OR P4, PT, R28, 0x49, !P2 ;  /* 0x000000491c00780c */ /* 0x000fe40005781670 */
[----:B-1----:R-:W-:-:S04]  /*556a0*/  @!P1 IADD3 R18, P5, P6, R24, UR10, R10 ;  /* 0x0000000a18129c10 */ /* 0x002fc8000febe00a */
[----:B------:R-:W-:Y:S02]  /*556b0*/  @!P1 IADD3.X R19, R30, UR9, R11, P5, P6 ;  /* 0x000000091e139c10 */ /* 0x000fe4000afec40b */
[----:B------:R-:W-:-:S13]  /*556c0*/  ISETP.LT.OR P1, PT, R28, 0x8a, !P3 ;  /* 0x0000008a1c00780c */ /* 0x000fda0005f21670 */
[----:B------:R-:W0:Y:S01]  /*556d0*/  @!P1 LDC.64 R10, c[0x0][0x5c0] ;  /* 0x00017000ff0a9b82 */ /* 0x000e220000000a00 */
[----:B------:R-:W-:-:S04]  /*556e0*/  @P1 LOP3.LUT R5, R5, 0x8000, RZ, 0xfc, !PT ;  /* 0x0000800005051812 */ /* 0x000fc800078efcff */
[----:B------:R-:W-:Y:S02]  /*556f0*/  LOP3.LUT R5, R5, 0xfffdffff, RZ, 0xc0, !PT ;  /* 0xfffdffff05057812 */ /* 0x000fe400078ec0ff */
[----:B0-----:R-:W-:-:S04]  /*55700*/  @!P1 IADD3 R56, P5, P6, R24, UR10, R10 ;  /* 0x0000000a18389c10 */ /* 0x001fc8000febe00a */
[----:B------:R-:W-:Y:S02]  /*55710*/  @!P1 IADD3.X R57, R30, UR9, R11, P5, P6 ;  /* 0x000000091e399c10 */ /* 0x000fe4000afec40b */
[----:B------:R-:W0:Y:S01]  /*55720*/  @!P4 LDC.64 R10, c[0x0][0x5c0] ;  /* 0x00017000ff0acb82 */ /* 0x000e220000000a00 */
[C---:B------:R-:W-:Y:S02]  /*55730*/  ISETP.LT.OR P1, PT, R28.reuse, 0x91, !P3 ;  /* 0x000000911c00780c */ /* 0x040fe40005f21670 */
[----:B------:R-:W-:-:S11]  /*55740*/  ISETP.LT.OR P6, PT, R28, 0x92, !P3 ;  /* 0x000000921c00780c */ /* 0x000fd60005fc1670 */
[----:B------:R-:W-:-:S04]  /*55750*/  @P1 LOP3.LUT R5, R5, 0x20000, RZ, 0xfc, !PT ;  /* 0x0002000005051812 */ /* 0x000fc800078efcff */
[----:B------:R-:W-:-:S04]  /*55760*/  LOP3.LUT R5, R5, 0xfffeffff, RZ, 0xc0, !PT ;  /* 0xfffeffff05057812 */ /* 0x000fc800078ec0ff */
[----:B------:R-:W-:Y:S02]  /*55770*/  @P6 LOP3.LUT R5, R5, 0x10000, RZ, 0xfc, !PT ;  /* 0x0001000005056812 */ /* 0x000fe400078efcff */
[----:B0-----:R-:W-:Y:S02]  /*55780*/  @!P4 IADD3 R10, P5, R24, R10, RZ ;  /* 0x0000000a180ac210 */ /* 0x001fe40007fbe0ff */
[----:B------:R-:W-:-:S03]  /*55790*/  LOP3.LUT R5, R5, 0xfffffff7, RZ, 0xc0, !PT ;  /* 0xfffffff705057812 */ /* 0x000fc600078ec0ff */
        /* <DEDUP_REMOVED lines=14> */
[----:B------:R-:W-:-:S04]  /*55880*/  @P1 LOP3.LUT R5, R5, 0x8, RZ, 0xfc, !PT ;  /* 0x0000000805051812 */ /* 0x000fc800078efcff */
[----:B------:R-:W-:Y:S02]  /*55890*/  LOP3.LUT R5, R5, 0xfffbffff, RZ, 0xc0, !PT ;  /* 0xfffbffff05057812 */ /* 0x000fe400078ec0ff */
[----:B0-----:R-:W-:-:S04]  /*558a0*/  @!P6 IADD3 R16, P4, P5, R24, UR10, R10 ;  /* 0x0000000a1810ec10 */ /* 0x001fc8000fd9e00a */
[----:B------:R-:W-:Y:S02]  /*558b0*/  @!P6 IADD3.X R17, R30, UR9, R11, P4, P5 ;  /* 0x000000091e11ec10 */ /* 0x000fe4000a7ea40b */
[----:B------:R-:W0:Y:S01]  /*558c0*/  @!P1 LDC.64 R10, c[0x0][0x5c0] ;  /* 0x00017000ff0a9b82 */ /* 0x000e220000000a00 */
[----:B------:R-:W-:-:S13]  /*558d0*/  ISETP.LT.OR P6, PT, R28, 0x9a, !P3 ;  /* 0x0000009a1c00780c */ /* 0x000fda0005fc1670 */
[----:B------:R-:W-:-:S04]  /*558e0*/  @P6 LOP3.LUT R5, R5, 0x40000, RZ, 0xfc, !PT ;  /* 0x0004000005056812 */ /* 0x000fc800078efcff */
[----:B------:R-:W-:Y:S02]  /*558f0*/  LOP3.LUT R5, R5, 0xfff7ffff, RZ, 0xc0, !PT ;  /* 0xfff7ffff05057812 */ /* 0x000fe400078ec0ff */
        /* <DEDUP_REMOVED lines=8> */
[C---:B------:R-:W-:Y:S02]  /*55980*/  ISETP.LT.OR P4, PT, R28.reuse, 0x51, !P2 ;  /* 0x000000511c00780c */ /* 0x040fe40005781670 */
[----:B------:R-:W-:-:S03]  /*55990*/  ISETP.LT.OR P6, PT, R28, 0xa2, !P3 ;  /* 0x000000a21c00780c */ /* 0x000fc60005fc1670 */
[----:B------:R-:W-:-:S04]  /*559a0*/  @P1 LOP3.LUT R5, R5, 0x80000, RZ, 0xfc, !PT ;  /* 0x0008000005051812 */ /* 0x000fc800078efcff */
[----:B------:R-:W-:-:S04]  /*559b0*/  LOP3.LUT R5, R5, 0xfffffeff, RZ, 0xc0, !PT ;  /* 0xfffffeff05057812 */ /* 0x000fc800078ec0ff */
[----:B------:R-:W0:Y:S02]  /*559c0*/  @!P4 LDC.64 R10, c[0x0][0x5c0] ;  /* 0x00017000ff0acb82 */ /* 0x000e240000000a00 */
        /* <DEDUP_REMOVED lines=22> */
[----:B------:R-:W-:-:S13]  /*55b30*/  ISETP.LT.OR P6, PT, R28, 0x52, !P3 ;  /* 0x000000521c00780c */ /* 0x000fda0005fc1670 */
[----:B------:R-:W-:Y:S01]  /*55b40*/  @!P6 STG.E.U8 desc[UR30][R12.64+0x51], R175 ;  /* 0x000051af0c00e986 */ /* 0x000fe2000c10111e */
[----:B------:R-:W-:Y:S02]  /*55b50*/  ISETP.LT.OR P6, PT, R28, 0xb1, !P3 ;  /* 0x000000b11c00780c */ /* 0x000fe40005fc1670 */
[----:B-1----:R-:W-:-:S04]  /*55b60*/  @!P1 IADD3 R26, P4, P5, R24, UR10, R10 ;  /* 0x0000000a181a9c10 */ /* 0x002fc8000fd9e00a */
[----:B------:R-:W-:Y:S02]  /*55b70*/  @!P1 IADD3.X R27, R30, UR9, R11, P4, P5 ;  /* 0x000000091e1b9c10 */ /* 0x000fe4000a7ea40b */
[----:B------:R-:W-:-:S13]  /*55b80*/  ISETP.LT.OR P1, PT, R28, 0xaa, !P3 ;  /* 0x000000aa1c00780c */ /* 0x000fda0005f21670 */
[----:B------:R-:W0:Y:S01]  /*55b90*/  @!P1 LDC.64 R10, c[0x0][0x5c0] ;  /* 0x00017000ff0a9b82 */ /* 0x000e220000000a00 */
[----:B------:R-:W-:-:S04]  /*55ba0*/  @P1 LOP3.LUT R5, R5, 0x100000, RZ, 0xfc, !PT ;  /* 0x0010000005051812 */ /* 0x000fc800078efcff */
[----:B------:R-:W-:-:S04]  /*55bb0*/  LOP3.LUT R5, R5, 0xffdfffff, RZ, 0xc0, !PT ;  /* 0xffdfffff05057812 */ /* 0x000fc800078ec0ff */
[----:B------:R-:W-:-:S04]  /*55bc0*/  @P6 LOP3.LUT R5, R5, 0x200000, RZ, 0xfc, !PT ;  /* 0x0020000005056812 */ /* 0x000fc800078efcff */
[----:B------:R-:W-:Y:S02]  /*55bd0*/  LOP3.LUT R5, R5, 0xfffffffd, RZ, 0xc0, !PT ;  /* 0xfffffffd05057812 */ /* 0x000fe400078ec0ff */
        /* <DEDUP_REMOVED lines=15> */
[----:B------:R-:W-:-:S04]  /*55cd0*/  @P6 LOP3.LUT R5, R5, 0x2, RZ, 0xfc, !PT ;  /* 0x0000000205056812 */ /* 0x000fc800078efcff */
[----:B------:R-:W-:Y:S02]  /*55ce0*/  LOP3.LUT R5, R5, 0xff7fffff, RZ, 0xc0, !PT ;  /* 0xff7fffff05057812 */ /* 0x000fe400078ec0ff */
[----:B0-----:R-:W-:-:S05]  /*55cf0*/  @!P4 IADD3 R10, P5, R24, R10, RZ ;  /* 0x0000000a180ac210 */ /* 0x001fca0007fbe0ff */
[----:B------:R-:W-:-:S05]  /*55d00*/  @!P4 IMAD.X R11, R30, 0x1, R11, P5 ;  /* 0x000000011e0bc824 */ /* 0x000fca00028e060b */
[----:B------:R0:W-:Y:S04]  /*55d10*/  @!P4 STG.E.U8 desc[UR30][R10.64+0x59], R177 ;  /* 0x000059b10a00c986 */ /* 0x0001e8000c10111e */
[----:B------:R-:W-:Y:S04]  /*55d20*/  @!P1 STG.E.U8 desc[UR30][R36.64+0x58], R178 ;  /* 0x000058b224009986 */ /* 0x000fe8000c10111e */
[----:B------:R-:W-:Y:S01]  /*55d30*/  @!P0 STG.E.U8 desc[UR30][R44.64+0x59], R179 ;  /* 0x000059b32c008986 */ /* 0x000fe2000c10111e */
[----:B------:R-:W-:Y:S01]  /*55d40*/  ISETP.LT.OR P0, PT, R28, 0x61, !P2 ;  /* 0x000000611c00780c */ /* 0x000fe20005701670 */
[----:B0-----:R-:W0:Y:S02]  /*55d50*/  @!P6 LDC.64 R10, c[0x0][0x5c0] ;  /* 0x00017000ff0aeb82 */ /* 0x001e240000000a00 */
        /* <DEDUP_REMOVED lines=10> */
[----:B------:R-:W0:Y:S01]  /*55e00*/  @!P1 LDC.64 R10, c[0x0][0x5c0] ;  /* 0x00017000ff0a9b82 */ /* 0x000e220000000a00 */
[----:B------:R-:W-:Y:S02]  /*55e10*/  @P1 LOP3.LUT R4, R4, 0x400, RZ, 0xfc, !PT ;  /* 0x0000040004041812 */ /* 0x000fe400078efcff */
[----:B------:R-:W-:Y:S02]  /*55e20*/  @P4 LOP3.LUT R5, R5, 0x800000, RZ, 0xfc, !PT ;  /* 0x0080000005054812 */ /* 0x000fe400078efcff */
[----:B------:R-:W-:Y:S02]  /*55e30*/  LOP3.LUT R4, R4, 0xfffffeff, RZ, 0xc0, !PT ;  /* 0xfffffeff04047812 */ /* 0x000fe400078ec0ff */
[----:B------:R-:W-:Y:S02]  /*55e40*/  LOP3.LUT R5, R5, 0xffbfffff, RZ, 0xc0, !PT ;  /* 0xffbfffff05057812 */ /* 0x000fe400078ec0ff */
[----:B0-----:R-:W-:-:S04]  /*55e50*/  @!P1 IADD3 R68, P5, P6, R24, UR10, R10 ;  /* 0x0000000a18449c10 */ /* 0x001fc8000febe00a */
[----:B------:R-:W-:Y:S02]  /*55e60*/  @!P1 IADD3.X R69, R30, UR9, R11, P5, P6 ;  /* 0x000000091e459c10 */ /* 0x000fe4000afec40b */
[----:B------:R-:W0:Y:S01]  /*55e70*/  @!P0 LDC.64 R10, c[0x0][0x5c0] ;  /* 0x00017000ff0a8b82 */ /* 0x000e220000000a00 */
[----:B------:R-:W-:-:S13]  /*55e80*/  ISETP.LT.OR P1, PT, R28, 0xc2, !P3 ;  /* 0x000000c21c00780c */ /* 0x000fda0005f21670 */
        /* <DEDUP_REMOVED lines=22> */
[----:B------:R-:W1:Y:S01]  /*55ff0*/  @!P1 LDC.64 R10, c[0x0][0x5c0] ;  /* 0x00017000ff0a9b82 */ /* 0x000e620000000a00 */
[----:B------:R-:W-:-:S04]  /*56000*/  @P1 LOP3.LUT R5, R5, 0x800, RZ, 0xfc, !PT ;  /* 0x0000080005051812 */ /* 0x000fc800078efcff */
[----:B------:R-:W-:Y:S02]  /*56010*/  LOP3.LUT R5, R5, 0xfeffffff, RZ, 0xc0, !PT ;  /* 0xfeffffff05057812 */ /* 0x000fe400078ec0ff */
        /* <DEDUP_REMOVED lines=81> */
[C---:B------:R-:W-:Y:S02]  /*56530*/  LOP3.LUT P6, RZ, R5.reuse, 0x40, RZ, 0xc0, !PT ;  /* 0x0000004005ff7812 */ /* 0x040fe400078cc0ff */
        /* <DEDUP_REMOVED lines=36> */
[----:B------:R-:W-:Y:S02]  /*56780*/  LOP3.LUT P4, RZ, R5, 0x80, RZ, 0xc0, !PT ;  /* 0x0000008005ff7812 */ /* 0x000fe4000788c0ff */
        /* <DEDUP_REMOVED lines=8> */
[----:B------:R0:W-:Y:S01]  /*56810*/  @!P0 STG.E.U8 desc[UR30][R10.64+0x80], R196 ;  /* 0x000080c40a008986 */ /* 0x0001e2000c10111e */
[----:B------:R-:W-:-:S04]  /*56820*/  ISETP.GE.AND P0, PT, R29, 0x81, PT ;  /* 0x000000811d00780c */ /* 0x000fc80003f06270 */
[----:B------:R-:W-:-:S13]  /*56830*/  ISETP.LT.OR P6, PT, R28, 0x1, !P0 ;  /* 0x000000011c00780c */ /* 0x000fda00047c1670 */
[----:B0-----:R-:W0:Y:S01]  /*56840*/  @!P6 LDC.64 R10, c[0x0][0x5c0] ;  /* 0x00017000ff0aeb82 */ /* 0x001e220000000a00 */
[----:B------:R-:W-:-:S04]  /*56850*/  @P6 LOP3.LUT R5, R5, 0x10, RZ, 0xfc, !PT ;  /* 0x0000001005056812 */ /* 0x000fc800078efcff */
[----:B------:R-:W-:Y:S02]  /*56860*/  LOP3.LUT R5, R5, 0xffffffbf, RZ, 0xc0, !PT ;  /* 0xffffffbf05057812 */ /* 0x000fe400078ec0ff */
[----:B0-----:R-:W-:-:S04]  /*56870*/  @!P6 IADD3 R52, P3, P5, R24, UR8, R10 ;  /* 0x000000081834ec10 */ /* 0x001fc8000fd7e00a */
[----:B------:R-:W-:Y:S02]  /*56880*/  @!P6 IADD3.X R53, R30, UR7, R11, P3, P5 ;  /* 0x000000071e35ec10 */ /* 0x000fe40009fea40b */
[----:B------:R-:W-:-:S13]  /*56890*/  ISETP.LT.OR P3, PT, R28, 0x82, !P2 ;  /* 0x000000821c00780c */ /* 0x000fda0005761670 */
[----:B------:R-:W0:Y:S02]  /*568a0*/  @!P3 LDC.64 R10, c[0x0][0x5c0] ;  /* 0x00017000ff0abb82 */ /* 0x000e240000000a00 */
[----:B0-----:R-:W-:-:S05]  /*568b0*/  @!P3 IADD3 R10, P5, R24, R10, RZ ;  /* 0x0000000a180ab210 */ /* 0x001fca0007fbe0ff */
[----:B------:R-:W-:-:S05]  /*568c0*/  @!P3 IMAD.X R11, R30, 0x1, R11, P5 ;  /* 0x000000011e0bb824 */ /* 0x000fca00028e060b */
[----:B------:R0:W-:Y:S01]  /*568d0*/  @!P3 STG.E.U8 desc[UR30][R10.64+0x81], R197 ;  /* 0x000081c50a00b986 */ /* 0x0001e2000c10111e */
[----:B------:R-:W-:-:S03]  /*568e0*/  ISETP.LT.OR P3, PT, R28, 0x2, !P0 ;  /* 0x000000021c00780c */ /* 0x000fc60004761670 */
[----:B------:R1:W-:Y:S04]  /*568f0*/  @!P4 STG.E.U8 desc[UR30][R42.64+0x80], R198 ;  /* 0x000080c62a00c986 */ /* 0x0003e8000c10111e */
[----:B------:R-:W-:Y:S06]  /*56900*/  @!P1 STG.E.U8 desc[UR30][R34.64+0x81], R199 ;  /* 0x000081c722009986 */ /* 0x000fec000c10111e */
[----:B0-----:R-:W0:Y:S01]  /*56910*/  @!P3 LDC.64 R10, c[0x0][0x5c0] ;  /* 0x00017000ff0abb82 */ /* 0x001e220000000a00 */
[----:B------:R-:W-:-:S02]  /*56920*/  @P3 LOP3.LUT R4, R4, 0x100, RZ, 0xfc, !PT ;  /* 0x0000010004043812 */ /* 0x000fc400078efcff */
[----:B0-----:R-:W-:-:S04]  /*56930*/  @!P3 IADD3 R50, P5, P6, R24, UR8, R10 ;  /* 0x000000081832bc10 */ /* 0x001fc8000febe00a */
[----:B------:R-:W-:Y:S02]  /*56940*/  @!P3 IADD3.X R51, R30, UR7, R11, P5, P6 ;  /* 0x000000071e33bc10 */ /* 0x000fe4000afec40b */
[----:B------:R-:W-:-:S13]  /*56950*/  ISETP.LT.OR P3, PT, R28, 0x9, !P0 ;  /* 0x000000091c00780c */ /* 0x000fda0004761670 */
[----:B------:R-:W1:Y:S01]  /*56960*/  @!P3 LDC.64 R10, c[0x0][0x5c0] ;  /* 0x00017000ff0abb82 */ /* 0x000e620000000a00 */
[----:B------:R-:W-:-:S04]  /*56970*/  @P3 LOP3.LUT R5, R5, 0x40, RZ, 0xfc, !PT ;  /* 0x0000004005053812 */ /* 0x000fc800078efcff */
[C---:B------:R-:W-:Y:S02]  /*56980*/  LOP3.LUT P4, RZ, R5.reuse, 0x4, RZ, 0xc0, !PT ;  /* 0x0000000405ff7812 */ /* 0x040fe4000788c0ff */
        /* <DEDUP_REMOVED lines=29> */
[----:B------:R1:W-:Y:S04]  /*56b60*/  @!P4 STG.E.U8 desc[UR30][R18.64+0x88], R202 ;  /* 0x000088ca1200c986 */ /* 0x0003e8000c10111e */
[----:B------:R-:W-:Y:S01]  /*56b70*/  @!P1 STG.E.U8 desc[UR30][R56.64+0x89], R203 ;  /* 0x000089cb38009986 */ /* 0x000fe2000c10111e */
[----:B0-----:R-:W0:Y:S02]  /*56b80*/  @!P3 LDC.64 R10, c[0x0][0x5c0] ;  /* 0x00017000ff0abb82 */ /* 0x001e240000000a00 */
[----:B0-----:R-:W-:-:S04]  /*56b90*/  @!P3 IADD3 R34, P5, P6, R24, UR8, R10 ;  /* 0x000000081822bc10 */ /* 0x001fc8000febe00a */
[----:B------:R-:W-:Y:S02]  /*56ba0*/  @!P3 IADD3.X R35, R30, UR7, R11, P5, P6 ;  /* 0x000000071e23bc10 */ /* 0x000fe4000afec40b */
[----:B------:R-:W-:-:S13]  /*56bb0*/  ISETP.LT.OR P3, PT, R28, 0x19, !P0 ;  /* 0x000000191c00780c */ /* 0x000fda0004761670 */
[----:B------:R-:W1:Y:S01]  /*56bc0*/  @!P3 LDC.64 R10, c[0x0][0x5c0] ;  /* 0x00017000ff0abb82 */ /* 0x000e620000000a00 */
[----:B------:R-:W-:-:S04]  /*56bd0*/  @P3 LOP3.LUT R5, R5, 0x4, RZ, 0xfc, !PT ;  /* 0x0000000405053812 */ /* 0x000fc800078efcff */
[C---:B------:R-:W-:Y:S02]  /*56be0*/  LOP3.LUT P4, RZ, R5.reuse, 0x20000, RZ, 0xc0, !PT ;  /* 0x0002000005ff7812 */ /* 0x040fe4000788c0ff */
[C---:B------:R-:W-:Y:S02]  /*56bf0*/  LOP3.LUT P1, RZ, R5.reuse, 0x10000, RZ, 0xc0, !PT ;  /* 0x0001000005ff7812 */ /* 0x040fe4000782c0ff */
        /* <DEDUP_REMOVED lines=150> */
[----:B------:R-:W-:-:S04]  /*57560*/  @P3 LOP3.LUT R5, R5, 0x200, RZ, 0xfc, !PT ;  /* 0x0000020005053812 */ /* 0x000fc800078efcff */
[----:B------:R-:W-:Y:S02]  /*57570*/  LOP3.LUT P4, RZ, R5, 0x200000, RZ, 0xc0, !PT ;  /* 0x0020000005ff7812 */ /* 0x000fe4000788c0ff */
        /* <DEDUP_REMOVED lines=29> */
[----:B------:R-:W-:-:S03]  /*57750*/  ISETP.LT.OR P4, PT, R28, 0x69, !P0 ;  /* 0x000000691c00780c */ /* 0x000fc60004781670 */
[----:B------:R-:W-:Y:S01]  /*57760*/  @!P3 STG.E.U8 desc[UR30][R12.64+0xb1], R223 ;  /* 0x0000b1df0c00b986 */ /* 0x000fe2000c10111e */
[----:B------:R-:W-:Y:S01]  /*57770*/  ISETP.LT.OR P3, PT, R28, 0x71, !P0 ;  /* 0x000000711c00780c */ /* 0x000fe20004761670 */
[----:B0-----:R-:W0:Y:S08]  /*57780*/  @!P1 LDC.64 R10, c[0x0][0x5c0] ;  /* 0x00017000ff0a9b82 */ /* 0x001e300000000a00 */
[----:B------:R-:W-:-:S04]  /*57790*/  @P4 LOP3.LUT R5, R5, 0x200000, RZ, 0xfc, !PT ;  /* 0x0020000005054812 */ /* 0x000fc800078efcff */
[----:B------:R-:W-:Y:S02]  /*577a0*/  LOP3.LUT R5, R5, 0xfffffffd, RZ, 0xc0, !PT ;  /* 0xfffffffd05057812 */ /* 0x000fe400078ec0ff */
[----:B0-----:R-:W-:-:S04]  /*577b0*/  @!P1 IADD3 R64, P5, P6, R24, UR8, R10 ;  /* 0x0000000818409c10 */ /* 0x001fc8000febe00a */
[----:B------:R-:W-:Y:S02]  /*577c0*/  @!P1 IADD3.X R65, R30, UR7, R11, P5, P6 ;  /* 0x000000071e419c10 */ /* 0x000fe4000afec40b */
[----:B------:R-:W1:Y:S01]  /*577d0*/  @!P4 LDC.64 R10, c[0x0][0x5c0] ;  /* 0x00017000ff0acb82 */ /* 0x000e620000000a00 */
        /* <DEDUP_REMOVED lines=12> */
[----:B------:R-:W-:-:S11]  /*578a0*/  LOP3.LUT P4, RZ, R4, 0x200, RZ, 0xc0, !PT ;  /* 0x0000020004ff7812 */ /* 0x000fd6000788c0ff */
        /* <DEDUP_REMOVED lines=23> */
[----:B------:R-:W-:Y:S02]  /*57a20*/  @P3 LOP3.LUT R5, R5, 0x1, RZ, 0xfc, !PT ;  /* 0x0000000105053812 */ /* 0x000fe400078efcff */
[----:B0-----:R-:W-:-:S04]  /*57a30*/  @!P3 IADD3 R116, P4, P5, R24, UR8, R10 ;  /* 0x000000081874bc10 */ /* 0x001fc8000fd9e00a */
[----:B------:R-:W-:Y:S02]  /*57a40*/  @!P3 IADD3.X R117, R30, UR7, R11, P4, P5 ;  /* 0x000000071e75bc10 */ /* 0x000fe4000a7ea40b */
[----:B------:R-:W-:Y:S02]  /*57a50*/  ISETP.LT.OR P4, PT, R28, 0x7a, !P0 ;  /* 0x0000007a1c00780c */ /* 0x000fe40004781670 */
[----:B------:R-:W-:-:S11]  /*57a60*/  LOP3.LUT P3, RZ, R5, 0x400000, RZ, 0xc0, !PT ;  /* 0x0040000005ff7812 */ /* 0x000fd6000786c0ff */
[----:B------:R-:W0:Y:S01]  /*57a70*/  @!P4 LDC.64 R10, c[0x0][0x5c0] ;  /* 0x00017000ff0acb82 */ /* 0x000e220000000a00 */
[----:B------:R-:W-:Y:S02]  /*57a80*/  @P4 LOP3.LUT R7, R7, 0x2000000, RZ, 0xfc, !PT ;  /* 0x0200000007074812 */ /* 0x000fe400078efcff */
[----:B0-----:R-:W-:-:S04]  /*57a90*/  @!P4 IADD3 R118, P5, P6, R24, UR8, R10 ;  /* 0x000000081876cc10 */ /* 0x001fc8000febe00a */
[----:B------:R-:W-:Y:S02]  /*57aa0*/  @!P4 IADD3.X R119, R30, UR7, R11, P5, P6 ;  /* 0x000000071e77cc10 */ /* 0x000fe4000afec40b */
[----:B------:R-:W0:Y:S01]  /*57ab0*/  @!P1 LDC.64 R10, c[0x0][0x5c0] ;  /* 0x00017000ff0a9b82 */ /* 0x000e220000000a00 */
[----:B------:R-:W-:Y:S02]  /*57ac0*/  ISETP.LT.OR P4, PT, R28, 0x81, !P0 ;  /* 0x000000811c00780c */ /* 0x000fe40004781670 */
[C---:B------:R-:W-:Y:S02]  /*57ad0*/  LOP3.LUT P6, RZ, R5.reuse, 0x800000, RZ, 0xc0, !PT ;  /* 0x0080000005ff7812 */ /* 0x040fe400078cc0ff */
[----:B------:R-:W-:-:S09]  /*57ae0*/  LOP3.LUT R5, R5, 0xff7fffff, RZ, 0xc0, !PT ;  /* 0xff7fffff05057812 */ /* 0x000fd200078ec0ff */
        /* <DEDUP_REMOVED lines=38> */
[----:B------:R-:W-:Y:S02]  /*57d50*/  @P4 LOP3.LUT R5, R5, 0x400000, RZ, 0xfc, !PT ;  /* 0x0040000005054812 */ /* 0x000fe400078efcff */
        /* <DEDUP_REMOVED lines=15> */
[----:B------:R-:W-:-:S03]  /*57e50*/  LOP3.LUT P6, RZ, R5, 0x2000000, RZ, 0xc0, !PT ;  /* 0x0200000005ff7812 */ /* 0x000fc600078cc0ff */
[----:B------:R-:W-:Y:S01]  /*57e60*/  @!P3 STG.E.U8 desc[UR30][R72.64+0xc9], R235 ;  /* 0x0000c9eb4800b986 */ /* 0x000fe2000c10111e */
[C---:B------:R-:W-:Y:S02]  /*57e70*/  LOP3.LUT P3, RZ, R5.reuse, 0x400, RZ, 0xc0, !PT ;  /* 0x0000040005ff7812 */ /* 0x040fe4000786c0ff */
[----:B------:R-:W-:Y:S01]  /*57e80*/  LOP3.LUT R5, R5, 0xfeffffff, RZ, 0xc0, !PT ;  /* 0xfeffffff05057812 */ /* 0x000fe200078ec0ff */
        /* <DEDUP_REMOVED lines=34> */
[----:B0-----:R-:W-:Y:S01]  /*580b0*/  @!P4 IADD3 R184, P1, P5, R24, UR8, R10 ;  /* 0x0000000818b8cc10 */ /* 0x001fe2000fd3e00a */
[----:B---3--:R-:W-:Y:S02]  /*580c0*/  FMUL R10, R128, UR18 ;  /* 0x00000012800a7c20 */ /* 0x008fe40008400000 */
[----:B------:R-:W3:Y:S01]  /*580d0*/  LDL.LU R128, [R1+0x60c] ;  /* 0x00060c0001807983 */ /* 0x000ee20000300800 */
[----:B------:R-:W-:Y:S02]  /*580e0*/  @!P4 IADD3.X R185, R30, UR7, R11, P1, P5 ;  /* 0x000000071eb9cc10 */ /* 0x000fe40008fea40b */
[----:B------:R-:W-:-:S02]  /*580f0*/  ISETP.LT.OR P4, PT, R28, 0xa9, !P0 ;  /* 0x000000a91c00780c */ /* 0x000fc40004781670 */
[----:B------:R-:W-:-:S05]  /*58100*/  F2FP.SATFINITE.E4M3.F32.PACK_AB_MERGE_C R10, RZ, R10, RZ ;  /* 0x0000000aff0a723e */ /* 0x000fca00048070ff */
[----:B------:R0:W-:Y:S06]  /*58110*/  @!P6 STG.E.U8 desc[UR30][R70.64+0xd0], R10 ;  /* 0x0000d00a4600e986 */ /* 0x0001ec000c10111e */
[----:B------:R-:W-:Y:S01]  /*58120*/  @P4 LOP3.LUT R5, R5, 0x2000000, RZ, 0xfc, !PT ;  /* 0x0200000005054812 */ /* 0x000fe200078efcff */
[----:B0-----:R-:W0:Y:S02]  /*58130*/  @!P4 LDC.64 R10, c[0x0][0x5c0] ;  /* 0x00017000ff0acb82 */ /* 0x001e240000000a00 */
[----:B0-----:R-:W-:-:S04]  /*58140*/  @!P4 IADD3 R2, P1, P5, R24, UR8, R10 ;  /* 0x000000081802cc10 */ /* 0x001fc8000fd3e00a */
[----:B------:R-:W-:-:S05]  /*58150*/  @!P4 IADD3.X R3, R30, UR7, R11, P1, P5 ;  /* 0x000000071e03cc10 */ /* 0x000fca0008fea40b */
[----:B------:R0:W-:Y:S01]  /*58160*/  @!P4 STL.64 [R1+0x40], R2 ;  /* 0x000040020100c387 */ /* 0x0001e20000100a00 */
[----:B------:R-:W-:-:S13]  /*58170*/  ISETP.LT.OR P4, PT, R28, 0xaa, !P0 ;  /* 0x000000aa1c00780c */ /* 0x000fda0004781670 */
[----:B------:R-:W0:Y:S02]  /*58180*/  @!P4 LDC.64 R10, c[0x0][0x5c0] ;  /* 0x00017000ff0acb82 */ /* 0x000e240000000a00 */
[----:B0-----:R-:W-:Y:S01]  /*58190*/  @!P4 IADD3 R2, P1, P5, R24, UR8, R10 ;  /* 0x000000081802cc10 */ /* 0x001fe2000fd3e00a */
[----:B----4-:R-:W-:Y:S02]  /*581a0*/  FMUL R10, R126, UR18 ;  /* 0x000000127e0a7c20 */ /* 0x010fe40008400000 */
[----:B------:R-:W4:Y:S01]  /*581b0*/  LDL.LU R126, [R1+0x610] ;  /* 0x00061000017e7983 */ /* 0x000f220000300800 */
[----:B------:R-:W-:Y:S01]  /*581c0*/  @!P4 IADD3.X R3, R30, UR7, R11, P1, P5 ;  /* 0x000000071e03cc10 */ /* 0x000fe20008fea40b */
[----:B--2---:R-:W-:Y:S01]  /*581d0*/  FMUL R12, R127, UR18 ;  /* 0x000000127f0c7c20 */ /* 0x004fe20008400000 */
[----:B------:R-:W-:-:S03]  /*581e0*/  ISETP.LT.OR P1, PT, R28, 0xd9, !P2 ;  /* 0x000000d91c00780c */ /* 0x000fc60005721670 */
[----:B------:R-:W-:Y:S04]  /*581f0*/  @!P4 STL.64 [R1+0x50], R2 ;  /* 0x000050020100c387 */ /* 0x000fe80000100a00 */
[----:B------:R-:W2:Y:S01]  /*58200*/  LDL.LU R127, [R1+0x614] ;  /* 0x00061400017f7983 */ /* 0x000ea20000300800 */
[----:B------:R-:W-:-:S05]  /*58210*/  F2FP.SATFINITE.E4M3.F32.PACK_AB_MERGE_C R10, RZ, R10, RZ ;  /* 0x0000000aff0a723e */ /* 0x000fca00048070ff */
[----:B------:R0:W-:Y:S02]  /*58220*/  @!P3 STG.E.U8 desc[UR30][R22.64+0xd1], R10 ;  /* 0x0000d10a1600b986 */ /* 0x0001e4000c10111e */
[----:B0-----:R-:W0:Y:S01]  /*58230*/  @!P1 LDC.64 R10, c[0x0][0x5c0] ;  /* 0x00017000ff0a9b82 */ /* 0x001e220000000a00 */
[----:B------:R-:W-:-:S04]  /*58240*/  LOP3.LUT R6, R6, 0xffdfffff, RZ, 0xc0, !PT ;  /* 0xffdfffff06067812 */ /* 0x000fc800078ec0ff */
[----:B------:R-:W-:Y:S02]  /*58250*/  @P4 LOP3.LUT R6, R6, 0x200000, RZ, 0xfc, !PT ;  /* 0x0020000006064812 */ /* 0x000fe400078efcff */
[----:B------:R-:W-:Y:S02]  /*58260*/  ISETP.LT.OR P4, PT, R28, 0xb1, !P0 ;  /* 0x000000b11c00780c */ /* 0x000fe40004781670 */
[----:B------:R-:W-:Y:S02]  /*58270*/  F2FP.SATFINITE.E4M3.F32.PACK_AB_MERGE_C R12, RZ, R12, RZ ;  /* 0x0000000cff0c723e */ /* 0x000fe400048070ff */
[----:B0-----:R-:W-:-:S05]  /*58280*/  @!P1 IADD3 R10, P5, R24, R10, RZ ;  /* 0x0000000a180a9210 */ /* 0x001fca0007fbe0ff */
[----:B------:R-:W-:-:S05]  /*58290*/  @!P1 IMAD.X R11, R30, 0x1, R11, P5 ;  /* 0x000000011e0b9824 */ /* 0x000fca00028e060b */
[----:B------:R0:W-:Y:S02]  /*582a0*/  @!P1 STG.E.U8 desc[UR30][R10.64+0xd8], R12 ;  /* 0x0000d80c0a009986 */ /* 0x0001e4000c10111e */
[----:B0-----:R-:W0:Y:S02]  /*582b0*/  @!P4 LDC.64 R10, c[0x0][0x5c0] ;  /* 0x00017000ff0acb82 */ /* 0x001e240000000a00 */
[----:B0-----:R-:W-:-:S04]  /*582c0*/  @!P4 IADD3 R2, P1, P5, R24, UR8, R10 ;  /* 0x000000081802cc10 */ /* 0x001fc8000fd3e00a */
[----:B------:R-:W-:Y:S02]  /*582d0*/  @!P4 IADD3.X R3, R30, UR7, R11, P1, P5 ;  /* 0x000000071e03cc10 */ /* 0x000fe40008fea40b */
[----:B------:R-:W-:-:S03]  /*582e0*/  ISETP.LT.OR P1, PT, R28, 0xda, !P2 ;  /* 0x000000da1c00780c */ /* 0x000fc60005721670 */
[----:B------:R-:W-:Y:S10]  /*582f0*/  @!P4 STL.64 [R1+0x38], R2 ;  /* 0x000038020100c387 */ /* 0x000ff40000100a00 */
[----:B------:R-:W0:Y:S01]  /*58300*/  @!P1 LDC.64 R10, c[0x0][0x5c0] ;  /* 0x00017000ff0a9b82 */ /* 0x000e220000000a00 */
[----:B------:R-:W-:-:S04]  /*58310*/  LOP3.LUT R6, R6, 0xff7fffff, RZ, 0xc0, !PT ;  /* 0xff7fffff06067812 */ /* 0x000fc800078ec0ff */
[----:B------:R-:W-:Y:S02]  /*58320*/  @P4 LOP3.LUT R6, R6, 0x800000, RZ, 0xfc, !PT ;  /* 0x0080000006064812 */ /* 0x000fe400078efcff */
[----:B------:R-:W-:Y:S02]  /*58330*/  ISETP.LT.OR P4, PT, R28, 0xb2, !P0 ;  /* 0x000000b21c00780c */ /* 0x000fe40004781670 */
[----:B0-----:R-:W-:-:S05]  /*58340*/  @!P1 IADD3 R10, P5, R24, R10, RZ ;  /* 0x0000000a180a9210 */ /* 0x001fca0007fbe0ff */
[----:B------:R-:W-:Y:S02]  /*58350*/  @!P1 IMAD.X R11, R30, 0x1, R11, P5 ;  /* 0x000000011e0b9824 */ /* 0x000fe400028e060b */
[----:B---3--:R-:W-:Y:S02]  /*58360*/  FMUL R12, R128, UR18 ;  /* 0x00000012800c7c20 */ /* 0x008fe40008400000 */
[----:B------:R-:W3:Y:S03]  /*58370*/  LDL.LU R128, [R1+0x618] ;  /* 0x0006180001807983 */ /* 0x000ee60000300800 */
[----:B------:R-:W-:-:S05]  /*58380*/  F2FP.SATFINITE.E4M3.F32.PACK_AB_MERGE_C R12, RZ, R12, RZ ;  /* 0x0000000cff0c723e */ /* 0x000fca00048070ff */
[----:B------:R0:W-:Y:S02]  /*58390*/  @!P1 STG.E.U8 desc[UR30][R10.64+0xd9], R12 ;  /* 0x0000d90c0a009986 */ /* 0x0001e4000c10111e */
[----:B0-----:R-:W0:Y:S02]  /*583a0*/  @!P4 LDC.64 R10, c[0x0][0x5c0] ;  /* 0x00017000ff0acb82 */ /* 0x001e240000000a00 */
[----:B0-----:R-:W-:-:S04]  /*583b0*/  @!P4 IADD3 R2, P1, P5, R24, UR8, R10 ;  /* 0x000000081802cc10 */ /* 0x001fc8000fd3e00a */
[----:B------:R-:W-:-:S05]  /*583c0*/  @!P4 IADD3.X R3, R30, UR7, R11, P1, P5 ;  /* 0x000000071e03cc10 */ /* 0x000fca0008fea40b */
[----:B------:R-:W-:Y:S01]  /*583d0*/  @!P4 STL.64 [R1], R2 ;  /* 0x000000020100c387 */ /* 0x000fe20000100a00 */
[----:B----4-:R-:W-:-:S03]  /*583e0*/  FMUL R10, R126, UR18 ;  /* 0x000000127e0a7c20 */ /* 0x010fc60008400000 */
[----:B------:R-:W4:Y:S01]  /*583f0*/  LDL.LU R126, [R1+0x61c] ;  /* 0x00061c00017e7983 */ /* 0x000f220000300800 */
[----:B------:R-:W-:Y:S02]  /*58400*/  LOP3.LUT R8, R8, 0xbfffffff, RZ, 0xc0, !PT ;  /* 0xbfffffff08087812 */ /* 0x000fe400078ec0ff */
[----:B------:R-:W-:Y:S02]  /*58410*/  LOP3.LUT P6, RZ, R5, 0x20, RZ, 0xc0, !PT ;  /* 0x0000002005ff7812 */ /* 0x000fe400078cc0ff */
[----:B------:R-:W-:Y:S02]  /*58420*/  @P4 LOP3.LUT R8, R8, 0x40000000, RZ, 0xfc, !PT ;  /* 0x4000000008084812 */ /* 0x000fe400078efcff */
[----:B------:R-:W-:Y:S02]  /*58430*/  ISETP.LT.OR P4, PT, R28, 0xb9, !P0 ;  /* 0x000000b91c00780c */ /* 0x000fe40004781670 */
[----:B------:R-:W-:-:S07]  /*58440*/  F2FP.SATFINITE.E4M3.F32.PACK_AB_MERGE_C R10, RZ, R10, RZ ;  /* 0x0000000aff0a723e */ /* 0x000fce00048070ff */
[----:B------:R0:W-:Y:S04]  /*58450*/  @!P6 STG.E.U8 desc[UR30][R74.64+0xd8], R10 ;  /* 0x0000d80a4a00e986 */ /* 0x0001e8000c10111e */
[----:B0-----:R-:W0:Y:S01]  /*58460*/  @!P4 LDC.64 R10, c[0x0][0x5c0] ;  /* 0x00017000ff0acb82 */ /* 0x001e220000000a00 */
[----:B------:R-:W-:-:S04]  /*58470*/  LOP3.LUT R9, R9, 0xfffffffd, RZ, 0xc0, !PT ;  /* 0xfffffffd09097812 */ /* 0x000fc800078ec0ff */
[----:B------:R-:W-:Y:S02]  /*58480*/  @P4 LOP3.LUT R9, R9, 0x2, RZ, 0xfc, !PT ;  /* 0x0000000209094812 */ /* 0x000fe400078efcff */
[----:B0-----:R-:W-:-:S04]  /*58490*/  @!P4 IADD3 R2, P1, P5, R24, UR8, R10 ;  /* 0x000000081802cc10 */ /* 0x001fc8000fd3e00a */
[----:B------:R-:W-:-:S05]  /*584a0*/  @!P4 IADD3.X R3, R30, UR7, R11, P1, P5 ;  /* 0x000000071e03cc10 */ /* 0x000fca0008fea40b */
[----:B------:R0:W-:Y:S01]  /*584b0*/  @!P4 STL.64 [R1+0x30], R2 ;  /* 0x000030020100c387 */ /* 0x0001e20000100a00 */
[----:B------:R-:W-:-:S13]  /*584c0*/  ISETP.LT.OR P4, PT, R28, 0xba, !P0 ;  /* 0x000000ba1c00780c */ /* 0x000fda0004781670 */
[----:B------:R-:W0:Y:S02]  /*584d0*/  @!P4 LDC.64 R10, c[0x0][0x5c0] ;  /* 0x00017000ff0acb82 */ /* 0x000e240000000a00 */
[----:B0-----:R-:W-:Y:S01]  /*584e0*/  @!P4 IADD3 R2, P1, P5, R24, UR8, R10 ;  /* 0x000000081802cc10 */ /* 0x001fe2000fd3e00a */
[----:B--2---:R-:W-:Y:S02]  /*584f0*/  FMUL R10, R127, UR18 ;  /* 0x000000127f0a7c20 */ /* 0x004fe40008400000 */
[----:B------:R-:W2:Y:S01]  /*58500*/  LDL.LU R127, [R1+0x620] ;  /* 0x00062000017f7983 */ /* 0x000ea20000300800 */
[----:B------:R-:W-:Y:S02]  /*58510*/  @!P4 IADD3.X R3, R30, UR7, R11, P1, P5 ;  /* 0x000000071e03cc10 */ /* 0x000fe40008fea40b */
[----:B------:R-:W-:Y:S02]  /*58520*/  LOP3.LUT P3, RZ, R5, 0x4000000, RZ, 0xc0, !PT ;  /* 0x0400000005ff7812 */ /* 0x000fe4000786c0ff */
[----:B------:R-:W-:Y:S01]  /*58530*/  ISETP.LT.OR P1, PT, R28, 0xe1, !P2 ;  /* 0x000000e11c00780c */ /* 0x000fe20005721670 */
[----:B------:R-:W-:Y:S01]  /*58540*/  @!P4 STL.64 [R1+0x28], R2 ;  /* 0x000028020100c387 */ /* 0x000fe20000100a00 */
[----:B------:R-:W-:-:S09]  /*58550*/  F2FP.SATFINITE.E4M3.F32.PACK_AB_MERGE_C R10, RZ, R10, RZ ;  /* 0x0000000aff0a723e */ /* 0x000fd200048070ff */
[----:B------:R0:W-:Y:S02]  /*58560*/  @!P3 STG.E.U8 desc[UR30][R76.64+0xd9], R10 ;  /* 0x0000d90a4c00b986 */ /* 0x0001e4000c10111e */
[----:B0-----:R-:W0:Y:S01]  /*58570*/  @!P1 LDC.64 R10, c[0x0][0x5c0] ;  /* 0x00017000ff0a9b82 */ /* 0x001e220000000a00 */
        /* <DEDUP_REMOVED lines=12> */
[----:B------:R-:W-:Y:S01]  /*58640*/  @!P4 STL.64 [R1+0x20], R2 ;  /* 0x000020020100c387 */ /* 0x000fe20000100a00 */
[----:B----4-:R-:W-:-:S03]  /*58650*/  FMUL R12, R126, UR18 ;  /* 0x000000127e0c7c20 */ /* 0x010fc60008400000 */
[----:B------:R-:W4:Y:S01]  /*58660*/  LDL.LU R126, [R1+0x628] ;  /* 0x00062800017e7983 */ /* 0x000f220000300800 */
[----:B------:R-:W-:-:S13]  /*58670*/  ISETP.LT.OR P1, PT, R28, 0xe2, !P2 ;  /* 0x000000e21c00780c */ /* 0x000fda0005721670 */
[----:B------:R-:W0:Y:S01]  /*58680*/  @!P1 LDC.64 R10, c[0x0][0x5c0] ;  /* 0x00017000ff0a9b82 */ /* 0x000e220000000a00 */
[C---:B------:R-:W-:Y:S02]  /*58690*/  LOP3.LUT P6, RZ, R5.reuse, 0x8000000, RZ, 0xc0, !PT ;  /* 0x0800000005ff7812 */ /* 0x040fe400078cc0ff */
[C---:B------:R-:W-:Y:S02]  /*586a0*/  LOP3.LUT P3, RZ, R5.reuse, 0x1000, RZ, 0xc0, !PT ;  /* 0x0000100005ff7812 */ /* 0x040fe4000786c0ff */
[----:B------:R-:W-:-:S04]  /*586b0*/  LOP3.LUT R5, R5, 0xfbffffff, RZ, 0xc0, !PT ;  /* 0xfbffffff05057812 */ /* 0x000fc800078ec0ff */
[----:B------:R-:W-:Y:S02]  /*586c0*/  @P4 LOP3.LUT R5, R5, 0x4000000, RZ, 0xfc, !PT ;  /* 0x0400000005054812 */ /* 0x000fe400078efcff */
[----:B------:R-:W-:Y:S02]  /*586d0*/  ISETP.LT.OR P4, PT, R28, 0xc2, !P0 ;  /* 0x000000c21c00780c */ /* 0x000fe40004781670 */
[----:B------:R-:W-:Y:S02]  /*586e0*/  F2FP.SATFINITE.E4M3.F32.PACK_AB_MERGE_C R12, RZ, R12, RZ ;  /* 0x0000000cff0c723e */ /* 0x000fe400048070ff */
[----:B0-----:R-:W-:-:S05]  /*586f0*/  @!P1 IADD3 R10, P5, R24, R10, RZ ;  /* 0x0000000a180a9210 */ /* 0x001fca0007fbe0ff */
[----:B------:R-:W-:-:S05]  /*58700*/  @!P1 IMAD.X R11, R30, 0x1, R11, P5 ;  /* 0x000000011e0b9824 */ /* 0x000fca00028e060b */
[----:B------:R0:W-:Y:S02]  /*58710*/  @!P1 STG.E.U8 desc[UR30][R10.64+0xe1], R12 ;  /* 0x0000e10c0a009986 */ /* 0x0001e4000c10111e */
[----:B0-----:R-:W0:Y:S01]  /*58720*/  @!P4 LDC.64 R10, c[0x0][0x5c0] ;  /* 0x00017000ff0acb82 */ /* 0x001e220000000a00 */
[----:B------:R-:W-:-:S04]  /*58730*/  LOP3.LUT R9, R9, 0xffffff7f, RZ, 0xc0, !PT ;  /* 0xffffff7f09097812 */ /* 0x000fc800078ec0ff */
[----:B------:R-:W-:Y:S02]  /*58740*/  @P4 LOP3.LUT R9, R9, 0x80, RZ, 0xfc, !PT ;  /* 0x0000008009094812 */ /* 0x000fe400078efcff */
[----:B0-----:R-:W-:-:S04]  /*58750*/  @!P4 IADD3 R226, P1, P5, R24, UR8, R10 ;  /* 0x0000000818e2cc10 */ /* 0x001fc8000fd3e00a */
[----:B------:R-:W-:Y:S02]  /*58760*/  @!P4 IADD3.X R227, R30, UR7, R11, P1, P5 ;  /* 0x000000071ee3cc10 */ /* 0x000fe40008fea40b */
[----:B------:R-:W-:Y:S01]  /*58770*/  ISETP.LT.OR P4, PT, R28, 0xc9, !P0 ;  /* 0x000000c91c00780c */ /* 0x000fe20004781670 */
[----:B--2---:R-:W-:Y:S02]  /*58780*/  FMUL R10, R127, UR18 ;  /* 0x000000127f0a7c20 */ /* 0x004fe40008400000 */
[----:B------:R-:W2:Y:S03]  /*58790*/  LDL.LU R127, [R1+0x62c] ;  /* 0x00062c00017f7983 */ /* 0x000ea60000300800 */
[----:B------:R-:W-:-:S05]  /*587a0*/  F2FP.SATFINITE.E4M3.F32.PACK_AB_MERGE_C R10, RZ, R10, RZ ;  /* 0x0000000aff0a723e */ /* 0x000fca00048070ff */
[----:B------:R0:W-:Y:S02]  /*587b0*/  @!P6 STG.E.U8 desc[UR30][R48.64+0xe0], R10 ;  /* 0x0000e00a3000e986 */ /* 0x0001e4000c10111e */
        /* <DEDUP_REMOVED lines=9> */
[----:B---3--:R-:W-:Y:S02]  /*58850*/  FMUL R10, R128, UR18 ;  /* 0x00000012800a7c20 */ /* 0x008fe40008400000 */
[----:B------:R-:W3:Y:S01]  /*58860*/  LDL.LU R128, [R1+0x630] ;  /* 0x0006300001807983 */ /* 0x000ee20000300800 */
[----:B------:R-:W-:-:S05]  /*58870*/  @!P4 IADD3.X R3, R30, UR7, R11, P1, P5 ;  /* 0x000000071e03cc10 */ /* 0x000fca0008fea40b */
[----:B------:R-:W-:Y:S01]  /*58880*/  @!P4 STL.64 [R1+0x10], R2 ;  /* 0x000010020100c387 */ /* 0x000fe20000100a00 */
[----:B------:R-:W-:Y:S02]  /*58890*/  ISETP.LT.OR P1, PT, R28, 0xe9, !P2 ;  /* 0x000000e91c00780c */ /* 0x000fe40005721670 */
[----:B------:R-:W-:-:S05]  /*588a0*/  F2FP.SATFINITE.E4M3.F32.PACK_AB_MERGE_C R10, RZ, R10, RZ ;  /* 0x0000000aff0a723e */ /* 0x000fca00048070ff */
[----:B------:R0:W-:Y:S06]  /*588b0*/  @!P3 STG.E.U8 desc[UR30][R32.64+0xe1], R10 ;  /* 0x0000e10a2000b986 */ /* 0x0001ec000c10111e */
[----:B0-----:R-:W0:Y:S01]  /*588c0*/  @!P1 LDC.64 R10, c[0x0][0x5c0] ;  /* 0x00017000ff0a9b82 */ /* 0x001e220000000a00 */
[----:B----4-:R-:W-:Y:S02]  /*588d0*/  FMUL R12, R126, UR18 ;  /* 0x000000127e0c7c20 */ /* 0x010fe40008400000 */
[----:B------:R-:W4:Y:S01]  /*588e0*/  LDL.LU R126, [R1+0x634] ;  /* 0x00063400017e7983 */ /* 0x000f220000300800 */
[----:B------:R-:W-:-:S04]  /*588f0*/  LOP3.LUT R9, R9, 0xffffdfff, RZ, 0xc0, !PT ;  /* 0xffffdfff09097812 */ /* 0x000fc800078ec0ff */
[----:B------:R-:W-:Y:S02]  /*58900*/  @P4 LOP3.LUT R9, R9, 0x2000, RZ, 0xfc, !PT ;  /* 0x0000200009094812 */ /* 0x000fe400078efcff */
[----:B------:R-:W-:Y:S02]  /*58910*/  ISETP.LT.OR P4, PT, R28, 0xd1, !P0 ;  /* 0x000000d11c00780c */ /* 0x000fe40004781670 */
[----:B0-----:R-:W-:Y:S02]  /*58920*/  @!P1 IADD3 R10, P5, R24, R10, RZ ;  /* 0x0000000a180a9210 */ /* 0x001fe40007fbe0ff */
[----:B------:R-:W-:-:S03]  /*58930*/  F2FP.SATFINITE.E4M3.F32.PACK_AB_MERGE_C R12, RZ, R12, RZ ;  /* 0x0000000cff0c723e */ /* 0x000fc600048070ff */
[----:B------:R-:W-:-:S05]  /*58940*/  @!P1 IMAD.X R11, R30, 0x1, R11, P5 ;  /* 0x000000011e0b9824 */ /* 0x000fca00028e060b */
[----:B------:R0:W-:Y:S02]  /*58950*/  @!P1 STG.E.U8 desc[UR30][R10.64+0xe8], R12 ;  /* 0x0000e80c0a009986 */ /* 0x0001e4000c10111e */
[----:B0-----:R-:W0:Y:S02]  /*58960*/  @!P4 LDC.64 R10, c[0x0][0x5c0] ;  /* 0x00017000ff0acb82 */ /* 0x001e240000000a00 */
[----:B0-----:R-:W-:-:S04]  /*58970*/  @!P4 IADD3 R236, P1, P5, R24, UR8, R10 ;  /* 0x0000000818eccc10 */ /* 0x001fc8000fd3e00a */
[----:B------:R-:W-:Y:S02]  /*58980*/  @!P4 IADD3.X R237, R30, UR7, R11, P1, P5 ;  /* 0x000000071eedcc10 */ /* 0x000fe40008fea40b */
[----:B------:R-:W-:-:S13]  /*58990*/  ISETP.LT.OR P1, PT, R28, 0xea, !P2 ;  /* 0x000000ea1c00780c */ /* 0x000fda0005721670 */
[----:B------:R-:W0:Y:S01]  /*589a0*/  @!P1 LDC.64 R10, c[0x0][0x5c0] ;  /* 0x00017000ff0a9b82 */ /* 0x000e220000000a00 */
[----:B------:R-:W-:-:S04]  /*589b0*/  LOP3.LUT R9, R9, 0xfffeffff, RZ, 0xc0, !PT ;  /* 0xfffeffff09097812 */ /* 0x000fc800078ec0ff */
[----:B------:R-:W-:Y:S02]  /*589c0*/  @P4 LOP3.LUT R9, R9, 0x10000, RZ, 0xfc, !PT ;  /* 0x0001000009094812 */ /* 0x000fe400078efcff */
[----:B------:R-:W-:Y:S01]  /*589d0*/  ISETP.LT.OR P4, PT, R28, 0xd2, !P0 ;  /* 0x000000d21c00780c */ /* 0x000fe20004781670 */
[----:B--2---:R-:W-:Y:S02]  /*589e0*/  FMUL R12, R127, UR18 ;  /* 0x000000127f0c7c20 */ /* 0x004fe40008400000 */
[----:B------:R-:W2:Y:S01]  /*589f0*/  LDL.LU R127, [R1+0x638] ;  /* 0x00063800017f7983 */ /* 0x000ea20000300800 */
[----:B0-----:R-:W-:Y:S02]  /*58a00*/  @!P1 IADD3 R10, P5, R24, R10, RZ ;  /* 0x0000000a180a9210 */ /* 0x001fe40007fbe0ff */
[----:B------:R-:W-:-:S03]  /*58a10*/  F2FP.SATFINITE.E4M3.F32.PACK_AB_MERGE_C R12, RZ, R12, RZ ;  /* 0x0000000cff0c723e */ /* 0x000fc600048070ff */
[----:B------:R-:W-:-:S05]  /*58a20*/  @!P1 IMAD.X R11, R30, 0x1, R11, P5 ;  /* 0x000000011e0b9824 */ /* 0x000fca00028e060b */
[----:B------:R0:W-:Y:S02]  /*58a30*/  @!P1 STG.E.U8 desc[UR30][R10.64+0xe9], R12 ;  /* 0x0000e90c0a009986 */ /* 0x0001e4000c10111e */
[----:B0-----:R-:W0:Y:S01]  /*58a40*/  @!P4 LDC.64 R10, c[0x0][0x5c0] ;  /* 0x00017000ff0acb82 */ /* 0x001e220000000a00 */
[----:B------:R-:W-:Y:S02]  /*58a50*/  LOP3.LUT R9, R9, 0xfffbffff, RZ, 0xc0, !PT ;  /* 0xfffbffff09097812 */ /* 0x000fe400078ec0ff */
[----:B------:R-:W-:Y:S02]  /*58a60*/  LOP3.LUT P6, RZ, R5, 0x2000, RZ, 0xc0, !PT ;  /* 0x0000200005ff7812 */ /* 0x000fe400078cc0ff */
[----:B------:R-:W-:Y:S02]  /*58a70*/  @P4 LOP3.LUT R9, R9, 0x40000, RZ, 0xfc, !PT ;  /* 0x0004000009094812 */ /* 0x000fe400078efcff */
[----:B0-----:R-:W-:-:S04]  /*58a80*/  @!P4 IADD3 R204, P1, P5, R24, UR8, R10 ;  /* 0x0000000818cccc10 */ /* 0x001fc8000fd3e00a */
[----:B------:R-:W-:Y:S02]  /*58a90*/  @!P4 IADD3.X R205, R30, UR7, R11, P1, P5 ;  /* 0x000000071ecdcc10 */ /* 0x000fe40008fea40b */
[----:B------:R-:W-:Y:S02]  /*58aa0*/  ISETP.LT.OR P4, PT, R28, 0xd9, !P0 ;  /* 0x000000d91c00780c */ /* 0x000fe40004781670 */
[----:B------:R-:W-:Y:S01]  /*58ab0*/  LOP3.LUT R9, R9, 0xffbfffff, RZ, 0xc0, !PT ;  /* 0xffbfffff09097812 */ /* 0x000fe200078ec0ff */
[----:B---3--:R-:W-:Y:S02]  /*58ac0*/  FMUL R10, R128, UR18 ;  /* 0x00000012800a7c20 */ /* 0x008fe40008400000 */
[----:B------:R-:W3:Y:S03]  /*58ad0*/  LDL.LU R128, [R1+0x63c] ;  /* 0x00063c0001807983 */ /* 0x000ee60000300800 */
[----:B------:R-:W-:-:S05]  /*58ae0*/  F2FP.SATFINITE.E4M3.F32.PACK_AB_MERGE_C R10, RZ, R10, RZ ;  /* 0x0000000aff0a723e */ /* 0x000fca00048070ff */
[----:B------:R0:W-:Y:S02]  /*58af0*/  @!P6 STG.E.U8 desc[UR30][R46.64+0xe8], R10 ;  /* 0x0000e80a2e00e986 */ /* 0x0001e4000c10111e */
[----:B0-----:R-:W0:Y:S01]  /*58b00*/  @!P4 LDC.64 R10, c[0x0][0x5c0] ;  /* 0x00017000ff0acb82 */ /* 0x001e220000000a00 */
[----:B------:R-:W-:Y:S02]  /*58b10*/  @P4 LOP3.LUT R9, R9, 0x400000, RZ, 0xfc, !PT ;  /* 0x0040000009094812 */ /* 0x000fe400078efcff */
[----:B0-----:R-:W-:-:S04]  /*58b20*/  @!P4 IADD3 R230, P1, P5, R24, UR8, R10 ;  /* 0x0000000818e6cc10 */ /* 0x001fc8000fd3e00a */
[----:B------:R-:W-:Y:S02]  /*58b30*/  @!P4 IADD3.X R231, R30, UR7, R11, P1, P5 ;  /* 0x000000071ee7cc10 */ /* 0x000fe40008fea40b */
[----:B------:R-:W-:-:S13]  /*58b40*/  ISETP.LT.OR P4, PT, R28, 0xda, !P0 ;  /* 0x000000da1c00780c */ /* 0x000fda0004781670 */
[----:B------:R-:W0:Y:S02]  /*58b50*/  @!P4 LDC.64 R10, c[0x0][0x5c0] ;  /* 0x00017000ff0acb82 */ /* 0x000e240000000a00 */
[----:B0-----:R-:W-:Y:S01]  /*58b60*/  @!P4 IADD3 R228, P1, P5, R24, UR8, R10 ;  /* 0x0000000818e4cc10 */ /* 0x001fe2000fd3e00a */
[----:B----4-:R-:W-:Y:S02]  /*58b70*/  FMUL R10, R126, UR18 ;  /* 0x000000127e0a7c20 */ /* 0x010fe40008400000 */
[----:B------:R-:W4:Y:S01]  /*58b80*/  LDL.LU R126, [R1+0x640] ;  /* 0x00064000017e7983 */ /* 0x000f220000300800 */
[----:B------:R-:W-:Y:S02]  /*58b90*/  LOP3.LUT P3, RZ, R5, 0x10000000, RZ, 0xc0, !PT ;  /* 0x1000000005ff7812 */ /* 0x000fe4000786c0ff */
[----:B------:R-:W-:Y:S02]  /*58ba0*/  @!P4 IADD3.X R229, R30, UR7, R11, P1, P5 ;  /* 0x000000071ee5cc10 */ /* 0x000fe40008fea40b */
[----:B------:R-:W-:-:S02]  /*58bb0*/  ISETP.LT.OR P1, PT, R28, 0xf1, !P2 ;  /* 0x000000f11c00780c */ /* 0x000fc40005721670 */
[----:B------:R-:W-:-:S07]  /*58bc0*/  F2FP.SATFINITE.E4M3.F32.PACK_AB_MERGE_C R10, RZ, R10, RZ ;  /* 0x0000000aff0a723e */ /* 0x000fce00048070ff */
[----:B------:R0:W-:Y:S04]  /*58bd0*/  @!P3 STG.E.U8 desc[UR30][R78.64+0xe9], R10 ;  /* 0x0000e90a4e00b986 */ /* 0x0001e8000c10111e */
[----:B0-----:R-:W0:Y:S01]  /*58be0*/  @!P1 LDC.64 R10, c[0x0][0x5c0] ;  /* 0x00017000ff0a9b82 */ /* 0x001e220000000a00 */
[----:B------:R-:W-:-:S04]  /*58bf0*/  LOP3.LUT R9, R9, 0xfeffffff, RZ, 0xc0, !PT ;  /* 0xfeffffff09097812 */ /* 0x000fc800078ec0ff */
[----:B------:R-:W-:Y:S02]  /*58c00*/  @P4 LOP3.LUT R9, R9, 0x1000000, RZ, 0xfc, !PT ;  /* 0x0100000009094812 */ /* 0x000fe400078efcff */
[----:B------:R-:W-:Y:S02]  /*58c10*/  ISETP.LT.OR P4, PT, R28, 0xe1, !P0 ;  /* 0x000000e11c00780c */ /* 0x000fe40004781670 */
[----:B0-----:R-:W-:-:S05]  /*58c20*/  @!P1 IADD3 R10, P5, R24, R10, RZ ;  /* 0x0000000a180a9210 */ /* 0x001fca0007fbe0ff */
[----:B------:R-:W-:Y:S02]  /*58c30*/  @!P1 IMAD.X R11, R30, 0x1, R11, P5 ;  /* 0x000000011e0b9824 */ /* 0x000fe400028e060b */
[----:B--2---:R-:W-:Y:S02]  /*58c40*/  FMUL R12, R127, UR18 ;  /* 0x000000127f0c7c20 */ /* 0x004fe40008400000 */
[----:B------:R-:W2:Y:S03]  /*58c50*/  LDL.LU R127, [R1+0x644] ;  /* 0x00064400017f7983 */ /* 0x000ea60000300800 */
[----:B------:R-:W-:-:S05]  /*58c60*/  F2FP.SATFINITE.E4M3.F32.PACK_AB_MERGE_C R12, RZ, R12, RZ ;  /* 0x0000000cff0c723e */ /* 0x000fca00048070ff */
        /* <DEDUP_REMOVED lines=8> */
[----:B------:R-:W-:Y:S02]  /*58cf0*/  ISETP.LT.OR P4, PT, R28, 0xe2, !P0 ;  /* 0x000000e21c00780c */ /* 0x000fe40004781670 */
[----:B0-----:R-:W-:Y:S01]  /*58d00*/  @!P1 IADD3 R10, P5, R24, R10, RZ ;  /* 0x0000000a180a9210 */ /* 0x001fe20007fbe0ff */
[----:B---3--:R-:W-:Y:S02]  /*58d10*/  FMUL R12, R128, UR18 ;  /* 0x00000012800c7c20 */ /* 0x008fe40008400000 */
[----:B------:R-:W3:Y:S02]  /*58d20*/  LDL.LU R128, [R1+0x648] ;  /* 0x0006480001807983 */ /* 0x000ee40000300800 */
[----:B------:R-:W-:Y:S01]  /*58d30*/  @!P1 IMAD.X R11, R30, 0x1, R11, P5 ;  /* 0x000000011e0b9824 */ /* 0x000fe200028e060b */
[----:B------:R-:W-:-:S05]  /*58d40*/  F2FP.SATFINITE.E4M3.F32.PACK_AB_MERGE_C R12, RZ, R12, RZ ;  /* 0x0000000cff0c723e */ /* 0x000fca00048070ff */
[----:B------:R0:W-:Y:S02]  /*58d50*/  @!P1 STG.E.U8 desc[UR30][R10.64+0xf1], R12 ;  /* 0x0000f10c0a009986 */ /* 0x0001e4000c10111e */
[----:B0-----:R-:W0:Y:S02]  /*58d60*/  @!P4 LDC.64 R10, c[0x0][0x5c0] ;  /* 0x00017000ff0acb82 */ /* 0x001e240000000a00 */
[----:B0-----:R-:W-:Y:S01]  /*58d70*/  @!P4 IADD3 R182, P1, P5, R24, UR8, R10 ;  /* 0x0000000818b6cc10 */ /* 0x001fe2000fd3e00a */
[----:B----4-:R-:W-:Y:S02]  /*58d80*/  FMUL R10, R126, UR18 ;  /* 0x000000127e0a7c20 */ /* 0x010fe40008400000 */
[----:B------:R-:W4:Y:S01]  /*58d90*/  LDL.LU R126, [R1+0x64c] ;  /* 0x00064c00017e7983 */ /* 0x000f220000300800 */
[----:B------:R-:W-:Y:S02]  /*58da0*/  LOP3.LUT R9, R9, 0xdfffffff, RZ, 0xc0, !PT ;  /* 0xdfffffff09097812 */ /* 0x000fe400078ec0ff */
[----:B------:R-:W-:-:S02]  /*58db0*/  LOP3.LUT P6, RZ, R5, 0x40000000, RZ, 0xc0, !PT ;  /* 0x4000000005ff7812 */ /* 0x000fc400078cc0ff */
[----:B------:R-:W-:Y:S02]  /*58dc0*/  @P4 LOP3.LUT R9, R9, 0x20000000, RZ, 0xfc, !PT ;  /* 0x2000000009094812 */ /* 0x000fe400078efcff */
[----:B------:R-:W-:Y:S02]  /*58dd0*/  @!P4 IADD3.X R183, R30, UR7, R11, P1, P5 ;  /* 0x000000071eb7cc10 */ /* 0x000fe40008fea40b */
[----:B------:R-:W-:Y:S02]  /*58de0*/  ISETP.LT.OR P4, PT, R28, 0xe9, !P0 ;  /* 0x000000e91c00780c */ /* 0x000fe40004781670 */
[----:B------:R-:W-:-:S05]  /*58df0*/  F2FP.SATFINITE.E4M3.F32.PACK_AB_MERGE_C R10, RZ, R10, RZ ;  /* 0x0000000aff0a723e */ /* 0x000fca00048070ff */
[----:B------:R0:W-:Y:S06]  /*58e00*/  @!P6 STG.E.U8 desc[UR30][R80.64+0xf0], R10 ;  /* 0x0000f00a5000e986 */ /* 0x0001ec000c10111e */
[----:B0-----:R-:W0:Y:S01]  /*58e10*/  @!P4 LDC.64 R10, c[0x0][0x5c0] ;  /* 0x00017000ff0acb82 */ /* 0x001e220000000a00 */
[----:B-----5:R-:W-:-:S04]  /*58e20*/  LOP3.LUT R0, R0, 0xfffffffd, RZ, 0xc0, !PT ;  /* 0xfffffffd00007812 */ /* 0x020fc800078ec0ff */
[----:B------:R-:W-:Y:S02]  /*58e30*/  @P4 LOP3.LUT R0, R0, 0x2, RZ, 0xfc, !PT ;  /* 0x0000000200004812 */ /* 0x000fe400078efcff */
[----:B0-----:R-:W-:-:S04]  /*58e40*/  @!P4 IADD3 R212, P1, P5, R24, UR8, R10 ;  /* 0x0000000818d4cc10 */ /* 0x001fc8000fd3e00a */
[----:B------:R-:W-:Y:S02]  /*58e50*/  @!P4 IADD3.X R213, R30, UR7, R11, P1, P5 ;  /* 0x000000071ed5cc10 */ /* 0x000fe40008fea40b */
[----:B------:R-:W-:-:S13]  /*58e60*/  ISETP.LT.OR P4, PT, R28, 0xea, !P0 ;  /* 0x000000ea1c00780c */ /* 0x000fda0004781670 */
[----:B------:R-:W0:Y:S02]  /*58e70*/  @!P4 LDC.64 R10, c[0x0][0x5c0] ;  /* 0x00017000ff0acb82 */ /* 0x000e240000000a00 */
[----:B0-----:R-:W-:Y:S01]  /*58e80*/  @!P4 IADD3 R210, P1, P5, R24, UR8, R10 ;  /* 0x0000000818d2cc10 */ /* 0x001fe2000fd3e00a */
[----:B--2---:R-:W-:Y:S02]  /*58e90*/  FMUL R10, R127, UR18 ;  /* 0x000000127f0a7c20 */ /* 0x004fe40008400000 */
[----:B------:R-:W2:Y:S01]  /*58ea0*/  LDL.LU R127, [R1+0x650] ;  /* 0x00065000017f7983 */ /* 0x000ea20000300800 */
[----:B------:R-:W-:Y:S02]  /*58eb0*/  LOP3.LUT P3, RZ, R5, 0x20000000, RZ, 0xc0, !PT ;  /* 0x2000000005ff7812 */ /* 0x000fe4000786c0ff */
[----:B------:R-:W-:Y:S02]  /*58ec0*/  @!P4 IADD3.X R211, R30, UR7, R11, P1, P5 ;  /* 0x000000071ed3cc10 */ /* 0x000fe40008fea40b */
[----:B------:R-:W-:-:S02]  /*58ed0*/  ISETP.LT.OR P1, PT, R28, 0xf9, !P2 ;  /* 0x000000f91c00780c */ /* 0x000fc40005721670 */
[----:B------:R-:W-:-:S07]  /*58ee0*/  F2FP.SATFINITE.E4M3.F32.PACK_AB_MERGE_C R10, RZ, R10, RZ ;  /* 0x0000000aff0a723e */ /* 0x000fce00048070ff */
[----:B------:R0:W-:Y:S04]  /*58ef0*/  @!P3 STG.E.U8 desc[UR30][R14.64+0xf1], R10 ;  /* 0x0000f10a0e00b986 */ /* 0x0001e8000c10111e */
[----:B0-----:R-:W0:Y:S02]  /*58f00*/  @!P1 LDC.64 R10, c[0x0][0x5c0] ;  /* 0x00017000ff0a9b82 */ /* 0x001e240000000a00 */
[----:B0-----:R-:W-:-:S05]  /*58f10*/  @!P1 IADD3 R10, P5, R24, R10, RZ ;  /* 0x0000000a180a9210 */ /* 0x001fca0007fbe0ff */
[----:B------:R-:W-:Y:S02]  /*58f20*/  @!P1 IMAD.X R11, R30, 0x1, R11, P5 ;  /* 0x000000011e0b9824 */ /* 0x000fe400028e060b */
[----:B---3--:R-:W-:Y:S02]  /*58f30*/  FMUL R12, R128, UR18 ;  /* 0x00000012800c7c20 */ /* 0x008fe40008400000 */
[----:B------:R-:W3:Y:S03]  /*58f40*/  LDL.LU R128, [R1+0x654] ;  /* 0x0006540001807983 */ /* 0x000ee60000300800 */
[----:B------:R-:W-:-:S05]  /*58f50*/  F2FP.SATFINITE.E4M3.F32.PACK_AB_MERGE_C R12, RZ, R12, RZ ;  /* 0x0000000cff0c723e */ /* 0x000fca00048070ff */
[----:B------:R0:W-:Y:S01]  /*58f60*/  @!P1 STG.E.U8 desc[UR30][R10.64+0xf8], R12 ;  /* 0x0000f80c0a009986 */ /* 0x0001e2000c10111e */
[----:B------:R-:W-:-:S13]  /*58f70*/  ISETP.LT.OR P3, PT, R28, 0xf1, !P0 ;  /* 0x000000f11c00780c */ /* 0x000fda0004761670 */
[----:B0-----:R-:W0:Y:S01]  /*58f80*/  @!P3 LDC.64 R10, c[0x0][0x5c0] ;  /* 0x00017000ff0abb82 */ /* 0x001e220000000a00 */
[----:B----4-:R-:W-:Y:S02]  /*58f90*/  FMUL R12, R126, UR18 ;  /* 0x000000127e0c7c20 */ /* 0x010fe40008400000 */
[----:B------:R-:W4:Y:S01]  /*58fa0*/  LDL.LU R126, [R1+0x658] ;  /* 0x00065800017e7983 */ /* 0x000f220000300800 */
[----:B------:R-:W-:Y:S02]  /*58fb0*/  ISETP.LT.OR P2, PT, R28, 0xfa, !P2 ;  /* 0x000000fa1c00780c */ /* 0x000fe40005741670 */
[----:B0-----:R-:W-:-:S04]  /*58fc0*/  @!P3 IADD3 R202, P1, P5, R24, UR8, R10 ;  /* 0x0000000818cabc10 */ /* 0x001fc8000fd3e00a */
[----:B------:R-:W-:-:S07]  /*58fd0*/  @!P3 IADD3.X R203, R30, UR7, R11, P1, P5 ;  /* 0x000000071ecbbc10 */ /* 0x000fce0008fea40b */
[----:B------:R-:W0:Y:S01]  /*58fe0*/  @!P2 LDC.64 R10, c[0x0][0x5c0] ;  /* 0x00017000ff0aab82 */ /* 0x000e220000000a00 */
[----:B------:R-:W-:-:S04]  /*58ff0*/  LOP3.LUT R0, R0, 0xfffffff7, RZ, 0xc0, !PT ;  /* 0xfffffff700007812 */ /* 0x000fc800078ec0ff */
[----:B------:R-:W-:-:S04]  /*59000*/  @P4 LOP3.LUT R0, R0, 0x8, RZ, 0xfc, !PT ;  /* 0x0000000800004812 */ /* 0x000fc800078efcff */
        /* <DEDUP_REMOVED lines=8> */
[----:B------:R-:W-:Y:S02]  /*59090*/  LOP3.LUT P5, RZ, R5, 0x80000000, RZ, 0xc0, !PT ;  /* 0x8000000005ff7812 */ /* 0x000fe400078ac0ff */
[----:B0-----:R-:W-:Y:S01]  /*590a0*/  @!P3 IADD3 R168, P1, P2, R24, UR8, R10 ;  /* 0x0000000818a8bc10 */ /* 0x001fe2000fa3e00a */
[----:B--2---:R-:W-:Y:S02]  /*590b0*/  FMUL R10, R127, UR18 ;  /* 0x000000127f0a7c20 */ /* 0x004fe40008400000 */
[----:B------:R-:W2:Y:S03]  /*590c0*/  LDL.LU R127, [R1+0x65c] ;  /* 0x00065c00017f7983 */ /* 0x000ea60000300800 */
[----:B------:R-:W-:-:S05]  /*590d0*/  F2FP.SATFINITE.E4M3.F32.PACK_AB_MERGE_C R10, RZ, R10, RZ ;  /* 0x0000000aff0a723e */ /* 0x000fca00048070ff */
[----:B------:R0:W-:Y:S01]  /*590e0*/  @!P5 STG.E.U8 desc[UR30][R82.64+0xf8], R10 ;  /* 0x0000f80a5200d986 */ /* 0x0001e2000c10111e */
[----:B------:R-:W-:Y:S02]  /*590f0*/  ISETP.LT.OR P5, PT, R28, 0xf9, !P0 ;  /* 0x000000f91c00780c */ /* 0x000fe400047a1670 */
[----:B------:R-:W-:-:S11]  /*59100*/  @!P3 IADD3.X R169, R30, UR7, R11, P1, P2 ;  /* 0x000000071ea9bc10 */ /* 0x000fd60008fe440b */
[----:B0-----:R-:W0:Y:S01]  /*59110*/  @!P5 LDC.64 R10, c[0x0][0x5c0] ;  /* 0x00017000ff0adb82 */ /* 0x001e220000000a00 */
[----:B------:R-:W-:-:S04]  /*59120*/  LOP3.LUT R0, R0, 0xfffffeff, RZ, 0xc0, !PT ;  /* 0xfffffeff00007812 */ /* 0x000fc800078ec0ff */
[----:B------:R-:W-:-:S04]  /*59130*/  @P3 LOP3.LUT R0, R0, 0x100, RZ, 0xfc, !PT ;  /* 0x0000010000003812 */ /* 0x000fc800078efcff */
[----:B------:R-:W-:-:S04]  /*59140*/  LOP3.LUT R0, R0, 0xffffdfff, RZ, 0xc0, !PT ;  /* 0xffffdfff00007812 */ /* 0x000fc800078ec0ff */
[----:B------:R-:W-:Y:S02]  /*59150*/  @P5 LOP3.LUT R0, R0, 0x2000, RZ, 0xfc, !PT ;  /* 0x0000200000005812 */ /* 0x000fe400078efcff */
[----:B0-----:R-:W-:-:S04]  /*59160*/  @!P5 IADD3 R196, P1, P2, R24, UR8, R10 ;  /* 0x0000000818c4dc10 */ /* 0x001fc8000fa3e00a */
[----:B------:R-:W-:Y:S02]  /*59170*/  @!P5 IADD3.X R197, R30, UR7, R11, P1, P2 ;  /* 0x000000071ec5dc10 */ /* 0x000fe40008fe440b */
[----:B------:R-:W-:-:S13]  /*59180*/  ISETP.LT.OR P5, PT, R28, 0xfa, !P0 ;  /* 0x000000fa1c00780c */ /* 0x000fda00047a1670 */
[----:B------:R-:W0:Y:S01]  /*59190*/  @!P5 LDC.64 R10, c[0x0][0x5c0] ;  /* 0x00017000ff0adb82 */ /* 0x000e220000000a00 */
[----:B------:R-:W-:Y:S02]  /*591a0*/  LOP3.LUT P4, RZ, R5, 0x4000, RZ, 0xc0, !PT ;  /* 0x0000400005ff7812 */ /* 0x000fe4000788c0ff */
[----:B0-----:R-:W-:-:S04]  /*591b0*/  @!P5 IADD3 R194, P0, P1, R24, UR8, R10 ;  /* 0x0000000818c2dc10 */ /* 0x001fc8000f91e00a */
[----:B------:R-:W-:Y:S02]  /*591c0*/  @!P5 IADD3.X R195, R30, UR7, R11, P0, P1 ;  /* 0x000000071ec3dc10 */ /* 0x000fe400087e240b */
[----:B------:R-:W-:Y:S01]  /*591d0*/  ISETP.GE.AND P1, PT, R29, 0x101, PT ;  /* 0x000001011d00780c */ /* 0x000fe20003f26270 */
[----:B---3--:R-:W-:-:S05]  /*591e0*/  FMUL R10, R128, UR18 ;  /* 0x00000012800a7c20 */ /* 0x008fca0008400000 */
[----:B------:R-:W-:-:S05]  /*591f0*/  F2FP.SATFINITE.E4M3.F32.PACK_AB_MERGE_C R10, RZ, R10, RZ ;  /* 0x0000000aff0a723e */ /* 0x000fca00048070ff */
[----:B------:R0:W-:Y:S01]  /*59200*/  @!P4 STG.E.U8 desc[UR30][R84.64+0xf9], R10 ;  /* 0x0000f90a5400c986 */ /* 0x0001e2000c10111e */
[----:B------:R-:W-:-:S13]  /*59210*/  ISETP.LT.OR P4, PT, R28, 0x1, !P1 ;  /* 0x000000011c00780c */ /* 0x000fda0004f81670 */
[----:B0-----:R-:W0:Y:S02]  /*59220*/  @!P4 LDC.64 R10, c[0x0][0x5c0] ;  /* 0x00017000ff0acb82 */ /* 0x001e240000000a00 */
[----:B0-----:R-:W-:Y:S01]  /*59230*/  @!P4 IADD3 R222, P0, P2, R24, UR12, R10 ;  /* 0x0000000c18decc10 */ /* 0x001fe2000fa1e00a */
[----:B----4-:R-:W-:Y:S02]  /*59240*/  FMUL R10, R126, UR18 ;  /* 0x000000127e0a7c20 */ /* 0x010fe40008400000 */
[----:B------:R-:W3:Y:S01]  /*59250*/  LDL.LU R126, [R1+0x660] ;  /* 0x00066000017e7983 */ /* 0x000ee20000300800 */
[----:B------:R-:W-:Y:S02]  /*59260*/  LOP3.LUT R0, R0, 0xffffbfff, RZ, 0xc0, !PT ;  /* 0xffffbfff00007812 */ /* 0x000fe400078ec0ff */
[----:B------:R-:W-:Y:S01]  /*59270*/  LOP3.LUT P6, RZ, R5, 0x10, RZ, 0xc0, !PT ;  /* 0x0000001005ff7812 */ /* 0x000fe200078cc0ff */
[----:B------:R-:W4:Y:S01]  /*59280*/  LDL.LU R128, [R1+0x664] ;  /* 0x0006640001807983 */ /* 0x000f220000300800 */
[----:B------:R-:W-:-:S04]  /*59290*/  @P5 LOP3.LUT R0, R0, 0x4000, RZ, 0xfc, !PT ;  /* 0x0000400000005812 */ /* 0x000fc800078efcff */
[----:B------:R-:W-:Y:S02]  /*592a0*/  LOP3.LUT R0, R0, 0xfffdffff, RZ, 0xc0, !PT ;  /* 0xfffdffff00007812 */ /* 0x000fe400078ec0ff */
[----:B------:R-:W-:Y:S02]  /*592b0*/  @!P4 IADD3.X R223, R30, UR11, R11, P0, P2 ;  /* 0x0000000b1edfcc10 */ /* 0x000fe400087e440b */
[----:B------:R-:W-:Y:S02]  /*592c0*/  @P4 LOP3.LUT R0, R0, 0x20000, RZ, 0xfc, !PT ;  /* 0x0002000000004812 */ /* 0x000fe400078efcff */
[----:B------:R-:W-:Y:S02]  /*592d0*/  ISETP.LT.OR P4, PT, R28, 0x2, !P1 ;  /* 0x000000021c00780c */ /* 0x000fe40004f81670 */
[----:B------:R-:W-:-:S05]  /*592e0*/  F2FP.SATFINITE.E4M3.F32.PACK_AB_MERGE_C R10, RZ, R10, RZ ;  /* 0x0000000aff0a723e */ /* 0x000fca00048070ff */
[----:B------:R0:W-:Y:S06]  /*592f0*/  @!P6 STG.E.U8 desc[UR30][R52.64], R10 ;  /* 0x0000000a3400e986 */ /* 0x0001ec000c10111e */
[----:B0-----:R-:W0:Y:S02]  /*59300*/  @!P4 LDC.64 R10, c[0x0][0x5c0] ;  /* 0x00017000ff0acb82 */ /* 0x001e240000000a00 */
[----:B0-----:R-:W-:Y:S01]  /*59310*/  @!P4 IADD3 R192, P0, P2, R24, UR12, R10 ;  /* 0x0000000c18c0cc10 */ /* 0x001fe2000fa1e00a */
[----:B--2---:R-:W-:Y:S02]  /*59320*/  FMUL R10, R127, UR18 ;  /* 0x000000127f0a7c20 */ /* 0x004fe40008400000 */
[----:B------:R-:W2:Y:S01]  /*59330*/  LDL.LU R127, [R1+0x668] ;  /* 0x00066800017f7983 */ /* 0x000ea20000300800 */
[----:B------:R-:W-:-:S02]  /*59340*/  @!P4 IADD3.X R193, R30, UR11, R11, P0, P2 ;  /* 0x0000000b1ec1cc10 */ /* 0x000fc400087e440b */
[----:B------:R-:W-:-:S04]  /*59350*/  ISETP.GE.AND P0, PT, R29, 0x89, PT ;  /* 0x000000891d00780c */ /* 0x000fc80003f06270 */
[----:B------:R-:W-:Y:S02]  /*59360*/  ISETP.LT.OR P2, PT, R28, 0x1, !P0 ;  /* 0x000000011c00780c */ /* 0x000fe40004741670 */
[----:B------:R-:W-:-:S11]  /*59370*/  LOP3.LUT R0, R0, 0xfffeffff, RZ, 0xc0, !PT ;  /* 0xfffeffff00007812 */ /* 0x000fd600078ec0ff */
[----:B------:R-:W0:Y:S01]  /*59380*/  @!P2 LDC.64 R12, c[0x0][0x5c0] ;  /* 0x00017000ff0cab82 */ /* 0x000e220000000a00 */
[----:B------:R-:W-:Y:S02]  /*59390*/  LOP3.LUT P3, RZ, R4, 0x100, RZ, 0xc0, !PT ;  /* 0x0000010004ff7812 */ /* 0x000fe4000786c0ff */
[----:B------:R-:W-:Y:S02]  /*593a0*/  @P4 LOP3.LUT R0, R0, 0x10000, RZ, 0xfc, !PT ;  /* 0x0001000000004812 */ /* 0x000fe400078efcff */
[----:B------:R-:W-:Y:S01]  /*593b0*/  ISETP.LT.OR P4, PT, R28, 0x9, !P1 ;  /* 0x000000091c00780c */ /* 0x000fe20004f81670 */
[----:B------:R-:W-:Y:S01]  /*593c0*/  IMAD.U32 R11, RZ, RZ, UR10 ;  /* 0x0000000aff0b7e24 */ /* 0x000fe2000f8e00ff */
[----:B------:R-:W-:-:S04]  /*593d0*/  F2FP.SATFINITE.E4M3.F32.PACK_AB_MERGE_C R10, RZ, R10, RZ ;  /* 0x0000000aff0a723e */ /* 0x000fc800048070ff */
[----:B------:R-:W-:-:S03]  /*593e0*/  @!P2 IADD3 R11, P5, P6, R11, UR8, R24 ;  /* 0x000000080b0bac10 */ /* 0x000fc6000febe018 */
[----:B------:R1:W-:Y:S01]  /*593f0*/  @!P3 STG.E.U8 desc[UR30][R50.64+0x1], R10 ;  /* 0x0000010a3200b986 */ /* 0x0003e2000c10111e */
[----:B0-----:R-:W-:-:S03]  /*59400*/  @!P2 IADD3 R12, P3, R11, R12, RZ ;  /* 0x0000000c0b0ca210 */ /* 0x001fc60007f7e0ff */
[----:B-1----:R-:W0:Y:S01]  /*59410*/  @!P4 LDC.64 R10, c[0x0][0x5c0] ;  /* 0x00017000ff0acb82 */ /* 0x002e220000000a00 */
[----:B------:R-:W-:-:S05]  /*59420*/  IMAD.U32 R14, RZ, RZ, UR9 ;  /* 0x00000009ff0e7e24 */ /* 0x000fca000f8e00ff */
[----:B------:R-:W-:Y:S02]  /*59430*/  @!P2 IADD3.X R14, R14, UR7, R30, P5, P6 ;  /* 0x000000070e0eac10 */ /* 0x000fe4000afec41e */
[----:B0-----:R-:W-:-:S03]  /*59440*/  @!P4 IADD3 R208, P5, P6, R24, UR12, R10 ;  /* 0x0000000c18d0cc10 */ /* 0x001fc6000febe00a */
[----:B------:R-:W-:Y:S01]  /*59450*/  @!P2 IMAD.X R13, R14, 0x1, R13, P3 ;  /* 0x000000010e0da824 */ /* 0x000fe200018e060d */
[----:B------:R-:W-:Y:S02]  /*59460*/  @!P4 IADD3.X R209, R30, UR11, R11, P5, P6 ;  /* 0x0000000b1ed1cc10 */ /* 0x000fe4000afec40b */
[----:B------:R-:W-:Y:S02]  /*59470*/  LOP3.LUT P6, RZ, R5, 0x40, RZ, 0xc0, !PT ;  /* 0x0000004005ff7812 */ /* 0x000fe400078cc0ff */
[----:B------:R-:W-:-:S11]  /*59480*/  LOP3.LUT R4, R4, 0xffffff7f, RZ, 0xc0, !PT ;  /* 0xffffff7f04047812 */ /* 0x000fd600078ec0ff */
[----:B------:R-:W-:Y:S02]  /*59490*/  @P6 LOP3.LUT R4, R4, 0x80, RZ, 0xfc, !PT ;  /* 0x0000008004046812 */ /* 0x000fe400078efcff */
[----:B------:R-:W-:Y:S01]  /*594a0*/  ISETP.LT.OR P6, PT, R28, 0xa, !P1 ;  /* 0x0000000a1c00780c */ /* 0x000fe20004fc1670 */
[----:B---3--:R-:W-:Y:S02]  /*594b0*/  FMUL R10, R126, UR18 ;  /* 0x000000127e0a7c20 */ /* 0x008fe40008400000 */
[----:B------:R-:W3:Y:S03]  /*594c0*/  LDL.LU R126, [R1+0x66c] ;  /* 0x00066c00017e7983 */ /* 0x000ee60000300800 */
[----:B------:R-:W-:-:S05]  /*594d0*/  F2FP.SATFINITE.E4M3.F32.PACK_AB_MERGE_C R10, RZ, R10, RZ ;  /* 0x0000000aff0a723e */ /* 0x000fca00048070ff */
[----:B------:R0:W-:Y:S01]  /*594e0*/  @!P2 STG.E.U8 desc[UR30][R12.64], R10 ;  /* 0x0000000a0c00a986 */ /* 0x0001e2000c10111e */
[----:B------:R-:W-:-:S13]  /*594f0*/  ISETP.LT.OR P2, PT, R28, 0x2, !P0 ;  /* 0x000000021c00780c */ /* 0x000fda0004741670 */
[----:B0-----:R-:W0:Y:S01]  /*59500*/  @!P2 LDC.64 R10, c[0x0][0x5c0] ;  /* 0x00017000ff0aab82 */ /* 0x001e220000000a00 */
[----:B------:R-:W-:Y:S02]  /*59510*/  IMAD.U32 R12, RZ, RZ, UR10 ;  /* 0x0000000aff0c7e24 */ /* 0x000fe4000f8e00ff */
[----:B------:R-:W-:-:S03]  /*59520*/  IMAD.U32 R13, RZ, RZ, UR9 ;  /* 0x00000009ff0d7e24 */ /* 0x000fc6000f8e00ff */
[----:B------:R-:W-:-:S04]  /*59530*/  @!P2 IADD3 R12, P3, P5, R12, UR8, R24 ;  /* 0x000000080c0cac10 */ /* 0x000fc8000fd7e018 */
[----:B------:R-:W-:Y:S02]  /*59540*/  @!P2 IADD3.X R13, R13, UR7, R30, P3, P5 ;  /* 0x000000070d0dac10 */ /* 0x000fe40009fea41e */
[----:B0-----:R-:W-:-:S05]  /*59550*/  @!P2 IADD3 R12, P3, R12, R10, RZ ;  /* 0x0000000a0c0ca210 */ /* 0x001fca0007f7e0ff */
[----:B------:R-:W-:Y:S02]  /*59560*/  @!P2 IMAD.X R13, R13, 0x1, R11, P3 ;  /* 0x000000010d0da824 */ /* 0x000fe400018e060b */
[----:B------:R-:W0:Y:S02]  /*59570*/  @!P6 LDC.64 R10, c[0x0][0x5c0] ;  /* 0x00017000ff0aeb82 */ /* 0x000e240000000a00 */
[----:B0-----:R-:W-:Y:S01]  /*59580*/  @!P6 IADD3 R152, P3, P5, R24, UR12, R10 ;  /* 0x0000000c1898ec10 */ /* 0x001fe2000fd7e00a */
[----:B----4-:R-:W-:-:S03]  /*59590*/  FMUL R10, R128, UR18 ;  /* 0x00000012800a7c20 */ /* 0x010fc60008400000 */
[----:B------:R-:W-:Y:S02]  /*595a0*/  @!P6 IADD3.X R153, R30, UR11, R11, P3, P5 ;  /* 0x0000000b1e99ec10 */ /* 0x000fe40009fea40b */
[----:B------:R-:W-:Y:S02]  /*595b0*/  ISETP.LT.OR P5, PT, R28, 0x11, !P1 ;  /* 0x000000111c00780c */ /* 0x000fe40004fa1670 */
[----:B------:R-:W-:-:S05]  /*595c0*/  F2FP.SATFINITE.E4M3.F32.PACK_AB_MERGE_C R10, RZ, R10, RZ ;  /* 0x0000000aff0a723e */ /* 0x000fca00048070ff */
[----:B------:R0:W-:Y:S06]  /*595d0*/  @!P2 STG.E.U8 desc[UR30][R12.64+0x1], R10 ;  /* 0x0000010a0c00a986 */ /* 0x0001ec000c10111e */
[----:B0-----:R-:W0:Y:S02]  /*595e0*/  @!P5 LDC.64 R10, c[0x0][0x5c0] ;  /* 0x00017000ff0adb82 */ /* 0x001e240000000a00 */
[----:B0-----:R-:W-:Y:S01]  /*595f0*/  @!P5 IADD3 R166, P2, P3, R24, UR12, R10 ;  /* 0x0000000c18a6dc10 */ /* 0x001fe2000fb5e00a */
[----:B--2---:R-:W-:Y:S02]  /*59600*/  FMUL R10, R127, UR18 ;  /* 0x000000127f0a7c20 */ /* 0x004fe40008400000 */
[----:B------:R-:W2:Y:S01]  /*59610*/  LDL.LU R127, [R1+0x670] ;  /* 0x00067000017f7983 */ /* 0x000ea20000300800 */
[----:B------:R-:W-:-:S02]  /*59620*/  LOP3.LUT R0, R0, 0xffff7fff, RZ, 0xc0, !PT ;  /* 0xffff7fff00007812 */ /* 0x000fc400078ec0ff */
[----:B------:R-:W-:Y:S01]  /*59630*/  @!P5 IADD3.X R167, R30, UR11, R11, P2, P3 ;  /* 0x0000000b1ea7dc10 */ /* 0x000fe200097e640b */
[----:B------:R-:W4:Y:S01]  /*59640*/  LDL.LU R132, [R1+0x674] ;  /* 0x0006740001847983 */ /* 0x000f220000300800 */
[----:B------:R-:W-:-:S04]  /*59650*/  @P4 LOP3.LUT R0, R0, 0x8000, RZ, 0xfc, !PT ;  /* 0x0000800000004812 */ /* 0x000fc800078efcff */
[----:B------:R-:W-:-:S04]  /*59660*/  LOP3.LUT R0, R0, 0xffffefff, RZ, 0xc0, !PT ;  /* 0xffffefff00007812 */ /* 0x000fc800078ec0ff */
[----:B------:R-:W-:-:S04]  /*59670*/  @P6 LOP3.LUT R0, R0, 0x1000, RZ, 0xfc, !PT ;  /* 0x0000100000006812 */ /* 0x000fc800078efcff */
[----:B------:R-:W-:Y:S02]  /*59680*/  LOP3.LUT R0, R0, 0xfffff7ff, RZ, 0xc0, !PT ;  /* 0xfffff7ff00007812 */ /* 0x000fe400078ec0ff */
[----:B------:R-:W-:Y:S02]  /*59690*/  LOP3.LUT P6, RZ, R4, 0x80, RZ, 0xc0, !PT ;  /* 0x0000008004ff7812 */ /* 0x000fe400078cc0ff */
[----:B------:R-:W-:Y:S02]  /*596a0*/  @P5 LOP3.LUT R0, R0, 0x800, RZ, 0xfc, !PT ;  /* 0x0000080000005812 */ /* 0x000fe400078efcff */
[----:B------:R-:W-:Y:S02]  /*596b0*/  ISETP.LT.OR P5, PT, R28, 0x12, !P1 ;  /* 0x000000121c00780c */ /* 0x000fe40004fa1670 */
[----:B------:R-:W-:-:S07]  /*596c0*/  F2FP.SATFINITE.E4M3.F32.PACK_AB_MERGE_C R10, RZ, R10, RZ ;  /* 0x0000000aff0a723e */ /* 0x000fce00048070ff */
[----:B------:R0:W-:Y:S04]  /*596d0*/  @!P6 STG.E.U8 desc[UR30][R42.64+0x8], R10 ;  /* 0x0000080a2a00e986 */ /* 0x0001e8000c10111e */
[----:B0-----:R-:W0:Y:S02]  /*596e0*/  @!P5 LDC.64 R10, c[0x0][0x5c0] ;  /* 0x00017000ff0adb82 */ /* 0x001e240000000a00 */
[----:B0-----:R-:W-:Y:S01]  /*596f0*/  @!P5 IADD3 R150, P2, P3, R24, UR12, R10 ;  /* 0x0000000c1896dc10 */ /* 0x001fe2000fb5e00a */
[----:B---3--:R-:W-:Y:S02]  /*59700*/  FMUL R10, R126, UR18 ;  /* 0x000000127e0a7c20 */ /* 0x008fe40008400000 */
[----:B------:R-:W3:Y:S01]  /*59710*/  LDL.LU R126, [R1+0x678] ;  /* 0x00067800017e7983 */ /* 0x000ee20000300800 */
[----:B------:R-:W-:-:S02]  /*59720*/  @!P5 IADD3.X R151, R30, UR11, R11, P2, P3 ;  /* 0x0000000b1e97dc10 */ /* 0x000fc400097e640b */
[----:B------:R-:W-:Y:S02]  /*59730*/  ISETP.LT.OR P2, PT, R28, 0x9, !P0 ;  /* 0x000000091c00780c */ /* 0x000fe40004741670 */
[----:B------:R-:W-:Y:S02]  /*59740*/  LOP3.LUT P4, RZ, R5, 0x80, RZ, 0xc0, !PT ;  /* 0x0000008005ff7812 */ /* 0x000fe4000788c0ff */
[----:B------:R-:W-:-:S09]  /*59750*/  F2FP.SATFINITE.E4M3.F32.PACK_AB_MERGE_C R10, RZ, R10, RZ ;  /* 0x0000000aff0a723e */ /* 0x000fd200048070ff */
[----:B------:R-:W0:Y:S02]  /*59760*/  @!P2 LDC.64 R12, c[0x0][0x5c0] ;  /* 0x00017000ff0cab82 */ /* 0x000e240000000a00 */
[----:B------:R1:W-:Y:S01]  /*59770*/  @!P4 STG.E.U8 desc[UR30][R86.64+0x9], R10 ;  /* 0x0000090a5600c986 */ /* 0x0003e2000c10111e */
[----:B------:R-:W-:Y:S01]  /*59780*/  ISETP.LT.OR P4, PT, R28, 0x19, !P1 ;  /* 0x000000191c00780c */ /* 0x000fe20004f81670 */
[----:B------:R-:W-:Y:S01]  /*59790*/  IMAD.U32 R11, RZ, RZ, UR10 ;  /* 0x0000000aff0b7e24 */ /* 0x000fe2000f8e00ff */
[----:B------:R-:W-:Y:S01]  /*597a0*/  LOP3.LUT R0, R0, 0xfffffbff, RZ, 0xc0, !PT ;  /* 0xfffffbff00007812 */ /* 0x000fe200078ec0ff */
[----:B------:R-:W-:-:S03]  /*597b0*/  IMAD.U32 R14, RZ, RZ, UR9 ;  /* 0x00000009ff0e7e24 */ /* 0x000fc6000f8e00ff */
[----:B------:R-:W-:Y:S02]  /*597c0*/  @P5 LOP3.LUT R0, R0, 0x400, RZ, 0xfc, !PT ;  /* 0x0000040000005812 */ /* 0x000fe400078efcff */
[----:B------:R-:W-:-:S04]  /*597d0*/  @!P2 IADD3 R11, P3, P5, R11, UR8, R24 ;  /* 0x000000080b0bac10 */ /* 0x000fc8000fd7e018 */
[----:B------:R-:W-:Y:S02]  /*597e0*/  @!P2 IADD3.X R14, R14, UR7, R30, P3, P5 ;  /* 0x000000070e0eac10 */ /* 0x000fe40009fea41e */
[----:B0-----:R-:W-:Y:S02]  /*597f0*/  @!P2 IADD3 R12, P3, R11, R12, RZ ;  /* 0x0000000c0b0ca210 */ /* 0x001fe40007f7e0ff */
[----:B-1----:R-:W0:Y:S03]  /*59800*/  @!P4 LDC.64 R10, c[0x0][0x5c0] ;  /* 0x00017000ff0acb82 */ /* 0x002e260000000a00 */
[----:B------:R-:W-:Y:S01]  /*59810*/  @!P2 IMAD.X R13, R14, 0x1, R13, P3 ;  /* 0x000000010e0da824 */ /* 0x000fe200018e060d */
[----:B0-----:R-:W-:-:S04]  /*59820*/  @!P4 IADD3 R162, P5, P6, R24, UR12, R10 ;  /* 0x0000000c18a2cc10 */ /* 0x001fc8000febe00a */
[----:B------:R-:W-:Y:S02]  /*59830*/  @!P4 IADD3.X R163, R30, UR11, R11, P5, P6 ;  /* 0x0000000b1ea3cc10 */ /* 0x000fe4000afec40b */
[----:B------:R-:W-:Y:S02]  /*59840*/  LOP3.LUT P6, RZ, R6, 0x2, RZ, 0xc0, !PT ;  /* 0x0000000206ff7812 */ /* 0x000fe400078cc0ff */
[----:B------:R-:W-:-:S11]  /*59850*/  LOP3.LUT R4, R4, 0xffffffbf, RZ, 0xc0, !PT ;  /* 0xffffffbf04047812 */ /* 0x000fd600078ec0ff */
[----:B------:R-:W-:Y:S01]  /*59860*/  @P6 LOP3.LUT R4, R4, 0x40, RZ, 0xfc, !PT ;  /* 0x0000004004046812 */ /* 0x000fe200078efcff */
[----:B--2---:R-:W-:Y:S01]  /*59870*/  FMUL R10, R127, UR18 ;  /* 0x000000127f0a7c20 */ /* 0x004fe20008400000 */
[----:B------:R-:W-:Y:S01]  /*59880*/  ISETP.LT.OR P6, PT, R28, 0x1a, !P1 ;  /* 0x0000001a1c00780c */ /* 0x000fe20004fc1670 */
[----:B------:R-:W2:Y:S03]  /*59890*/  LDL.LU R127, [R1+0x67c] ;  /* 0x00067c00017f7983 */ /* 0x000ea60000300800 */
        /* <DEDUP_REMOVED lines=19> */
[----:B---3--:R-:W-:Y:S02]  /*599d0*/  FMUL R10, R126, UR18 ;  /* 0x000000127e0a7c20 */ /* 0x008fe40008400000 */
[----:B------:R-:W3:Y:S04]  /*599e0*/  LDL.LU R126, [R1+0x680] ;  /* 0x00068000017e7983 */ /* 0x000ee80000300800 */
[----:B------:R-:W4:Y:S04]  /*599f0*/  LDL.LU R136, [R1+0x684] ;  /* 0x0006840001887983 */ /* 0x000f280000300800 */
[----:B------:R-:W4:Y:S01]  /*59a00*/  LDL.LU R132, [R1+0x688] ;  /* 0x0006880001847983 */ /* 0x000f220000300800 */
[----:B------:R-:W-:-:S02]  /*59a10*/  LOP3.LUT R0, R0, 0xfffffdff, RZ, 0xc0, !PT ;  /* 0xfffffdff00007812 */ /* 0x000fc400078ec0ff */
[----:B------:R-:W-:Y:S01]  /*59a20*/  @!P5 IADD3.X R141, R30, UR11, R11, P2, P3 ;  /* 0x0000000b1e8ddc10 */ /* 0x000fe200097e640b */
[----:B------:R-:W-:Y:S01]  /*59a30*/  IMAD.U32 R14, RZ, RZ, UR9 ;  /* 0x00000009ff0e7e24 */ /* 0x000fe2000f8e00ff */
[----:B------:R-:W-:Y:S01]  /*59a40*/  @P4 LOP3.LUT R0, R0, 0x200, RZ, 0xfc, !PT ;  /* 0x0000020000004812 */ /* 0x000fe200078efcff */
[----:B------:R-:W4:Y:S03]  /*59a50*/  LDL.LU R133, [R1+0x68c] ;  /* 0x00068c0001857983 */ /* 0x000f260000300800 */
        /* <DEDUP_REMOVED lines=8> */
[----:B0-----:R-:W0:Y:S01]  /*59ae0*/  @!P5 LDC.64 R10, c[0x0][0x5c0] ;  /* 0x00017000ff0adb82 */ /* 0x001e220000000a00 */
[----:B------:R-:W-:Y:S02]  /*59af0*/  LOP3.LUT P4, RZ, R6, 0x1, RZ, 0xc0, !PT ;  /* 0x0000000106ff7812 */ /* 0x000fe4000788c0ff */
[----:B0-----:R-:W-:-:S04]  /*59b00*/  @!P5 IADD3 R134, P2, P3, R24, UR12, R10 ;  /* 0x0000000c1886dc10 */ /* 0x001fc8000fb5e00a */
[----:B------:R-:W-:Y:S02]  /*59b10*/  @!P5 IADD3.X R135, R30, UR11, R11, P2, P3 ;  /* 0x0000000b1e87dc10 */ /* 0x000fe400097e640b */
[----:B------:R-:W-:-:S13]  /*59b20*/  ISETP.LT.OR P2, PT, R28, 0x11, !P0 ;  /* 0x000000111c00780c */ /* 0x000fda0004741670 */
[----:B------:R-:W0:Y:S01]  /*59b30*/  @!P2 LDC.64 R12, c[0x0][0x5c0] ;  /* 0x00017000ff0cab82 */ /* 0x000e220000000a00 */
[----:B------:R-:W-:Y:S01]  /*59b40*/  LOP3.LUT R0, R0, 0xffffffef, RZ, 0xc0, !PT ;  /* 0xffffffef00007812 */ /* 0x000fe200078ec0ff */
[----:B------:R-:W-:-:S03]  /*59b50*/  IMAD.U32 R11, RZ, RZ, UR10 ;  /* 0x0000000aff0b7e24 */ /* 0x000fc6000f8e00ff */
[----:B------:R-:W-:Y:S02]  /*59b60*/  @P5 LOP3.LUT R0, R0, 0x10, RZ, 0xfc, !PT ;  /* 0x0000001000005812 */ /* 0x000fe400078efcff */
[----:B------:R-:W-:Y:S01]  /*59b70*/  @!P2 IADD3 R11, P3, P5, R11, UR8, R24 ;  /* 0x000000080b0bac10 */ /* 0x000fe2000fd7e018 */
[----:B--2---:R-:W-:-:S05]  /*59b80*/  FMUL R10, R127, UR18 ;  /* 0x000000127f0a7c20 */ /* 0x004fca0008400000 */
[----:B------:R-:W-:-:S05]  /*59b90*/  F2FP.SATFINITE.E4M3.F32.PACK_AB_MERGE_C R10, RZ, R10, RZ ;  /* 0x0000000aff0a723e */ /* 0x000fca00048070ff */
[----:B------:R1:W-:Y:S01]  /*59ba0*/  @!P4 STG.E.U8 desc[UR30][R34.64+0x11], R10 ;  /* 0x0000110a2200c986 */ /* 0x0003e2000c10111e */
[----:B------:R-:W-:Y:S02]  /*59bb0*/  ISETP.LT.OR P4, PT, R28, 0x29, !P1 ;  /* 0x000000291c00780c */ /* 0x000fe40004f81670 */
[----:B------:R-:W-:Y:S02]  /*59bc0*/  @!P2 IADD3.X R14, R14, UR7, R30, P3, P5 ;  /* 0x000000070e0eac10 */ /* 0x000fe40009fea41e */
[----:B0-----:R-:W-:-:S09]  /*59bd0*/  @!P2 IADD3 R12, P3, R11, R12, RZ ;  /* 0x0000000c0b0ca210 */ /* 0x001fd20007f7e0ff */
[----:B-1----:R-:W0:Y:S01]  /*59be0*/  @!P4 LDC.64 R10, c[0x0][0x5c0] ;  /* 0x00017000ff0acb82 */ /* 0x002e220000000a00 */
[----:B------:R-:W-:Y:S01]  /*59bf0*/  @!P2 IMAD.X R13, R14, 0x1, R13, P3 ;  /* 0x000000010e0da824 */ /* 0x000fe200018e060d */
[----:B0-----:R-:W-:-:S04]  /*59c00*/  @!P4 IADD3 R154, P5, P6, R24, UR12, R10 ;  /* 0x0000000c189acc10 */ /* 0x001fc8000febe00a */
[----:B------:R-:W-:Y:S02]  /*59c10*/  @!P4 IADD3.X R155, R30, UR11, R11, P5, P6 ;  /* 0x0000000b1e9bcc10 */ /* 0x000fe4000afec40b */
[----:B------:R-:W-:Y:S02]  /*59c20*/  LOP3.LUT P6, RZ, R5, 0x4, RZ, 0xc0, !PT ;  /* 0x0000000405ff7812 */ /* 0x000fe400078cc0ff */
[----:B------:R-:W-:-:S11]  /*59c30*/  LOP3.LUT R4, R4, 0xffffffdf, RZ, 0xc0, !PT ;  /* 0xffffffdf04047812 */ /* 0x000fd600078ec0ff */
[----:B------:R-:W-:Y:S02]  /*59c40*/  @P6 LOP3.LUT R4, R4, 0x20, RZ, 0xfc, !PT ;  /* 0x0000002004046812 */ /* 0x000fe400078efcff */
[----:B------:R-:W-:Y:S01]  /*59c50*/  ISETP.LT.OR P6, PT, R28, 0x2a, !P1 ;  /* 0x0000002a1c00780c */ /* 0x000fe20004fc1670 */
[----:B---3--:R-:W-:-:S05]  /*59c60*/  FMUL R10, R126, UR18 ;  /* 0x000000127e0a7c20 */ /* 0x008fca0008400000 */
        /* <DEDUP_REMOVED lines=19> */
[----:B------:R-:W-:Y:S02]  /*59da0*/  FMUL R10, R132, UR18 ;  /* 0x00000012840a7c20 */ /* 0x000fe40008400000 */
[----:B------:R-:W2:Y:S04]  /*59db0*/  LDL.LU R132, [R1+0x690] ;  /* 0x0006900001847983 */ /* 0x000ea80000300800 */
[----:B------:R-:W3:Y:S04]  /*59dc0*/  LDL.LU R144, [R1+0x694] ;  /* 0x0006940001907983 */ /* 0x000ee80000300800 */
[----:B------:R-:W4:Y:S01]  /*59dd0*/  LDL.LU R136, [R1+0x698] ;  /* 0x0006980001887983 */ /* 0x000f220000300800 */
[----:B------:R-:W-:-:S02]  /*59de0*/  LOP3.LUT R0, R0, 0xfffffffb, RZ, 0xc0, !PT ;  /* 0xfffffffb00007812 */ /* 0x000fc400078ec0ff */
[----:B------:R-:W-:Y:S01]  /*59df0*/  LOP3.LUT R9, R9, 0x7fffffff, RZ, 0xc0, !PT ;  /* 0x7fffffff09097812 */ /* 0x000fe200078ec0ff */
[----:B------:R-:W-:Y:S01]  /*59e00*/  IMAD.U32 R14, RZ, RZ, UR9 ;  /* 0x00000009ff0e7e24 */ /* 0x000fe2000f8e00ff */
[----:B------:R-:W-:Y:S01]  /*59e10*/  @P4 LOP3.LUT R0, R0, 0x4, RZ, 0xfc, !PT ;  /* 0x0000000400004812 */ /* 0x000fe200078efcff */
[----:B------:R-:W4:Y:S03]  /*59e20*/  LDL.LU R137, [R1+0x69c] ;  /* 0x00069c0001897983 */ /* 0x000f260000300800 */
[----:B------:R-:W-:Y:S02]  /*59e30*/  LOP3.LUT R0, R0, 0xfffffffe, RZ, 0xc0, !PT ;  /* 0xfffffffe00007812 */ /* 0x000fe400078ec0ff */
[----:B------:R-:W-:Y:S02]  /*59e40*/  @P5 LOP3.LUT R9, R9, 0x80000000, RZ, 0xfc, !PT ;  /* 0x8000000009095812 */ /* 0x000fe400078efcff */
[----:B------:R-:W-:-:S02]  /*59e50*/  @P6 LOP3.LUT R0, R0, 0x1, RZ, 0xfc, !PT ;  /* 0x0000000100006812 */ /* 0x000fc400078efcff */
[----:B------:R-:W-:Y:S02]  /*59e60*/  LOP3.LUT P6, RZ, R4, 0x20, RZ, 0xc0, !PT ;  /* 0x0000002004ff7812 */ /* 0x000fe400078cc0ff */
[----:B------:R-:W-:Y:S02]  /*59e70*/  @!P5 IADD3.X R149, R30, UR11, R11, P2, P3 ;  /* 0x0000000b1e95dc10 */ /* 0x000fe400097e640b */
[----:B------:R-:W-:Y:S02]  /*59e80*/  ISETP.LT.OR P5, PT, R28, 0x32, !P1 ;  /* 0x000000321c00780c */ /* 0x000fe40004fa1670 */
[----:B------:R-:W-:-:S07]  /*59e90*/  F2FP.SATFINITE.E4M3.F32.PACK_AB_MERGE_C R10, RZ, R10, RZ ;  /* 0x0000000aff0a723e */ /* 0x000fce00048070ff */
[----:B------:R0:W-:Y:S04]  /*59ea0*/  @!P6 STG.E.U8 desc[UR30][R18.64+0x18], R10 ;  /* 0x0000180a1200e986 */ /* 0x0001e8000c10111e */
[----:B0-----:R-:W0:Y:S01]  /*59eb0*/  @!P5 LDC.64 R10, c[0x0][0x5c0] ;  /* 0x00017000ff0adb82 */ /* 0x001e220000000a00 */
[----:B------:R-:W-:Y:S02]  /*59ec0*/  LOP3.LUT P4, RZ, R6, 0x4, RZ, 0xc0, !PT ;  /* 0x0000000406ff7812 */ /* 0x000fe4000788c0ff */
[----:B0-----:R-:W-:-:S04]  /*59ed0*/  @!P5 IADD3 R138, P2, P3, R24, UR12, R10 ;  /* 0x0000000c188adc10 */ /* 0x001fc8000fb5e00a */
[----:B------:R-:W-:Y:S02]  /*59ee0*/  @!P5 IADD3.X R139, R30, UR11, R11, P2, P3 ;  /* 0x0000000b1e8bdc10 */ /* 0x000fe400097e640b */
[----:B------:R-:W-:Y:S01]  /*59ef0*/  ISETP.LT.OR P2, PT, R28, 0x19, !P0 ;  /* 0x000000191c00780c */ /* 0x000fe20004741670 */
[----:B------:R-:W-:-:S05]  /*59f00*/  FMUL R10, R133, UR18 ;  /* 0x00000012850a7c20 */ /* 0x000fca0008400000 */
[----:B------:R-:W-:-:S07]  /*59f10*/  F2FP.SATFINITE.E4M3.F32.PACK_AB_MERGE_C R10, RZ, R10, RZ ;  /* 0x0000000aff0a723e */ /* 0x000fce00048070ff */
[----:B------:R-:W0:Y:S01]  /*59f20*/  @!P2 LDC.64 R12, c[0x0][0x5c0] ;  /* 0x00017000ff0cab82 */ /* 0x000e220000000a00 */
[----:B------:R1:W-:Y:S01]  /*59f30*/  @!P4 STG.E.U8 desc[UR30][R90.64+0x19], R10 ;  /* 0x0000190a5a00c986 */ /* 0x0003e2000c10111e */
[----:B------:R-:W-:Y:S01]  /*59f40*/  ISETP.LT.OR P4, PT, R28, 0x39, !P1 ;  /* 0x000000391c00780c */ /* 0x000fe20004f81670 */
[----:B------:R-:W-:Y:S01]  /*59f50*/  IMAD.U32 R11, RZ, RZ, UR10 ;  /* 0x0000000aff0b7e24 */ /* 0x000fe2000f8e00ff */
[----:B------:R-:W-:-:S04]  /*59f60*/  LOP3.LUT R9, R9, 0xbfffffff, RZ, 0xc0, !PT ;  /* 0xbfffffff09097812 */ /* 0x000fc800078ec0ff */
        /* <DEDUP_REMOVED lines=10> */
[----:B------:R-:W-:Y:S02]  /*5a010*/  @P6 LOP3.LUT R4, R4, 0x10, RZ, 0xfc, !PT ;  /* 0x0000001004046812 */ /* 0x000fe400078efcff */
[----:B------:R-:W-:Y:S01]  /*5a020*/  ISETP.LT.OR P6, PT, R28, 0x3a, !P1 ;  /* 0x0000003a1c00780c */ /* 0x000fe20004fc1670 */
[----:B--2---:R-:W-:-:S05]  /*5a030*/  FMUL R10, R132, UR18 ;  /* 0x00000012840a7c20 */ /* 0x004fca0008400000 */
        /* <DEDUP_REMOVED lines=12> */
[----:B---3--:R-:W-:-:S03]  /*5a100*/  FMUL R10, R144, UR18 ;  /* 0x00000012900a7c20 */ /* 0x008fc60008400000 */
[----:B------:R-:W-:Y:S02]  /*5a110*/  @!P6 IADD3.X R133, R30, UR11, R11, P3, P5 ;  /* 0x0000000b1e85ec10 */ /* 0x000fe40009fea40b */
[----:B------:R-:W-:Y:S02]  /*5a120*/  ISETP.LT.OR P5, PT, R28, 0x41, !P1 ;  /* 0x000000411c00780c */ /* 0x000fe40004fa1670 */
[----:B------:R-:W-:-:S05]  /*5a130*/  F2FP.SATFINITE.E4M3.F32.PACK_AB_MERGE_C R10, RZ, R10, RZ ;  /* 0x0000000aff0a723e */ /* 0x000fca00048070ff */
[----:B------:R0:W-:Y:S06]  /*5a140*/  @!P2 STG.E.U8 desc[UR30][R12.64+0x19], R10 ;  /* 0x0000190a0c00a986 */ /* 0x0001ec000c10111e */
[----:B0-----:R-:W0:Y:S02]  /*5a150*/  @!P5 LDC.64 R10, c[0x0][0x5c0] ;  /* 0x00017000ff0adb82 */ /* 0x001e240000000a00 */
[----:B0-----:R-:W-:Y:S01]  /*5a160*/  @!P5 IADD3 R160, P2, P3, R24, UR12, R10 ;  /* 0x0000000c18a0dc10 */ /* 0x001fe2000fb5e00a */
[----:B----4-:R-:W-:Y:S02]  /*5a170*/  FMUL R10, R136, UR18 ;  /* 0x00000012880a7c20 */ /* 0x010fe40008400000 */
[----:B------:R-:W2:Y:S04]  /*5a180*/  LDL.LU R136, [R1+0x6a0] ;  /* 0x0006a00001887983 */ /* 0x000ea80000300800 */
[----:B------:R-:W3:Y:S04]  /*5a190*/  LDL.LU R2, [R1+0x6a4] ;  /* 0x0006a40001027983 */ /* 0x000ee80000300800 */
        /* <DEDUP_REMOVED lines=118> */
[----:B0-----:R-:W-:-:S04]  /*5a900*/  @!P5 IADD3 R190, P2, P3, R24, UR12, R10 ;  /* 0x0000000c18bedc10 */ /* 0x001fc8000fb5e00a */
[----:B------:R-:W-:Y:S01]  /*5a910*/  @!P5 IADD3.X R191, R30, UR11, R11, P2, P3 ;  /* 0x0000000b1ebfdc10 */ /* 0x000fe200097e640b */
[----:B------:R-:W-:Y:S01]  /*5a920*/  STL [R1+0xd04], R190 ;  /* 0x000d04be01007387 */ /* 0x000fe20000100800 */
[----:B----4-:R-:W-:-:S03]  /*5a930*/  FMUL R10, R3, UR18 ;  /* 0x00000012030a7c20 */ /* 0x010fc60008400000 */
[----:B------:R-:W-:Y:S04]  /*5a940*/  STL [R1+0xd00], R191 ;  /* 0x000d00bf01007387 */ /* 0x000fe80000100800 */
[----:B------:R-:W2:Y:S01]  /*5a950*/  LDL.LU R3, [R1+0x6c0] ;  /* 0x0006c00001037983 */ /* 0x000ea20000300800 */
[----:B------:R-:W-:-:S04]  /*5a960*/  LOP3.LUT R9, R9, 0xffff7fff, RZ, 0xc0, !PT ;  /* 0xffff7fff09097812 */ /* 0x000fc800078ec0ff */
        /* <DEDUP_REMOVED lines=10> */
[----:B0-----:R-:W-:-:S04]  /*5aa10*/  @!P5 IADD3 R172, P2, P3, R24, UR12, R10 ;  /* 0x0000000c18acdc10 */ /* 0x001fc8000fb5e00a */
[----:B------:R-:W-:-:S05]  /*5aa20*/  @!P5 IADD3.X R173, R30, UR11, R11, P2, P3 ;  /* 0x0000000b1eaddc10 */ /* 0x000fca00097e640b */
[----:B------:R-:W-:Y:S04]  /*5aa30*/  STL [R1+0xcfc], R173 ;  /* 0x000cfcad01007387 */ /* 0x000fe80000100800 */
[----:B------:R-:W3:Y:S01]  /*5aa40*/  LDL.LU R31, [R1+0x6c4] ;  /* 0x0006c400011f7983 */ /* 0x000ee20000300800 */
[----:B------:R-:W-:-:S03]  /*5aa50*/  FMUL R10, R2, UR18 ;  /* 0x00000012020a7c20 */ /* 0x000fc60008400000 */
[----:B------:R-:W4:Y:S01]  /*5aa60*/  LDL.LU R2, [R1+0x6c8] ;  /* 0x0006c80001027983 */ /* 0x000f220000300800 */
        /* <DEDUP_REMOVED lines=13> */
[----:B-1----:R-:W0:Y:S02]  /*5ab40*/  @!P4 LDC.64 R10, c[0x0][0x5c0] ;  /* 0x00017000ff0acb82 */ /* 0x002e240000000a00 */
[----:B0-----:R-:W-:-:S04]  /*5ab50*/  @!P4 IADD3 R220, P5, P6, R24, UR12, R10 ;  /* 0x0000000c18dccc10 */ /* 0x001fc8000febe00a */
[----:B------:R-:W-:Y:S01]  /*5ab60*/  @!P4 IADD3.X R221, R30, UR11, R11, P5, P6 ;  /* 0x0000000b1eddcc10 */ /* 0x000fe2000afec40b */
[----:B------:R-:W-:Y:S04]  /*5ab70*/  STL [R1+0xcf4], R220 ;  /* 0x000cf4dc01007387 */ /* 0x000fe80000100800 */
[----:B------:R-:W-:Y:S01]  /*5ab80*/  STL [R1+0xcf0], R221 ;  /* 0x000cf0dd01007387 */ /* 0x000fe20000100800 */
[----:B------:R-:W-:Y:S01]  /*5ab90*/  @!P2 IMAD.X R13, R14, 0x1, R13, P3 ;  /* 0x000000010e0da824 */ /* 0x000fe200018e060d */
[----:B------:R-:W-:Y:S02]  /*5aba0*/  LOP3.LUT P6, RZ, R5, 0x8, RZ, 0xc0, !PT ;  /* 0x0000000805ff7812 */ /* 0x000fe400078cc0ff */
[----:B------:R-:W-:-:S11]  /*5abb0*/  LOP3.LUT R4, R4, 0xfffffffd, RZ, 0xc0, !PT ;  /* 0xfffffffd04047812 */ /* 0x000fd600078ec0ff */
[----:B------:R-:W-:Y:S02]  /*5abc0*/  @P6 LOP3.LUT R4, R4, 0x2, RZ, 0xfc, !PT ;  /* 0x0000000204046812 */ /* 0x000fe400078efcff */
[----:B------:R-:W-:Y:S01]  /*5abd0*/  ISETP.LT.OR P6, PT, R28, 0x6a, !P1 ;  /* 0x0000006a1c00780c */ /* 0x000fe20004fc1670 */
[----:B--2---:R-:W-:Y:S02]  /*5abe0*/  FMUL R10, R3, UR18 ;  /* 0x00000012030a7c20 */ /* 0x004fe40008400000 */
        /* <DEDUP_REMOVED lines=12> */
[----:B0-----:R-:W-:-:S04]  /*5acb0*/  @!P6 IADD3 R156, P3, P5, R24, UR12, R10 ;  /* 0x0000000c189cec10 */ /* 0x001fc8000fd7e00a */
[----:B------:R-:W-:Y:S02]  /*5acc0*/  @!P6 IADD3.X R157, R30, UR11, R11, P3, P5 ;  /* 0x0000000b1e9dec10 */ /* 0x000fe40009fea40b */
[----:B------:R-:W-:Y:S01]  /*5acd0*/  ISETP.LT.OR P5, PT, R28, 0x71, !P1 ;  /* 0x000000711c00780c */ /* 0x000fe20004fa1670 */
[----:B---3--:R-:W-:-:S05]  /*5ace0*/  FMUL R10, R31, UR18 ;  /* 0x000000121f0a7c20 */ /* 0x008fca0008400000 */
[----:B------:R-:W-:-:S05]  /*5acf0*/  F2FP.SATFINITE.E4M3.F32.PACK_AB_MERGE_C R10, RZ, R10, RZ ;  /* 0x0000000aff0a723e */ /* 0x000fca00048070ff */
[----:B------:R0:W-:Y:S02]  /*5ad00*/  @!P2 STG.E.U8 desc[UR30][R12.64+0x31], R10 ;  /* 0x0000310a0c00a986 */ /* 0x0001e4000c10111e */
[----:B0-----:R-:W0:Y:S02]  /*5ad10*/  @!P5 LDC.64 R10, c[0x0][0x5c0] ;  /* 0x00017000ff0adb82 */ /* 0x001e240000000a00 */
[----:B------:R-:W-:Y:S01]  /*5ad20*/  STL [R1+0xcf8], R157 ;  /* 0x000cf89d01007387 */ /* 0x000fe20000100800 */
[----:B0-----:R-:W-:-:S04]  /*5ad30*/  @!P5 IADD3 R206, P2, P3, R24, UR12, R10 ;  /* 0x0000000c18cedc10 */ /* 0x001fc8000fb5e00a */
[----:B------:R-:W-:Y:S01]  /*5ad40*/  @!P5 IADD3.X R207, R30, UR11, R11, P2, P3 ;  /* 0x0000000b1ecfdc10 */ /* 0x000fe200097e640b */
[----:B----4-:R-:W-:-:S04]  /*5ad50*/  FMUL R10, R2, UR18 ;  /* 0x00000012020a7c20 */ /* 0x010fc80008400000 */
[----:B------:R-:W-:Y:S04]  /*5ad60*/  STL [R1+0xcec], R207 ;  /* 0x000ceccf01007387 */ /* 0x000fe80000100800 */
[----:B------:R-:W3:Y:S01]  /*5ad70*/  LDL.LU R2, [R1+0x6d0] ;  /* 0x0006d00001027983 */ /* 0x000ee20000300800 */
[----:B------:R-:W-:Y:S02]  /*5ad80*/  LOP3.LUT R9, R9, 0xfffffbff, RZ, 0xc0, !PT ;  /* 0xfffffbff09097812 */ /* 0x000fe400078ec0ff */
[----:B------:R-:W-:Y:S01]  /*5ad90*/  F2FP.SATFINITE.E4M3.F32.PACK_AB_MERGE_C R10, RZ, R10, RZ ;  /* 0x0000000aff0a723e */ /* 0x000fe200048070ff */
[----:B------:R-:W4:Y:S01]  /*5ada0*/  LDL.LU R31, [R1+0x6d4] ;  /* 0x0006d400011f7983 */ /* 0x000f220000300800 */
[----:B------:R-:W-:-:S04]  /*5adb0*/  @P4 LOP3.LUT R9, R9, 0x400, RZ, 0xfc, !PT ;  /* 0x0000040009094812 */ /* 0x000fc800078efcff */
[----:B------:R-:W-:-:S04]  /*5adc0*/  LOP3.LUT R9, R9, 0xfffffdff, RZ, 0xc0, !PT ;  /* 0xfffffdff09097812 */ /* 0x000fc800078ec0ff */
[----:B------:R-:W-:-:S04]  /*5add0*/  @P6 LOP3.LUT R9, R9, 0x200, RZ, 0xfc, !PT ;  /* 0x0000020009096812 */ /* 0x000fc800078efcff */
[----:B------:R-:W-:Y:S02]  /*5ade0*/  LOP3.LUT R9, R9, 0xfffffeff, RZ, 0xc0, !PT ;  /* 0xfffffeff09097812 */ /* 0x000fe400078ec0ff */
[----:B------:R-:W-:Y:S02]  /*5adf0*/  LOP3.LUT P6, RZ, R4, 0x2, RZ, 0xc0, !PT ;  /* 0x0000000204ff7812 */ /* 0x000fe400078cc0ff */
[----:B------:R-:W-:Y:S02]  /*5ae00*/  @P5 LOP3.LUT R9, R9, 0x100, RZ, 0xfc, !PT ;  /* 0x0000010009095812 */ /* 0x000fe400078efcff */
[----:B------:R-:W-:-:S09]  /*5ae10*/  ISETP.LT.OR P5, PT, R28, 0x72, !P1 ;  /* 0x000000721c00780c */ /* 0x000fd20004fa1670 */
[----:B------:R0:W-:Y:S04]  /*5ae20*/  @!P6 STG.E.U8 desc[UR30][R58.64+0x38], R10 ;  /* 0x0000380a3a00e986 */ /* 0x0001e8000c10111e */
[----:B0-----:R-:W0:Y:S02]  /*5ae30*/  @!P5 LDC.64 R10, c[0x0][0x5c0] ;  /* 0x00017000ff0adb82 */ /* 0x001e240000000a00 */
[----:B0-----:R-:W-:Y:S01]  /*5ae40*/  @!P5 IADD3 R188, P2, P3, R24, UR12, R10 ;  /* 0x0000000c18bcdc10 */ /* 0x001fe2000fb5e00a */
[----:B--2---:R-:W-:Y:S02]  /*5ae50*/  FMUL R10, R3, UR18 ;  /* 0x00000012030a7c20 */ /* 0x004fe40008400000 */
[----:B------:R-:W2:Y:S01]  /*5ae60*/  LDL.LU R3, [R1+0x6d8] ;  /* 0x0006d80001037983 */ /* 0x000ea20000300800 */
        /* <DEDUP_REMOVED lines=17> */
[----:B------:R-:W-:Y:S01]  /*5af80*/  @!P4 IADD3.X R235, R30, UR11, R11, P5, P6 ;  /* 0x0000000b1eebcc10 */ /* 0x000fe2000afec40b */
[----:B------:R-:W-:Y:S04]  /*5af90*/  STL [R1+0xce8], R234 ;  /* 0x000ce8ea01007387 */ /* 0x000fe80000100800 */
[----:B------:R-:W-:Y:S01]  /*5afa0*/  STL [R1+0xce4], R235 ;  /* 0x000ce4eb01007387 */ /* 0x000fe20000100800 */
        /* <DEDUP_REMOVED lines=16> */
[----:B------:R-:W0:Y:S01]  /*5b0b0*/  @!P6 LDC.64 R10, c[0x0][0x5c0] ;  /* 0x00017000ff0aeb82 */ /* 0x000e220000000a00 */
[----:B------:R-:W-:Y:S02]  /*5b0c0*/  LOP3.LUT R9, R9, 0xffffffdf, RZ, 0xc0, !PT ;  /* 0xffffffdf09097812 */ /* 0x000fe400078ec0ff */
[----:B0-----:R-:W-:-:S04]  /*5b0d0*/  @!P6 IADD3 R170, P3, P5, R24, UR12, R10 ;  /* 0x0000000c18aaec10 */ /* 0x001fc8000fd7e00a */
[----:B------:R-:W-:Y:S02]  /*5b0e0*/  @!P6 IADD3.X R171, R30, UR11, R11, P3, P5 ;  /* 0x0000000b1eabec10 */ /* 0x000fe40009fea40b */
[----:B------:R-:W-:Y:S02]  /*5b0f0*/  ISETP.LT.OR P5, PT, R28, 0x81, !P1 ;  /* 0x000000811c00780c */ /* 0x000fe40004fa1670 */
[----:B------:R-:W-:-:S04]  /*5b100*/  @P4 LOP3.LUT R9, R9, 0x20, RZ, 0xfc, !PT ;  /* 0x0000002009094812 */ /* 0x000fc800078efcff */
[----:B------:R-:W-:-:S07]  /*5b110*/  LOP3.LUT R9, R9, 0xfffffff7, RZ, 0xc0, !PT ;  /* 0xfffffff709097812 */ /* 0x000fce00078ec0ff */
[----:B------:R-:W0:Y:S01]  /*5b120*/  @!P5 LDC.64 R10, c[0x0][0x5c0] ;  /* 0x00017000ff0adb82 */ /* 0x000e220000000a00 */
[----:B------:R-:W-:Y:S02]  /*5b130*/  @P6 LOP3.LUT R9, R9, 0x8, RZ, 0xfc, !PT ;  /* 0x0000000809096812 */ /* 0x000fe400078efcff */
[----:B------:R-:W-:Y:S01]  /*5b140*/  LOP3.LUT P6, RZ, R4, 0x1, RZ, 0xc0, !PT ;  /* 0x0000000104ff7812 */ /* 0x000fe200078cc0ff */
[----:B----4-:R-:W-:-:S05]  /*5b150*/  FMUL R4, R31, UR18 ;  /* 0x000000121f047c20 */ /* 0x010fca0008400000 */
[----:B------:R-:W-:-:S05]  /*5b160*/  F2FP.SATFINITE.E4M3.F32.PACK_AB_MERGE_C R4, RZ, R4, RZ ;  /* 0x00000004ff04723e */ /* 0x000fca00048070ff */
[----:B------:R2:W-:Y:S01]  /*5b170*/  @!P2 STG.E.U8 desc[UR30][R12.64+0x39], R4 ;  /* 0x000039040c00a986 */ /* 0x0005e2000c10111e */
[----:B0-----:R-:W-:-:S04]  /*5b180*/  @!P5 IADD3 R218, P2, P3, R24, UR12, R10 ;  /* 0x0000000c18dadc10 */ /* 0x001fc8000fb5e00a */
[----:B------:R-:W-:Y:S01]  /*5b190*/  @!P5 IADD3.X R219, R30, UR11, R11, P2, P3 ;  /* 0x0000000b1edbdc10 */ /* 0x000fe200097e640b */
[----:B------:R-:W-:Y:S04]  /*5b1a0*/  STL [R1+0xce0], R218 ;  /* 0x000ce0da01007387 */ /* 0x000fe80000100800 */
[----:B------:R-:W-:Y:S01]  /*5b1b0*/  STL [R1+0xcdc], R219 ;  /* 0x000cdcdb01007387 */ /* 0x000fe20000100800 */
[----:B--2---:R-:W-:-:S03]  /*5b1c0*/  FMUL R4, R3, UR18 ;  /* 0x0000001203047c20 */ /* 0x004fc60008400000 */
[----:B------:R-:W2:Y:S04]  /*5b1d0*/  LDL.LU R3, [R1+0x6e0] ;  /* 0x0006e00001037983 */ /* 0x000ea80000300800 */
[----:B------:R-:W4:Y:S01]  /*5b1e0*/  LDL.LU R31, [R1+0x6e4] ;  /* 0x0006e400011f7983 */ /* 0x000f220000300800 */
[----:B------:R-:W-:Y:S02]  /*5b1f0*/  F2FP.SATFINITE.E4M3.F32.PACK_AB_MERGE_C R4, RZ, R4, RZ ;  /* 0x00000004ff04723e */ /* 0x000fe400048070ff */
[----:B------:R-:W-:-:S03]  /*5b200*/  LOP3.LUT R9, R9, 0xfffffffb, RZ, 0xc0, !PT ;  /* 0xfffffffb09097812 */ /* 0x000fc600078ec0ff */
[----:B------:R3:W-:Y:S01]  /*5b210*/  @!P6 STG.E.U8 desc[UR30][R100.64+0x40], R4 ;  /* 0x000040046400e986 */ /* 0x0007e2000c10111e */
[----:B------:R-:W-:Y:S02]  /*5b220*/  @P5 LOP3.LUT R9, R9, 0x4, RZ, 0xfc, !PT ;  /* 0x0000000409095812 */ /* 0x000fe400078efcff */
[----:B------:R-:W-:-:S13]  /*5b230*/  ISETP.LT.OR P5, PT, R28, 0x82, !P1 ;  /* 0x000000821c00780c */ /* 0x000fda0004fa1670 */
[----:B------:R-:W0:Y:S01]  /*5b240*/  @!P5 LDC.64 R10, c[0x0][0x5c0] ;  /* 0x00017000ff0adb82 */ /* 0x000e220000000a00 */
[----:B------:R-:W-:Y:S02]  /*5b250*/  LOP3.LUT P4, RZ, R5, 0x40000, RZ, 0xc0, !PT ;  /* 0x0004000005ff7812 */ /* 0x000fe4000788c0ff */
[----:B0-----:R-:W-:-:S04]  /*5b260*/  @!P5 IADD3 R198, P2, P3, R24, UR12, R10 ;  /* 0x0000000c18c6dc10 */ /* 0x001fc8000fb5e00a */
[----:B------:R-:W-:Y:S02]  /*5b270*/  @!P5 IADD3.X R199, R30, UR11, R11, P2, P3 ;  /* 0x0000000b1ec7dc10 */ /* 0x000fe400097e640b */
[----:B------:R-:W-:-:S13]  /*5b280*/  ISETP.LT.OR P2, PT, R28, 0x41, !P0 ;  /* 0x000000411c00780c */ /* 0x000fda0004741670 */
[----:B------:R-:W0:Y:S01]  /*5b290*/  @!P2 LDC.64 R12, c[0x0][0x5c0] ;  /* 0x00017000ff0cab82 */ /* 0x000e220000000a00 */
[----:B------:R-:W-:Y:S01]  /*5b2a0*/  LOP3.LUT R9, R9, 0xfffffffe, RZ, 0xc0, !PT ;  /* 0xfffffffe09097812 */ /* 0x000fe200078ec0ff */
[----:B---3--:R-:W-:Y:S02]  /*5b2b0*/  FMUL R4, R2, UR18 ;  /* 0x0000001202047c20 */ /* 0x008fe40008400000 */
[----:B------:R-:W3:Y:S03]  /*5b2c0*/  LDL.LU R2, [R1+0x6e8] ;  /* 0x0006e80001027983 */ /* 0x000ee60000300800 */
[----:B------:R-:W-:Y:S01]  /*5b2d0*/  F2FP.SATFINITE.E4M3.F32.PACK_AB_MERGE_C R4, RZ, R4, RZ ;  /* 0x00000004ff04723e */ /* 0x000fe200048070ff */
[----:B------:R-:W-:-:S04]  /*5b2e0*/  IMAD.U32 R10, RZ, RZ, UR10 ;  /* 0x0000000aff0a7e24 */ /* 0x000fc8000f8e00ff */
[----:B------:R2:W-:Y:S01]  /*5b2f0*/  @!P4 STG.E.U8 desc[UR30][R60.64+0x41], R4 ;  /* 0x000041043c00c986 */ /* 0x0005e2000c10111e */
[----:B------:R-:W-:Y:S01]  /*5b300*/  ISETP.LT.OR P4, PT, R28, 0x89, !P1 ;  /* 0x000000891c00780c */ /* 0x000fe20004f81670 */
[----:B------:R-:W-:Y:S01]  /*5b310*/  IMAD.U32 R14, RZ, RZ, UR9 ;  /* 0x00000009ff0e7e24 */ /* 0x000fe2000f8e00ff */
[----:B------:R-:W-:Y:S02]  /*5b320*/  @P5 LOP3.LUT R9, R9, 0x1, RZ, 0xfc, !PT ;  /* 0x0000000109095812 */ /* 0x000fe400078efcff */
[----:B------:R-:W-:-:S04]  /*5b330*/  @!P2 IADD3 R10, P3, P5, R10, UR8, R24 ;  /* 0x000000080a0aac10 */ /* 0x000fc8000fd7e018 */
[----:B------:R-:W-:Y:S02]  /*5b340*/  @!P2 IADD3.X R14, R14, UR7, R30, P3, P5 ;  /* 0x000000070e0eac10 */ /* 0x000fe40009fea41e */
[----:B0-----:R-:W-:-:S03]  /*5b350*/  @!P2 IADD3 R12, P3, R10, R12, RZ ;  /* 0x0000000c0a0ca210 */ /* 0x001fc60007f7e0ff */
[----:B------:R-:W0:Y:S02]  /*5b360*/  @!P4 LDC.64 R10, c[0x0][0x5c0] ;  /* 0x00017000ff0acb82 */ /* 0x000e240000000a00 */
[----:B0-----:R-:W-:-:S04]  /*5b370*/  @!P4 IADD3 R16, P5, P6, R24, UR12, R10 ;  /* 0x0000000c1810cc10 */ /* 0x001fc8000febe00a */
[----:B------:R-:W-:-:S05]  /*5b380*/  @!P4 IADD3.X R17, R30, UR11, R11, P5, P6 ;  /* 0x0000000b1e11cc10 */ /* 0x000fca000afec40b */
[----:B------:R-:W-:Y:S01]  /*5b390*/  @!P4 STL.64 [R1+0x8], R16 ;  /* 0x000008100100c387 */ /* 0x000fe20000100a00 */
[----:B------:R-:W-:Y:S01]  /*5b3a0*/  @!P2 IMAD.X R13, R14, 0x1, R13, P3 ;  /* 0x000000010e0da824 */ /* 0x000fe200018e060d */
[----:B------:R-:W-:Y:S02]  /*5b3b0*/  LOP3.LUT P6, RZ, R5, 0x80000, RZ, 0xc0, !PT ;  /* 0x0008000005ff7812 */ /* 0x000fe400078cc0ff */
[----:B------:R-:W-:Y:S01]  /*5b3c0*/  LOP3.LUT R7, R7, 0x7fffffff, RZ, 0xc0, !PT ;  /* 0x7fffffff07077812 */ /* 0x000fe200078ec0ff */
[----:B--2---:R-:W-:Y:S02]  /*5b3d0*/  FMUL R4, R3, UR18 ;  /* 0x0000001203047c20 */ /* 0x004fe40008400000 */
[----:B------:R-:W2:Y:S03]  /*5b3e0*/  LDL.LU R3, [R1+0x6ec] ;  /* 0x0006ec0001037983 */ /* 0x000ea60000300800 */
[----:B------:R-:W-:-:S05]  /*5b3f0*/  F2FP.SATFINITE.E4M3.F32.PACK_AB_MERGE_C R4, RZ, R4, RZ ;  /* 0x00000004ff04723e */ /* 0x000fca00048070ff */
[----:B------:R0:W-:Y:S01]  /*5b400*/  @!P2 STG.E.U8 desc[UR30][R12.64+0x40], R4 ;  /* 0x000040040c00a986 */ /* 0x0001e2000c10111e */
[----:B------:R-:W-:-:S13]  /*5b410*/  ISETP.LT.OR P2, PT, R28, 0x42, !P0 ;  /* 0x000000421c00780c */ /* 0x000fda0004741670 */
[----:B------:R-:W1:Y:S01]  /*5b420*/  @!P2 LDC.64 R10, c[0x0][0x5c0] ;  /* 0x00017000ff0aab82 */ /* 0x000e620000000a00 */
[----:B0-----:R-:W-:Y:S01]  /*5b430*/  IMAD.U32 R12, RZ, RZ, UR10 ;  /* 0x0000000aff0c7e24 */ /* 0x001fe2000f8e00ff */
[----:B------:R-:W-:Y:S01]  /*5b440*/  @P6 LOP3.LUT R7, R7, 0x80000000, RZ, 0xfc, !PT ;  /* 0x8000000007076812 */ /* 0x000fe200078efcff */
[----:B------:R-:W-:Y:S01]  /*5b450*/  IMAD.U32 R4, RZ, RZ, UR9 ;  /* 0x00000009ff047e24 */ /* 0x000fe2000f8e00ff */
[----:B------:R-:W-:Y:S02]  /*5b460*/  ISETP.LT.OR P6, PT, R28, 0x8a, !P1 ;  /* 0x0000008a1c00780c */ /* 0x000fe40004fc1670 */
[----:B------:R-:W-:-:S04]  /*5b470*/  @!P2 IADD3 R12, P3, P5, R12, UR8, R24 ;  /* 0x000000080c0cac10 */ /* 0x000fc8000fd7e018 */
[----:B------:R-:W-:Y:S02]  /*5b480*/  @!P2 IADD3.X R4, R4, UR7, R30, P3, P5 ;  /* 0x000000070404ac10 */ /* 0x000fe40009fea41e */
[----:B-1----:R-:W-:-:S05]  /*5b490*/  @!P2 IADD3 R12, P3, R12, R10, RZ ;  /* 0x0000000a0c0ca210 */ /* 0x002fca0007f7e0ff */
[----:B------:R-:W-:Y:S02]  /*5b4a0*/  @!P2 IMAD.X R13, R4, 0x1, R11, P3 ;  /* 0x00000001040da824 */ /* 0x000fe400018e060b */
[----:B------:R-:W0:Y:S02]  /*5b4b0*/  @!P6 LDC.64 R10, c[0x0][0x5c0] ;  /* 0x00017000ff0aeb82 */ /* 0x000e240000000a00 */
[----:B0-----:R-:W-:-:S04]  /*5b4c0*/  @!P6 IADD3 R178, P3, P5, R24, UR12, R10 ;  /* 0x0000000c18b2ec10 */ /* 0x001fc8000fd7e00a */
[----:B------:R-:W-:Y:S02]  /*5b4d0*/  @!P6 IADD3.X R179, R30, UR11, R11, P3, P5 ;  /* 0x0000000b1eb3ec10 */ /* 0x000fe40009fea40b */
[----:B------:R-:W-:-:S13]  /*5b4e0*/  ISETP.LT.OR P5, PT, R28, 0x91, !P1 ;  /* 0x000000911c00780c */ /* 0x000fda0004fa1670 */
[----:B------:R-:W0:Y:S01]  /*5b4f0*/  @!P5 LDC.64 R10, c[0x0][0x5c0] ;  /* 0x00017000ff0adb82 */ /* 0x000e220000000a00 */
[----:B----4-:R-:W-:-:S05]  /*5b500*/  FMUL R4, R31, UR18 ;  /* 0x000000121f047c20 */ /* 0x010fca0008400000 */
[----:B------:R-:W-:-:S05]  /*5b510*/  F2FP.SATFINITE.E4M3.F32.PACK_AB_MERGE_C R4, RZ, R4, RZ ;  /* 0x00000004ff04723e */ /* 0x000fca00048070ff */
[----:B------:R3:W-:Y:S01]  /*5b520*/  @!P2 STG.E.U8 desc[UR30][R12.64+0x41], R4 ;  /* 0x000041040c00a986 */ /* 0x0007e2000c10111e */
[----:B0-----:R-:W-:-:S04]  /*5b530*/  @!P5 IADD3 R232, P2, P3, R24, UR12, R10 ;  /* 0x0000000c18e8dc10 */ /* 0x001fc8000fb5e00a */
[----:B------:R-:W-:Y:S01]  /*5b540*/  @!P5 IADD3.X R233, R30, UR11, R11, P2, P3 ;  /* 0x0000000b1ee9dc10 */ /* 0x000fe200097e640b */
[----:B------:R-:W-:Y:S04]  /*5b550*/  STL [R1+0xcd8], R232 ;  /* 0x000cd8e801007387 */ /* 0x000fe80000100800 */
[----:B------:R-:W-:Y:S01]  /*5b560*/  STL [R1+0xcd4], R233 ;  /* 0x000cd4e901007387 */ /* 0x000fe20000100800 */
[----:B---3--:R-:W-:-:S03]  /*5b570*/  FMUL R4, R2, UR18 ;  /* 0x0000001202047c20 */ /* 0x008fc60008400000 */
[----:B------:R-:W3:Y:S01]  /*5b580*/  LDL.LU R2, [R1+0x6f0] ;  /* 0x0006f00001027983 */ /* 0x000ee20000300800 */
[----:B------:R-:W-:Y:S02]  /*5b590*/  LOP3.LUT R8, R8, 0x7fffffff, RZ, 0xc0, !PT ;  /* 0x7fffffff08087812 */ /* 0x000fe400078ec0ff */
[----:B------:R-:W-:Y:S01]  /*5b5a0*/  F2FP.SATFINITE.E4M3.F32.PACK_AB_MERGE_C R4, RZ, R4, RZ ;  /* 0x00000004ff04723e */ /* 0x000fe200048070ff */
[----:B------:R-:W-:Y:S01]  /*5b5b0*/  IMAD.U32 R14, RZ, RZ, UR9 ;  /* 0x00000009ff0e7e24 */ /* 0x000fe2000f8e00ff */
[----:B------:R-:W-:Y:S01]  /*5b5c0*/  @P4 LOP3.LUT R8, R8, 0x80000000, RZ, 0xfc, !PT ;  /* 0x8000000008084812 */ /* 0x000fe200078efcff */
[----:B------:R-:W4:Y:S03]  /*5b5d0*/  LDL.LU R31, [R1+0x6f4] ;  /* 0x0006f400011f7983 */ /* 0x000f260000300800 */
[----:B------:R-:W-:-:S04]  /*5b5e0*/  LOP3.LUT R8, R8, 0xdfffffff, RZ, 0xc0, !PT ;  /* 0xdfffffff08087812 */ /* 0x000fc800078ec0ff */
[----:B------:R-:W-:-:S04]  /*5b5f0*/  @P6 LOP3.LUT R8, R8, 0x20000000, RZ, 0xfc, !PT ;  /* 0x2000000008086812 */ /* 0x000fc800078efcff */
[----:B------:R-:W-:-:S04]  /*5b600*/  LOP3.LUT R8, R8, 0xefffffff, RZ, 0xc0, !PT ;  /* 0xefffffff08087812 */ /* 0x000fc800078ec0ff */
[----:B------:R-:W-:Y:S02]  /*5b610*/  @P5 LOP3.LUT R8, R8, 0x10000000, RZ, 0xfc, !PT ;  /* 0x1000000008085812 */ /* 0x000fe400078efcff */
[----:B------:R-:W-:-:S13]  /*5b620*/  ISETP.LT.OR P5, PT, R28, 0x92, !P1 ;  /* 0x000000921c00780c */ /* 0x000fda0004fa1670 */
[----:B------:R-:W0:Y:S01]  /*5b630*/  @!P5 LDC.64 R10, c[0x0][0x5c0] ;  /* 0x00017000ff0adb82 */ /* 0x000e220000000a00 */
[----:B------:R-:W-:Y:S02]  /*5b640*/  LOP3.LUT P6, RZ, R7, 0x80000000, RZ, 0xc0, !PT ;  /* 0x8000000007ff7812 */ /* 0x000fe400078cc0ff */
[----:B------:R-:W-:Y:S02]  /*5b650*/  LOP3.LUT P4, RZ, R6, 0x100, RZ, 0xc0, !PT ;  /* 0x0000010006ff7812 */ /* 0x000fe4000788c0ff */
[----:B0-----:R-:W-:-:S04]  /*5b660*/  @!P5 IADD3 R216, P2, P3, R24, UR12, R10 ;  /* 0x0000000c18d8dc10 */ /* 0x001fc8000fb5e00a */
[----:B------:R-:W-:Y:S02]  /*5b670*/  @!P5 IADD3.X R217, R30, UR11, R11, P2, P3 ;  /* 0x0000000b1ed9dc10 */ /* 0x000fe400097e640b */
[----:B------:R-:W-:-:S03]  /*5b680*/  ISETP.LT.OR P2, PT, R28, 0x49, !P0 ;  /* 0x000000491c00780c */ /* 0x000fc60004741670 */
[----:B------:R2:W-:Y:S10]  /*5b690*/  @!P6 STG.E.U8 desc[UR30][R40.64+0x48], R4 ;  /* 0x000048042800e986 */ /* 0x0005f4000c10111e */
[----:B------:R-:W0:Y:S01]  /*5b6a0*/  @!P2 LDC.64 R12, c[0x0][0x5c0] ;  /* 0x00017000ff0cab82 */ /* 0x000e220000000a00 */
[----:B------:R-:W-:Y:S01]  /*5b6b0*/  LOP3.LUT R8, R8, 0xf7ffffff, RZ, 0xc0, !PT ;  /* 0xf7ffffff08087812 */ /* 0x000fe200078ec0ff */
[----:B------:R-:W-:-:S03]  /*5b6c0*/  IMAD.U32 R10, RZ, RZ, UR10 ;  /* 0x0000000aff0a7e24 */ /* 0x000fc6000f8e00ff */
[----:B------:R-:W-:Y:S02]  /*5b6d0*/  @P5 LOP3.LUT R8, R8, 0x8000000, RZ, 0xfc, !PT ;  /* 0x0800000008085812 */ /* 0x000fe400078efcff */
[----:B------:R-:W-:-:S04]  /*5b6e0*/  @!P2 IADD3 R10, P3, P5, R10, UR8, R24 ;  /* 0x000000080a0aac10 */ /* 0x000fc8000fd7e018 */
[----:B------:R-:W-:Y:S02]  /*5b6f0*/  @!P2 IADD3.X R14, R14, UR7, R30, P3, P5 ;  /* 0x000000070e0eac10 */ /* 0x000fe40009fea41e */
[----:B0-----:R-:W-:Y:S01]  /*5b700*/  @!P2 IADD3 R12, P3, R10, R12, RZ ;  /* 0x0000000c0a0ca210 */ /* 0x001fe20007f7e0ff */
[----:B--2---:R-:W-:-:S05]  /*5b710*/  FMUL R4, R3, UR18 ;  /* 0x0000001203047c20 */ /* 0x004fca0008400000 */
[----:B------:R-:W-:-:S05]  /*5b720*/  F2FP.SATFINITE.E4M3.F32.PACK_AB_MERGE_C R4, RZ, R4, RZ ;  /* 0x00000004ff04723e */ /* 0x000fca00048070ff */
[----:B------:R3:W-:Y:S01]  /*5b730*/  @!P4 STG.E.U8 desc[UR30][R102.64+0x49], R4 ;  /* 0x000049046600c986 */ /* 0x0007e2000c10111e */
[----:B------:R-:W-:-:S13]  /*5b740*/  ISETP.LT.OR P4, PT, R28, 0x99, !P1 ;  /* 0x000000991c00780c */ /* 0x000fda0004f81670 */
[----:B------:R-:W0:Y:S02]  /*5b750*/  @!P4 LDC.64 R10, c[0x0][0x5c0] ;  /* 0x00017000ff0acb82 */ /* 0x000e240000000a00 */
[----:B0-----:R-:W-:-:S04]  /*5b760*/  @!P4 IADD3 R16, P5, P6, R24, UR12, R10 ;  /* 0x0000000c1810cc10 */ /* 0x001fc8000febe00a */
[----:B------:R-:W-:-:S05]  /*5b770*/  @!P4 IADD3.X R17, R30, UR11, R11, P5, P6 ;  /* 0x0000000b1e11cc10 */ /* 0x000fca000afec40b */
[----:B------:R-:W-:Y:S04]  /*5b780*/  @!P4 STL.64 [R1+0x48], R16 ;  /* 0x000048100100c387 */ /* 0x000fe80000100a00 */
[----:B------:R-:W2:Y:S01]  /*5b790*/  LDL.LU R3, [R1+0x6f8] ;  /* 0x0006f80001037983 */ /* 0x000ea20000300800 */
[----:B------:R-:W-:Y:S01]  /*5b7a0*/  @!P2 IMAD.X R13, R14, 0x1, R13, P3 ;  /* 0x000000010e0da824 */ /* 0x000fe200018e060d */
[----:B------:R-:W-:Y:S01]  /*5b7b0*/  LOP3.LUT P6, RZ, R6, 0x200, RZ, 0xc0, !PT ;  /* 0x0000020006ff7812 */ /* 0x000fe200078cc0ff */
[----:B---3--:R-:W-:Y:S02]  /*5b7c0*/  FMUL R4, R2, UR18 ;  /* 0x0000001202047c20 */ /* 0x008fe40008400000 */
[----:B------:R-:W3:Y:S03]  /*5b7d0*/  LDL.LU R2, [R1+0x6fc] ;  /* 0x0006fc0001027983 */ /* 0x000ee60000300800 */
[----:B------:R-:W-:-:S05]  /*5b7e0*/  F2FP.SATFINITE.E4M3.F32.PACK_AB_MERGE_C R4, RZ, R4, RZ ;  /* 0x00000004ff04723e */ /* 0x000fca00048070ff */
[----:B------:R0:W-:Y:S01]  /*5b7f0*/  @!P2 STG.E.U8 desc[UR30][R12.64+0x48], R4 ;  /* 0x000048040c00a986 */ /* 0x0001e2000c10111e */
[----:B------:R-:W-:-:S13]  /*5b800*/  ISETP.LT.OR P2, PT, R28, 0x4a, !P0 ;  /* 0x0000004a1c00780c */ /* 0x000fda0004741670 */
[----:B------:R-:W1:Y:S01]  /*5b810*/  @!P2 LDC.64 R10, c[0x0][0x5c0] ;  /* 0x00017000ff0aab82 */ /* 0x000e620000000a00 */
[----:B------:R-:W-:Y:S01]  /*5b820*/  LOP3.LUT R7, R7, 0xbfffffff, RZ, 0xc0, !PT ;  /* 0xbfffffff07077812 */ /* 0x000fe200078ec0ff */
[----:B0-----:R-:W-:-:S03]  /*5b830*/  IMAD.U32 R12, RZ, RZ, UR10 ;  /* 0x0000000aff0c7e24 */ /* 0x001fc6000f8e00ff */
        /* <DEDUP_REMOVED lines=14> */
[----:B------:R2:W-:Y:S04]  /*5b920*/  @!P2 STG.E.U8 desc[UR30][R12.64+0x49], R4 ;  /* 0x000049040c00a986 */ /* 0x0005e8000c10111e */
[----:B------:R-:W-:Y:S01]  /*5b930*/  STL [R1+0xcd0], R176 ;  /* 0x000cd0b001007387 */ /* 0x000fe20000100800 */
[----:B0-----:R-:W-:-:S03]  /*5b940*/  @!P5 IADD3 R214, P2, P3, R24, UR12, R10 ;  /* 0x0000000c18d6dc10 */ /* 0x001fc6000fb5e00a */
[----:B------:R-:W-:Y:S01]  /*5b950*/  STL [R1+0xccc], R177 ;  /* 0x000cccb101007387 */ /* 0x000fe20000100800 */
[----:B------:R-:W-:-:S03]  /*5b960*/  @!P5 IADD3.X R215, R30, UR11, R11, P2, P3 ;  /* 0x0000000b1ed7dc10 */ /* 0x000fc600097e640b */
[----:B------:R-:W-:Y:S04]  /*5b970*/  STL [R1+0xcc8], R214 ;  /* 0x000cc8d601007387 */ /* 0x000fe80000100800 */
[----:B------:R-:W-:Y:S01]  /*5b980*/  STL [R1+0xcc4], R215 ;  /* 0x000cc4d701007387 */ /* 0x000fe20000100800 */
[----:B------:R-:W-:-:S04]  /*5b990*/  LOP3.LUT R8, R8, 0xfbffffff, RZ, 0xc0, !PT ;  /* 0xfbffffff08087812 */ /* 0x000fc800078ec0ff */
[----:B------:R-:W-:-:S04]  /*5b9a0*/  @P4 LOP3.LUT R8, R8, 0x4000000, RZ, 0xfc, !PT ;  /* 0x0400000008084812 */ /* 0x000fc800078efcff */
[----:B------:R-:W-:-:S04]  /*5b9b0*/  LOP3.LUT R8, R8, 0xfdffffff, RZ, 0xc0, !PT ;  /* 0xfdffffff08087812 */ /* 0x000fc800078ec0ff */
[----:B------:R-:W-:-:S04]  /*5b9c0*/  @P6 LOP3.LUT R8, R8, 0x2000000, RZ, 0xfc, !PT ;  /* 0x0200000008086812 */ /* 0x000fc800078efcff */
[----:B------:R-:W-:-:S04]  /*5b9d0*/  LOP3.LUT R8, R8, 0xfeffffff, RZ, 0xc0, !PT ;  /* 0xfeffffff08087812 */ /* 0x000fc800078ec0ff */
[----:B------:R-:W-:Y:S02]  /*5b9e0*/  @P5 LOP3.LUT R8, R8, 0x1000000, RZ, 0xfc, !PT ;  /* 0x0100000008085812 */ /* 0x000fe400078efcff */
[----:B------:R-:W-:Y:S01]  /*5b9f0*/  ISETP.LT.OR P5, PT, R28, 0xa2, !P1 ;  /* 0x000000a21c00780c */ /* 0x000fe20004fa1670 */
[----:B--2---:R-:W-:-:S12]  /*5ba00*/  FMUL R4, R3, UR18 ;  /* 0x0000001203047c20 */ /* 0x004fd80008400000 */
[----:B------:R-:W0:Y:S01]  /*5ba10*/  @!P5 LDC.64 R10, c[0x0][0x5c0] ;  /* 0x00017000ff0adb82 */ /* 0x000e220000000a00 */
[----:B------:R-:W2:Y:S01]  /*5ba20*/  LDL.LU R3, [R1+0x700] ;  /* 0x0007000001037983 */ /* 0x000ea20000300800 */
[----:B------:R-:W-:Y:S02]  /*5ba30*/  LOP3.LUT P6, RZ, R7, 0x40000000, RZ, 0xc0, !PT ;  /* 0x4000000007ff7812 */ /* 0x000fe400078cc0ff */
[----:B------:R-:W-:-:S11]  /*5ba40*/  F2FP.SATFINITE.E4M3.F32.PACK_AB_MERGE_C R4, RZ, R4, RZ ;  /* 0x00000004ff04723e */ /* 0x000fd600048070ff */
[----:B------:R0:W-:Y:S02]  /*5ba50*/  @!P6 STG.E.U8 desc[UR30][R104.64+0x50], R4 ;  /* 0x000050046800e986 */ /* 0x0001e4000c10111e */
[----:B0-----:R-:W-:-:S04]  /*5ba60*/  @!P5 IADD3 R104, P2, P3, R24, UR12, R10 ;  /* 0x0000000c1868dc10 */ /* 0x001fc8000fb5e00a */
[----:B------:R-:W-:-:S05]  /*5ba70*/  @!P5 IADD3.X R105, R30, UR11, R11, P2, P3 ;  /* 0x0000000b1e69dc10 */ /* 0x000fca00097e640b */
[----:B------:R-:W-:Y:S04]  /*5ba80*/  STL [R1+0xcc0], R105 ;  /* 0x000cc06901007387 */ /* 0x000fe80000100800 */
[----:B------:R-:W4:Y:S01]  /*5ba90*/  LDL.LU R31, [R1+0x704] ;  /* 0x00070400011f7983 */ /* 0x000f220000300800 */
[----:B---3--:R-:W-:-:S03]  /*5baa0*/  FMUL R4, R2, UR18 ;  /* 0x0000001202047c20 */ /* 0x008fc60008400000 */
[----:B------:R-:W3:Y:S01]  /*5bab0*/  LDL.LU R2, [R1+0x708] ;  /* 0x0007080001027983 */ /* 0x000ee20000300800 */
        /* <DEDUP_REMOVED lines=13> */
[----:B------:R-:W0:Y:S03]  /*5bb90*/  @!P4 LDC.64 R10, c[0x0][0x5c0] ;  /* 0x00017000ff0acb82 */ /* 0x000e260000000a00 */
[----:B------:R-:W-:Y:S01]  /*5bba0*/  @!P2 IMAD.X R13, R14, 0x1, R13, P3 ;  /* 0x000000010e0da824 */ /* 0x000fe200018e060d */
[----:B------:R-:W-:Y:S02]  /*5bbb0*/  LOP3.LUT R7, R7, 0xdfffffff, RZ, 0xc0, !PT ;  /* 0xdfffffff07077812 */ /* 0x000fe400078ec0ff */
[----:B0-----:R-:W-:-:S04]  /*5bbc0*/  @!P4 IADD3 R102, P5, P6, R24, UR12, R10 ;  /* 0x0000000c1866cc10 */ /* 0x001fc8000febe00a */
[----:B------:R-:W-:Y:S02]  /*5bbd0*/  @!P4 IADD3.X R103, R30, UR11, R11, P5, P6 ;  /* 0x0000000b1e67cc10 */ /* 0x000fe4000afec40b */
[----:B------:R-:W-:-:S13]  /*5bbe0*/  LOP3.LUT P6, RZ, R5, 0x200, RZ, 0xc0, !PT ;  /* 0x0000020005ff7812 */ /* 0x000fda00078cc0ff */
[----:B------:R-:W-:Y:S02]  /*5bbf0*/  @P6 LOP3.LUT R7, R7, 0x20000000, RZ, 0xfc, !PT ;  /* 0x2000000007076812 */ /* 0x000fe400078efcff */
[----:B------:R-:W-:Y:S01]  /*5bc00*/  ISETP.LT.OR P6, PT, R28, 0xaa, !P1 ;  /* 0x000000aa1c00780c */ /* 0x000fe20004fc1670 */
[----:B------:R-:W-:Y:S04]  /*5bc10*/  STL [R1+0xcbc], R102 ;  /* 0x000cbc6601007387 */ /* 0x000fe80000100800 */
[----:B------:R-:W-:Y:S01]  /*5bc20*/  STL [R1+0xcb8], R103 ;  /* 0x000cb86701007387 */ /* 0x000fe20000100800 */
[----:B--2---:R-:W-:-:S03]  /*5bc30*/  FMUL R4, R3, UR18 ;  /* 0x0000001203047c20 */ /* 0x004fc60008400000 */
[----:B------:R-:W2:Y:S02]  /*5bc40*/  LDL.LU R3, [R1+0x70c] ;  /* 0x00070c0001037983 */ /* 0x000ea40000300800 */
[----:B------:R-:W-:-:S05]  /*5bc50*/  F2FP.SATFINITE.E4M3.F32.PACK_AB_MERGE_C R4, RZ, R4, RZ ;  /* 0x00000004ff04723e */ /* 0x000fca00048070ff */
[----:B------:R0:W-:Y:S01]  /*5bc60*/  @!P2 STG.E.U8 desc[UR30][R12.64+0x50], R4 ;  /* 0x000050040c00a986 */ /* 0x0001e2000c10111e */
[----:B------:R-:W-:-:S13]  /*5bc70*/  ISETP.LT.OR P2, PT, R28, 0x52, !P0 ;  /* 0x000000521c00780c */ /* 0x000fda0004741670 */
[----:B------:R-:W1:Y:S01]  /*5bc80*/  @!P2 LDC.64 R10, c[0x0][0x5c0] ;  /* 0x00017000ff0aab82 */ /* 0x000e620000000a00 */
[----:B0-----:R-:W-:Y:S02]  /*5bc90*/  IMAD.U32 R12, RZ, RZ, UR10 ;  /* 0x0000000aff0c7e24 */ /* 0x001fe4000f8e00ff */
[----:B------:R-:W-:-:S03]  /*5bca0*/  IMAD.U32 R4, RZ, RZ, UR9 ;  /* 0x00000009ff047e24 */ /* 0x000fc6000f8e00ff */
        /* <DEDUP_REMOVED lines=14> */
[----:B------:R-:W-:Y:S01]  /*5bd90*/  STL [R1+0xcb0], R98 ;  /* 0x000cb06201007387 */ /* 0x000fe20000100800 */
[----:B---3--:R-:W-:-:S03]  /*5bda0*/  FMUL R4, R2, UR18 ;  /* 0x0000001202047c20 */ /* 0x008fc60008400000 */
[----:B------:R-:W-:Y:S04]  /*5bdb0*/  STL [R1+0xcac], R99 ;  /* 0x000cac6301007387 */ /* 0x000fe80000100800 */
[----:B------:R-:W3:Y:S01]  /*5bdc0*/  LDL.LU R2, [R1+0x710] ;  /* 0x0007100001027983 */ /* 0x000ee20000300800 */
[----:B------:R-:W-:-:S04]  /*5bdd0*/  LOP3.LUT R8, R8, 0xffbfffff, RZ, 0xc0, !PT ;  /* 0xffbfffff08087812 */ /* 0x000fc800078ec0ff */
[----:B------:R-:W-:-:S04]  /*5bde0*/  @P4 LOP3.LUT R8, R8, 0x400000, RZ, 0xfc, !PT ;  /* 0x0040000008084812 */ /* 0x000fc800078efcff */
[----:B------:R-:W-:-:S04]  /*5bdf0*/  LOP3.LUT R8, R8, 0xffdfffff, RZ, 0xc0, !PT ;  /* 0xffdfffff08087812 */ /* 0x000fc800078ec0ff */
[----:B------:R-:W-:-:S04]  /*5be00*/  @P6 LOP3.LUT R8, R8, 0x200000, RZ, 0xfc, !PT ;  /* 0x0020000008086812 */ /* 0x000fc800078efcff */
[----:B------:R-:W-:-:S04]  /*5be10*/  LOP3.LUT R8, R8, 0xffefffff, RZ, 0xc0, !PT ;  /* 0xffefffff08087812 */ /* 0x000fc800078ec0ff */
[----:B------:R-:W-:Y:S02]  /*5be20*/  @P5 LOP3.LUT R8, R8, 0x100000, RZ, 0xfc, !PT ;  /* 0x0010000008085812 */ /* 0x000fe400078efcff */
[----:B------:R-:W-:-:S13]  /*5be30*/  ISETP.LT.OR P5, PT, R28, 0xb2, !P1 ;  /* 0x000000b21c00780c */ /* 0x000fda0004fa1670 */
[----:B------:R-:W0:Y:S01]  /*5be40*/  @!P5 LDC.64 R10, c[0x0][0x5c0] ;  /* 0x00017000ff0adb82 */ /* 0x000e220000000a00 */
[----:B------:R-:W-:Y:S02]  /*5be50*/  LOP3.LUT P6, RZ, R7, 0x20000000, RZ, 0xc0, !PT ;  /* 0x2000000007ff7812 */ /* 0x000fe400078cc0ff */
[----:B------:R-:W-:Y:S02]  /*5be60*/  F2FP.SATFINITE.E4M3.F32.PACK_AB_MERGE_C R4, RZ, R4, RZ ;  /* 0x00000004ff04723e */ /* 0x000fe400048070ff */
[----:B------:R-:W-:Y:S02]  /*5be70*/  LOP3.LUT P4, RZ, R6, 0x400, RZ, 0xc0, !PT ;  /* 0x0000040006ff7812 */ /* 0x000fe4000788c0ff */
[----:B0-----:R-:W-:-:S04]  /*5be80*/  @!P5 IADD3 R96, P2, P3, R24, UR12, R10 ;  /* 0x0000000c1860dc10 */ /* 0x001fc8000fb5e00a */
[----:B------:R-:W-:Y:S02]  /*5be90*/  @!P5 IADD3.X R97, R30, UR11, R11, P2, P3 ;  /* 0x0000000b1e61dc10 */ /* 0x000fe400097e640b */
[----:B------:R-:W-:Y:S01]  /*5bea0*/  ISETP.LT.OR P2, PT, R28, 0x59, !P0 ;  /* 0x000000591c00780c */ /* 0x000fe20004741670 */
[----:B------:R2:W-:-:S12]  /*5beb0*/  @!P6 STG.E.U8 desc[UR30][R26.64+0x58], R4 ;  /* 0x000058041a00e986 */ /* 0x0005d8000c10111e */
[----:B------:R-:W0:Y:S01]  /*5bec0*/  @!P2 LDC.64 R12, c[0x0][0x5c0] ;  /* 0x00017000ff0cab82 */ /* 0x000e220000000a00 */
[----:B------:R-:W-:Y:S01]  /*5bed0*/  LOP3.LUT R8, R8, 0xfff7ffff, RZ, 0xc0, !PT ;  /* 0xfff7ffff08087812 */ /* 0x000fe200078ec0ff */
[----:B------:R-:W-:Y:S02]  /*5bee0*/  IMAD.U32 R10, RZ, RZ, UR10 ;  /* 0x0000000aff0a7e24 */ /* 0x000fe4000f8e00ff */
[----:B------:R-:W-:Y:S01]  /*5bef0*/  IMAD.U32 R14, RZ, RZ, UR9 ;  /* 0x00000009ff0e7e24 */ /* 0x000fe2000f8e00ff */
[----:B------:R-:W-:Y:S02]  /*5bf00*/  @P5 LOP3.LUT R8, R8, 0x80000, RZ, 0xfc, !PT ;  /* 0x0008000008085812 */ /* 0x000fe400078efcff */
[----:B------:R-:W-:-:S04]  /*5bf10*/  @!P2 IADD3 R10, P3, P5, R10, UR8, R24 ;  /* 0x000000080a0aac10 */ /* 0x000fc8000fd7e018 */
[----:B------:R-:W-:Y:S02]  /*5bf20*/  @!P2 IADD3.X R14, R14, UR7, R30, P3, P5 ;  /* 0x000000070e0eac10 */ /* 0x000fe40009fea41e */
[----:B0-----:R-:W-:Y:S01]  /*5bf30*/  @!P2 IADD3 R12, P3, R10, R12, RZ ;  /* 0x0000000c0a0ca210 */ /* 0x001fe20007f7e0ff */
[----:B------:R-:W-:Y:S04]  /*5bf40*/  STL [R1+0xcb4], R96 ;  /* 0x000cb46001007387 */ /* 0x000fe80000100800 */
[----:B------:R-:W-:Y:S04]  /*5bf50*/  STL [R1+0xca8], R97 ;  /* 0x000ca86101007387 */ /* 0x000fe80000100800 */
[----:B------:R-:W4:Y:S01]  /*5bf60*/  LDL.LU R31, [R1+0x714] ;  /* 0x00071400011f7983 */ /* 0x000f220000300800 */
[----:B--2---:R-:W-:-:S05]  /*5bf70*/  FMUL R4, R3, UR18 ;  /* 0x0000001203047c20 */ /* 0x004fca0008400000 */
[----:B------:R-:W-:-:S05]  /*5bf80*/  F2FP.SATFINITE.E4M3.F32.PACK_AB_MERGE_C R4, RZ, R4, RZ ;  /* 0x00000004ff04723e */ /* 0x000fca00048070ff */
[----:B------:R3:W-:Y:S01]  /*5bf90*/  @!P4 STG.E.U8 desc[UR30][R106.64+0x59], R4 ;  /* 0x000059046a00c986 */ /* 0x0007e2000c10111e */
[----:B------:R-:W-:-:S13]  /*5bfa0*/  ISETP.LT.OR P4, PT, R28, 0xb9, !P1 ;  /* 0x000000b91c00780c */ /* 0x000fda0004f81670 */
[----:B------:R-:W0:Y:S02]  /*5bfb0*/  @!P4 LDC.64 R10, c[0x0][0x5c0] ;  /* 0x00017000ff0acb82 */ /* 0x000e240000000a00 */
[----:B0-----:R-:W-:-:S04]  /*5bfc0*/  @!P4 IADD3 R94, P5, P6, R24, UR12, R10 ;  /* 0x0000000c185ecc10 */ /* 0x001fc8000febe00a */
[----:B------:R-:W-:Y:S01]  /*5bfd0*/  @!P4 IADD3.X R95, R30, UR11, R11, P5, P6 ;  /* 0x0000000b1e5fcc10 */ /* 0x000fe2000afec40b */
[----:B------:R-:W-:Y:S04]  /*5bfe0*/  STL [R1+0xc9c], R94 ;  /* 0x000c9c5e01007387 */ /* 0x000fe80000100800 */
[----:B------:R-:W-:Y:S01]  /*5bff0*/  STL [R1+0xc98], R95 ;  /* 0x000c985f01007387 */ /* 0x000fe20000100800 */
[----:B---3--:R-:W-:-:S03]  /*5c000*/  FMUL R4, R2, UR18 ;  /* 0x0000001202047c20 */ /* 0x008fc60008400000 */
[----:B------:R-:W2:Y:S01]  /*5c010*/  LDL.LU R2, [R1+0x718] ;  /* 0x0007180001027983 */ /* 0x000ea20000300800 */
[----:B------:R-:W-:Y:S01]  /*5c020*/  @!P2 IMAD.X R13, R14, 0x1, R13, P3 ;  /* 0x000000010e0da824 */ /* 0x000fe200018e060d */
[----:B------:R-:W-:Y:S02]  /*5c030*/  F2FP.SATFINITE.E4M3.F32.PACK_AB_MERGE_C R4, RZ, R4, RZ ;  /* 0x00000004ff04723e */ /* 0x000fe400048070ff */
[----:B------:R-:W3:Y:S04]  /*5c040*/  LDL.LU R3, [R1+0x71c] ;  /* 0x00071c0001037983 */ /* 0x000ee80000300800 */
[----:B------:R0:W-:Y:S01]  /*5c050*/  @!P2 STG.E.U8 desc[UR30][R12.64+0x58], R4 ;  /* 0x000058040c00a986 */ /* 0x0001e2000c10111e */
[----:B------:R-:W-:Y:S02]  /*5c060*/  ISETP.LT.OR P2, PT, R28, 0x5a, !P0 ;  /* 0x0000005a1c00780c */ /* 0x000fe40004741670 */
[----:B------:R-:W-:-:S11]  /*5c070*/  LOP3.LUT P6, RZ, R6, 0x800, RZ, 0xc0, !PT ;  /* 0x0000080006ff7812 */ /* 0x000fd600078cc0ff */
        /* <DEDUP_REMOVED lines=21> */
[----:B------:R-:W-:Y:S04]  /*5c1d0*/  STL [R1+0xca0], R93 ;  /* 0x000ca05d01007387 */ /* 0x000fe80000100800 */
[----:B------:R-:W-:Y:S04]  /*5c1e0*/  STL [R1+0xc8c], R90 ;  /* 0x000c8c5a01007387 */ /* 0x000fe80000100800 */
[----:B------:R-:W-:Y:S01]  /*5c1f0*/  STL [R1+0xc88], R91 ;  /* 0x000c885b01007387 */ /* 0x000fe20000100800 */
[----:B--2---:R-:W-:-:S03]  /*5c200*/  FMUL R4, R2, UR18 ;  /* 0x0000001202047c20 */ /* 0x004fc60008400000 */
[----:B------:R-:W2:Y:S01]  /*5c210*/  LDL.LU R2, [R1+0x720] ;  /* 0x0007200001027983 */ /* 0x000ea20000300800 */
        /* <DEDUP_REMOVED lines=16> */
[----:B---3--:R-:W-:-:S05]  /*5c320*/  FMUL R4, R3, UR18 ;  /* 0x0000001203047c20 */ /* 0x008fca0008400000 */
[----:B------:R-:W-:Y:S01]  /*5c330*/  F2FP.SATFINITE.E4M3.F32.PACK_AB_MERGE_C R4, RZ, R4, RZ ;  /* 0x00000004ff04723e */ /* 0x000fe200048070ff */
[----:B------:R-:W-:Y:S01]  /*5c340*/  IMAD.U32 R10, RZ, RZ, UR10 ;  /* 0x0000000aff0a7e24 */ /* 0x000fe2000f8e00ff */
[----:B------:R-:W-:-:S03]  /*5c350*/  LOP3.LUT R8, R8, 0xffff7fff, RZ, 0xc0, !PT ;  /* 0xffff7fff08087812 */ /* 0x000fc600078ec0ff */
[----:B------:R2:W-:Y:S01]  /*5c360*/  @!P4 STG.E.U8 desc[UR30][R64.64+0x61], R4 ;  /* 0x000061044000c986 */ /* 0x0005e2000c10111e */
[----:B------:R-:W-:Y:S01]  /*5c370*/  ISETP.LT.OR P4, PT, R28, 0xc9, !P1 ;  /* 0x000000c91c00780c */ /* 0x000fe20004f81670 */
[----:B------:R-:W-:Y:S01]  /*5c380*/  IMAD.U32 R14, RZ, RZ, UR9 ;  /* 0x00000009ff0e7e24 */ /* 0x000fe2000f8e00ff */
[----:B------:R-:W-:Y:S02]  /*5c390*/  @P5 LOP3.LUT R8, R8, 0x8000, RZ, 0xfc, !PT ;  /* 0x0000800008085812 */ /* 0x000fe400078efcff */
[----:B------:R-:W-:-:S04]  /*5c3a0*/  @!P2 IADD3 R10, P3, P5, R10, UR8, R24 ;  /* 0x000000080a0aac10 */ /* 0x000fc8000fd7e018 */
[----:B------:R-:W-:Y:S02]  /*5c3b0*/  @!P2 IADD3.X R14, R14, UR7, R30, P3, P5 ;  /* 0x000000070e0eac10 */ /* 0x000fe40009fea41e */
[----:B0-----:R-:W-:-:S03]  /*5c3c0*/  @!P2 IADD3 R12, P3, R10, R12, RZ ;  /* 0x0000000c0a0ca210 */ /* 0x001fc60007f7e0ff */
[----:B------:R-:W0:Y:S01]  /*5c3d0*/  @!P4 LDC.64 R10, c[0x0][0x5c0] ;  /* 0x00017000ff0acb82 */ /* 0x000e220000000a00 */
[----:B------:R-:W-:Y:S04]  /*5c3e0*/  STL [R1+0xc94], R88 ;  /* 0x000c945801007387 */ /* 0x000fe80000100800 */
[----:B------:R-:W-:Y:S04]  /*5c3f0*/  STL [R1+0xc90], R89 ;  /* 0x000c905901007387 */ /* 0x000fe80000100800 */
[----:B------:R-:W3:Y:S01]  /*5c400*/  LDL.LU R31, [R1+0x724] ;  /* 0x00072400011f7983 */ /* 0x000ee20000300800 */
[----:B0-----:R-:W-:-:S04]  /*5c410*/  @!P4 IADD3 R86, P5, P6, R24, UR12, R10 ;  /* 0x0000000c1856cc10 */ /* 0x001fc8000febe00a */
[----:B------:R-:W-:Y:S01]  /*5c420*/  @!P4 IADD3.X R87, R30, UR11, R11, P5, P6 ;  /* 0x0000000b1e57cc10 */ /* 0x000fe2000afec40b */
[----:B------:R-:W-:Y:S04]  /*5c430*/  STL [R1+0xc80], R86 ;  /* 0x000c805601007387 */ /* 0x000fe80000100800 */
[----:B------:R-:W-:Y:S01]  /*5c440*/  STL [R1+0xc7c], R87 ;  /* 0x000c7c5701007387 */ /* 0x000fe20000100800 */
[----:B--2---:R-:W-:-:S03]  /*5c450*/  FMUL R4, R2, UR18 ;  /* 0x0000001202047c20 */ /* 0x004fc60008400000 */
[----:B------:R-:W2:Y:S01]  /*5c460*/  LDL.LU R2, [R1+0x728] ;  /* 0x0007280001027983 */ /* 0x000ea20000300800 */
[----:B------:R-:W-:Y:S01]  /*5c470*/  @!P2 IMAD.X R13, R14, 0x1, R13, P3 ;  /* 0x000000010e0da824 */ /* 0x000fe200018e060d */
[----:B------:R-:W-:Y:S02]  /*5c480*/  F2FP.SATFINITE.E4M3.F32.PACK_AB_MERGE_C R4, RZ, R4, RZ ;  /* 0x00000004ff04723e */ /* 0x000fe400048070ff */
[----:B------:R-:W4:Y:S04]  /*5c490*/  LDL.LU R3, [R1+0x72c] ;  /* 0x00072c0001037983 */ /* 0x000f280000300800 */
        /* <DEDUP_REMOVED lines=18> */
[----:B---3--:R-:W-:-:S05]  /*5c5c0*/  FMUL R4, R31, UR18 ;  /* 0x000000121f047c20 */ /* 0x008fca0008400000 */
[----:B------:R-:W-:-:S05]  /*5c5d0*/  F2FP.SATFINITE.E4M3.F32.PACK_AB_MERGE_C R4, RZ, R4, RZ ;  /* 0x00000004ff04723e */ /* 0x000fca00048070ff */
[----:B------:R2:W-:Y:S01]  /*5c5e0*/  @!P2 STG.E.U8 desc[UR30][R12.64+0x61], R4 ;  /* 0x000061040c00a986 */ /* 0x0005e2000c10111e */
[----:B0-----:R-:W-:-:S04]  /*5c5f0*/  @!P5 IADD3 R82, P2, P3, R24, UR12, R10 ;  /* 0x0000000c1852dc10 */ /* 0x001fc8000fb5e00a */
[----:B------:R-:W-:Y:S01]  /*5c600*/  @!P5 IADD3.X R83, R30, UR11, R11, P2, P3 ;  /* 0x0000000b1e53dc10 */ /* 0x000fe200097e640b */
        /* <DEDUP_REMOVED lines=8> */
[----:B------:R-:W-:Y:S02]  /*5c690*/  @P6 LOP3.LUT R8, R8, 0x2000, RZ, 0xfc, !PT ;  /* 0x0000200008086812 */ /* 0x000fe400078efcff */
[----:B------:R-:W-:Y:S02]  /*5c6a0*/  LOP3.LUT P6, RZ, R7, 0x8000000, RZ, 0xc0, !PT ;  /* 0x0800000007ff7812 */ /* 0x000fe400078cc0ff */
[----:B------:R-:W-:-:S11]  /*5c6b0*/  F2FP.SATFINITE.E4M3.F32.PACK_AB_MERGE_C R4, RZ, R4, RZ ;  /* 0x00000004ff04723e */ /* 0x000fd600048070ff */
[----:B------:R4:W-:Y:S02]  /*5c6c0*/  @!P6 STG.E.U8 desc[UR30][R62.64+0x68], R4 ;  /* 0x000068043e00e986 */ /* 0x0009e4000c10111e */
[----:B----4-:R-:W-:Y:S02]  /*5c6d0*/  FMUL R4, R3, UR18 ;  /* 0x0000001203047c20 */ /* 0x010fe40008400000 */
[----:B------:R-:W3:Y:S01]  /*5c6e0*/  LDL.LU R3, [R1+0x734] ;  /* 0x0007340001037983 */ /* 0x000ee20000300800 */
[----:B------:R-:W-:-:S03]  /*5c6f0*/  LOP3.LUT P4, RZ, R6, 0x1000, RZ, 0xc0, !PT ;  /* 0x0000100006ff7812 */ /* 0x000fc6000788c0ff */
[----:B------:R-:W4:Y:S01]  /*5c700*/  LDL.LU R31, [R1+0x738] ;  /* 0x00073800011f7983 */ /* 0x000f220000300800 */
[----:B------:R-:W-:-:S09]  /*5c710*/  F2FP.SATFINITE.E4M3.F32.PACK_AB_MERGE_C R4, RZ, R4, RZ ;  /* 0x00000004ff04723e */ /* 0x000fd200048070ff */
[----:B------:R2:W-:Y:S01]  /*5c720*/  @!P4 STG.E.U8 desc[UR30][R110.64+0x69], R4 ;  /* 0x000069046e00c986 */ /* 0x0005e2000c10111e */
[----:B------:R-:W-:-:S04]  /*5c730*/  LOP3.LUT R8, R8, 0xffffefff, RZ, 0xc0, !PT ;  /* 0xffffefff08087812 */ /* 0x000fc800078ec0ff */
[----:B------:R-:W-:Y:S02]  /*5c740*/  @P5 LOP3.LUT R8, R8, 0x1000, RZ, 0xfc, !PT ;  /* 0x0000100008085812 */ /* 0x000fe400078efcff */
[----:B------:R-:W-:-:S13]  /*5c750*/  ISETP.LT.OR P5, PT, R28, 0xd2, !P1 ;  /* 0x000000d21c00780c */ /* 0x000fda0004fa1670 */
[----:B------:R-:W0:Y:S02]  /*5c760*/  @!P5 LDC.64 R10, c[0x0][0x5c0] ;  /* 0x00017000ff0adb82 */ /* 0x000e240000000a00 */
[----:B0-----:R-:W-:-:S04]  /*5c770*/  @!P5 IADD3 R80, P2, P3, R24, UR12, R10 ;  /* 0x0000000c1850dc10 */ /* 0x001fc8000fb5e00a */
[----:B------:R-:W-:Y:S02]  /*5c780*/  @!P5 IADD3.X R81, R30, UR11, R11, P2, P3 ;  /* 0x0000000b1e51dc10 */ /* 0x000fe400097e640b */
[----:B------:R-:W-:-:S13]  /*5c790*/  ISETP.LT.OR P2, PT, R28, 0x69, !P0 ;  /* 0x000000691c00780c */ /* 0x000fda0004741670 */
[----:B------:R-:W0:Y:S01]  /*5c7a0*/  @!P2 LDC.64 R12, c[0x0][0x5c0] ;  /* 0x00017000ff0cab82 */ /* 0x000e220000000a00 */
[----:B------:R-:W-:Y:S01]  /*5c7b0*/  ISETP.LT.OR P4, PT, R28, 0xd9, !P1 ;  /* 0x000000d91c00780c */ /* 0x000fe20004f81670 */
[----:B------:R-:W-:Y:S01]  /*5c7c0*/  IMAD.U32 R10, RZ, RZ, UR10 ;  /* 0x0000000aff0a7e24 */ /* 0x000fe2000f8e00ff */
[----:B------:R-:W-:Y:S01]  /*5c7d0*/  LOP3.LUT R8, R8, 0xfffff7ff, RZ, 0xc0, !PT ;  /* 0xfffff7ff08087812 */ /* 0x000fe200078ec0ff */
[----:B------:R-:W-:-:S03]  /*5c7e0*/  IMAD.U32 R14, RZ, RZ, UR9 ;  /* 0x00000009ff0e7e24 */ /* 0x000fc6000f8e00ff */
[----:B------:R-:W-:Y:S02]  /*5c7f0*/  @P5 LOP3.LUT R8, R8, 0x800, RZ, 0xfc, !PT ;  /* 0x0000080008085812 */ /* 0x000fe400078efcff */
[----:B------:R-:W-:Y:S01]  /*5c800*/  @!P2 IADD3 R10, P3, P5, R10, UR8, R24 ;  /* 0x000000080a0aac10 */ /* 0x000fe2000fd7e018 */
[----:B--2---:R-:W-:Y:S02]  /*5c810*/  FMUL R4, R2, UR18 ;  /* 0x0000001202047c20 */ /* 0x004fe40008400000 */
[----:B------:R-:W2:Y:S01]  /*5c820*/  LDL.LU R2, [R1+0x73c] ;  /* 0x00073c0001027983 */ /* 0x000ea20000300800 */
[----:B------:R-:W-:Y:S02]  /*5c830*/  @!P2 IADD3.X R14, R14, UR7, R30, P3, P5 ;  /* 0x000000070e0eac10 */ /* 0x000fe40009fea41e */
[----:B0-----:R-:W-:Y:S02]  /*5c840*/  @!P2 IADD3 R12, P3, R10, R12, RZ ;  /* 0x0000000c0a0ca210 */ /* 0x001fe40007f7e0ff */
[----:B------:R-:W0:Y:S01]  /*5c850*/  @!P4 LDC.64 R10, c[0x0][0x5c0] ;  /* 0x00017000ff0acb82 */ /* 0x000e220000000a00 */
[----:B------:R-:W-:-:S02]  /*5c860*/  F2FP.SATFINITE.E4M3.F32.PACK_AB_MERGE_C R4, RZ, R4, RZ ;  /* 0x00000004ff04723e */ /* 0x000fc400048070ff */
[----:B------:R-:W-:-:S05]  /*5c870*/  @!P2 IMAD.X R13, R14, 0x1, R13, P3 ;  /* 0x000000010e0da824 */ /* 0x000fca00018e060d */
[----:B------:R1:W-:Y:S01]  /*5c880*/  @!P2 STG.E.U8 desc[UR30][R12.64+0x68], R4 ;  /* 0x000068040c00a986 */ /* 0x0003e2000c10111e */
[----:B------:R-:W-:Y:S02]  /*5c890*/  ISETP.LT.OR P2, PT, R28, 0x6a, !P0 ;  /* 0x0000006a1c00780c */ /* 0x000fe40004741670 */
[----:B0-----:R-:W-:-:S04]  /*5c8a0*/  @!P4 IADD3 R78, P5, P6, R24, UR12, R10 ;  /* 0x0000000c184ecc10 */ /* 0x001fc8000febe00a */
[----:B------:R-:W-:-:S07]  /*5c8b0*/  @!P4 IADD3.X R79, R30, UR11, R11, P5, P6 ;  /* 0x0000000b1e4fcc10 */ /* 0x000fce000afec40b */
[----:B------:R-:W0:Y:S01]  /*5c8c0*/  @!P2 LDC.64 R10, c[0x0][0x5c0] ;  /* 0x00017000ff0aab82 */ /* 0x000e220000000a00 */
[----:B-1----:R-:W-:Y:S02]  /*5c8d0*/  IMAD.U32 R12, RZ, RZ, UR10 ;  /* 0x0000000aff0c7e24 */ /* 0x002fe4000f8e00ff */
[----:B------:R-:W-:-:S03]  /*5c8e0*/  IMAD.U32 R4, RZ, RZ, UR9 ;  /* 0x00000009ff047e24 */ /* 0x000fc6000f8e00ff */
[----:B------:R-:W-:Y:S02]  /*5c8f0*/  @!P2 IADD3 R12, P3, P5, R12, UR8, R24 ;  /* 0x000000080c0cac10 */ /* 0x000fe4000fd7e018 */
[----:B------:R-:W-:Y:S02]  /*5c900*/  LOP3.LUT P6, RZ, R6, 0x2000, RZ, 0xc0, !PT ;  /* 0x0000200006ff7812 */ /* 0x000fe400078cc0ff */
[----:B------:R-:W-:Y:S02]  /*5c910*/  @!P2 IADD3.X R4, R4, UR7, R30, P3, P5 ;  /* 0x000000070404ac10 */ /* 0x000fe40009fea41e */
[----:B------:R-:W-:Y:S02]  /*5c920*/  LOP3.LUT R7, R7, 0xfbffffff, RZ, 0xc0, !PT ;  /* 0xfbffffff07077812 */ /* 0x000fe400078ec0ff */
[----:B0-----:R-:W-:-:S05]  /*5c930*/  @!P2 IADD3 R12, P3, R12, R10, RZ ;  /* 0x0000000a0c0ca210 */ /* 0x001fca0007f7e0ff */
[----:B------:R-:W-:Y:S02]  /*5c940*/  @!P2 IMAD.X R13, R4, 0x1, R11, P3 ;  /* 0x00000001040da824 */ /* 0x000fe400018e060b */
[----:B---3--:R-:W-:Y:S02]  /*5c950*/  FMUL R4, R3, UR18 ;  /* 0x0000001203047c20 */ /* 0x008fe40008400000 */
[----:B------:R-:W3:Y:S01]  /*5c960*/  LDL.LU R3, [R1+0x740] ;  /* 0x0007400001037983 */ /* 0x000ee20000300800 */
[----:B------:R-:W-:Y:S02]  /*5c970*/  @P6 LOP3.LUT R7, R7, 0x4000000, RZ, 0xfc, !PT ;  /* 0x0400000007076812 */ /* 0x000fe400078efcff */
[----:B------:R-:W-:-:S13]  /*5c980*/  ISETP.LT.OR P6, PT, R28, 0xda, !P1 ;  /* 0x000000da1c00780c */ /* 0x000fda0004fc1670 */
[----:B------:R-:W0:Y:S01]  /*5c990*/  @!P6 LDC.64 R10, c[0x0][0x5c0] ;  /* 0x00017000ff0aeb82 */ /* 0x000e220000000a00 */
[----:B------:R-:W-:-:S04]  /*5c9a0*/  LOP3.LUT R8, R8, 0xfffffbff, RZ, 0xc0, !PT ;  /* 0xfffffbff08087812 */ /* 0x000fc800078ec0ff */
[----:B------:R-:W-:Y:S02]  /*5c9b0*/  @P4 LOP3.LUT R8, R8, 0x400, RZ, 0xfc, !PT ;  /* 0x0000040008084812 */ /* 0x000fe400078efcff */
[----:B------:R-:W-:Y:S02]  /*5c9c0*/  F2FP.SATFINITE.E4M3.F32.PACK_AB_MERGE_C R4, RZ, R4, RZ ;  /* 0x00000004ff04723e */ /* 0x000fe400048070ff */
[----:B------:R-:W-:-:S04]  /*5c9d0*/  LOP3.LUT R8, R8, 0xfffffdff, RZ, 0xc0, !PT ;  /* 0xfffffdff08087812 */ /* 0x000fc800078ec0ff */
[----:B------:R-:W-:Y:S01]  /*5c9e0*/  @P6 LOP3.LUT R8, R8, 0x200, RZ, 0xfc, !PT ;  /* 0x0000020008086812 */ /* 0x000fe200078efcff */
[----:B------:R4:W-:Y:S01]  /*5c9f0*/  @!P2 STG.E.U8 desc[UR30][R12.64+0x69], R4 ;  /* 0x000069040c00a986 */ /* 0x0009e2000c10111e */
[----:B0-----:R-:W-:-:S04]  /*5ca00*/  @!P6 IADD3 R76, P3, P5, R24, UR12, R10 ;  /* 0x0000000c184cec10 */ /* 0x001fc8000fd7e00a */
[----:B------:R-:W-:Y:S02]  /*5ca10*/  @!P6 IADD3.X R77, R30, UR11, R11, P3, P5 ;  /* 0x0000000b1e4dec10 */ /* 0x000fe40009fea40b */
[----:B------:R-:W-:Y:S01]  /*5ca20*/  LOP3.LUT P6, RZ, R7, 0x4000000, RZ, 0xc0, !PT ;  /* 0x0400000007ff7812 */ /* 0x000fe200078cc0ff */
[----:B----4-:R-:W-:Y:S02]  /*5ca30*/  FMUL R4, R31, UR18 ;  /* 0x000000121f047c20 */ /* 0x010fe40008400000 */
[----:B------:R-:W4:Y:S03]  /*5ca40*/  LDL.LU R31, [R1+0x744] ;  /* 0x00074400011f7983 */ /* 0x000f260000300800 */
[----:B------:R-:W-:-:S07]  /*5ca50*/  F2FP.SATFINITE.E4M3.F32.PACK_AB_MERGE_C R4, RZ, R4, RZ ;  /* 0x00000004ff04723e */ /* 0x000fce00048070ff */
[----:B------:R2:W-:Y:S01]  /*5ca60*/  @!P6 STG.E.U8 desc[UR30][R114.64+0x70], R4 ;  /* 0x000070047200e986 */ /* 0x0005e2000c10111e */
[----:B------:R-:W-:-:S13]  /*5ca70*/  ISETP.LT.OR P5, PT, R28, 0xe1, !P1 ;  /* 0x000000e11c00780c */ /* 0x000fda0004fa1670 */
[----:B------:R-:W0:Y:S01]  /*5ca80*/  @!P5 LDC.64 R10, c[0x0][0x5c0] ;  /* 0x00017000ff0adb82 */ /* 0x000e220000000a00 */
[----:B------:R-:W-:-:S04]  /*5ca90*/  LOP3.LUT R8, R8, 0xfffffeff, RZ, 0xc0, !PT ;  /* 0xfffffeff08087812 */ /* 0x000fc800078ec0ff */
[----:B------:R-:W-:Y:S01]  /*5caa0*/  @P5 LOP3.LUT R8, R8, 0x100, RZ, 0xfc, !PT ;  /* 0x0000010008085812 */ /* 0x000fe200078efcff */
[----:B--2---:R-:W-:Y:S02]  /*5cab0*/  FMUL R4, R2, UR18 ;  /* 0x0000001202047c20 */ /* 0x004fe40008400000 */
[----:B------:R-:W2:Y:S01]  /*5cac0*/  LDL.LU R2, [R1+0x748] ;  /* 0x0007480001027983 */ /* 0x000ea20000300800 */
[----:B0-----:R-:W-:-:S04]  /*5cad0*/  @!P5 IADD3 R74, P2, P3, R24, UR12, R10 ;  /* 0x0000000c184adc10 */ /* 0x001fc8000fb5e00a */
[----:B------:R-:W-:Y:S02]  /*5cae0*/  @!P5 IADD3.X R75, R30, UR11, R11, P2, P3 ;  /* 0x0000000b1e4bdc10 */ /* 0x000fe400097e640b */
[----:B------:R-:W-:-:S13]  /*5caf0*/  ISETP.LT.OR P5, PT, R28, 0xe2, !P1 ;  /* 0x000000e21c00780c */ /* 0x000fda0004fa1670 */
[----:B------:R-:W0:Y:S01]  /*5cb00*/  @!P5 LDC.64 R10, c[0x0][0x5c0] ;  /* 0x00017000ff0adb82 */ /* 0x000e220000000a00 */
[----:B------:R-:W-:Y:S02]  /*5cb10*/  LOP3.LUT P4, RZ, R5, 0x2, RZ, 0xc0, !PT ;  /* 0x0000000205ff7812 */ /* 0x000fe4000788c0ff */
[----:B0-----:R-:W-:-:S04]  /*5cb20*/  @!P5 IADD3 R72, P2, P3, R24, UR12, R10 ;  /* 0x0000000c1848dc10 */ /* 0x001fc8000fb5e00a */
[----:B------:R-:W-:Y:S02]  /*5cb30*/  @!P5 IADD3.X R73, R30, UR11, R11, P2, P3 ;  /* 0x0000000b1e49dc10 */ /* 0x000fe400097e640b */
[----:B------:R-:W-:Y:S02]  /*5cb40*/  ISETP.LT.OR P2, PT, R28, 0x71, !P0 ;  /* 0x000000711c00780c */ /* 0x000fe40004741670 */
[----:B------:R-:W-:-:S11]  /*5cb50*/  F2FP.SATFINITE.E4M3.F32.PACK_AB_MERGE_C R4, RZ, R4, RZ ;  /* 0x00000004ff04723e */ /* 0x000fd600048070ff */
[----:B------:R-:W0:Y:S01]  /*5cb60*/  @!P2 LDC.64 R12, c[0x0][0x5c0] ;  /* 0x00017000ff0cab82 */ /* 0x000e220000000a00 */
[----:B------:R3:W-:Y:S01]  /*5cb70*/  @!P4 STG.E.U8 desc[UR30][R112.64+0x71], R4 ;  /* 0x000071047000c986 */ /* 0x0007e2000c10111e */
[----:B------:R-:W-:Y:S01]  /*5cb80*/  ISETP.LT.OR P4, PT, R28, 0xe9, !P1 ;  /* 0x000000e91c00780c */ /* 0x000fe20004f81670 */
[----:B------:R-:W-:Y:S01]  /*5cb90*/  IMAD.U32 R10, RZ, RZ, UR10 ;  /* 0x0000000aff0a7e24 */ /* 0x000fe2000f8e00ff */
[----:B------:R-:W-:Y:S01]  /*5cba0*/  LOP3.LUT R8, R8, 0xffffff7f, RZ, 0xc0, !PT ;  /* 0xffffff7f08087812 */ /* 0x000fe200078ec0ff */
[----:B------:R-:W-:-:S03]  /*5cbb0*/  IMAD.U32 R14, RZ, RZ, UR9 ;  /* 0x00000009ff0e7e24 */ /* 0x000fc6000f8e00ff */
[----:B------:R-:W-:Y:S02]  /*5cbc0*/  @P5 LOP3.LUT R8, R8, 0x80, RZ, 0xfc, !PT ;  /* 0x0000008008085812 */ /* 0x000fe400078efcff */
[----:B------:R-:W-:-:S04]  /*5cbd0*/  @!P2 IADD3 R10, P3, P5, R10, UR8, R24 ;  /* 0x000000080a0aac10 */ /* 0x000fc8000fd7e018 */
[----:B------:R-:W-:Y:S01]  /*5cbe0*/  @!P2 IADD3.X R14, R14, UR7, R30, P3, P5 ;  /* 0x000000070e0eac10 */ /* 0x000fe20009fea41e */
[----:B---3--:R-:W-:Y:S02]  /*5cbf0*/  FMUL R4, R3, UR18 ;  /* 0x0000001203047c20 */ /* 0x008fe40008400000 */
[----:B------:R-:W3:Y:S01]  /*5cc00*/  LDL.LU R3, [R1+0x74c] ;  /* 0x00074c0001037983 */ /* 0x000ee20000300800 */
[----:B0-----:R-:W-:Y:S02]  /*5cc10*/  @!P2 IADD3 R12, P3, R10, R12, RZ ;  /* 0x0000000c0a0ca210 */ /* 0x001fe40007f7e0ff */
[----:B------:R-:W0:Y:S01]  /*5cc20*/  @!P4 LDC.64 R10, c[0x0][0x5c0] ;  /* 0x00017000ff0acb82 */ /* 0x000e220000000a00 */
[----:B------:R-:W-:Y:S02]  /*5cc30*/  F2FP.SATFINITE.E4M3.F32.PACK_AB_MERGE_C R4, RZ, R4, RZ ;  /* 0x00000004ff04723e */ /* 0x000fe400048070ff */
        /* <DEDUP_REMOVED lines=8> */
[----:B------:R-:W-:-:S04]  /*5ccc0*/  @!P2 IADD3 R12, P3, P5, R12, UR8, R24 ;  /* 0x000000080c0cac10 */ /* 0x000fc8000fd7e018 */
[----:B------:R-:W-:Y:S02]  /*5ccd0*/  @!P2 IADD3.X R4, R4, UR7, R30, P3, P5 ;  /* 0x000000070404ac10 */ /* 0x000fe40009fea41e */
[----:B0-----:R-:W-:-:S05]  /*5cce0*/  @!P2 IADD3 R12, P3, R12, R10, RZ ;  /* 0x0000000a0c0ca210 */ /* 0x001fca0007f7e0ff */
[----:B------:R-:W-:Y:S02]  /*5ccf0*/  @!P2 IMAD.X R13, R4, 0x1, R11, P3 ;  /* 0x00000001040da824 */ /* 0x000fe400018e060b */
[----:B----4-:R-:W-:-:S05]  /*5cd00*/  FMUL R4, R31, UR18 ;  /* 0x000000121f047c20 */ /* 0x010fca0008400000 */
[----:B------:R-:W-:-:S05]  /*5cd10*/  F2FP.SATFINITE.E4M3.F32.PACK_AB_MERGE_C R4, RZ, R4, RZ ;  /* 0x00000004ff04723e */ /* 0x000fca00048070ff */
[----:B------:R2:W-:Y:S02]  /*5cd20*/  @!P2 STG.E.U8 desc[UR30][R12.64+0x71], R4 ;  /* 0x000071040c00a986 */ /* 0x0005e4000c10111e */
[----:B--2---:R-:W-:Y:S02]  /*5cd30*/  FMUL R4, R2, UR18 ;  /* 0x0000001202047c20 */ /* 0x004fe40008400000 */
[----:B------:R-:W2:Y:S01]  /*5cd40*/  LDL.LU R2, [R1+0x750] ;  /* 0x0007500001027983 */ /* 0x000ea20000300800 */
[----:B------:R-:W-:-:S04]  /*5cd50*/  LOP3.LUT R8, R8, 0xffffffbf, RZ, 0xc0, !PT ;  /* 0xffffffbf08087812 */ /* 0x000fc800078ec0ff */
[----:B------:R-:W-:Y:S02]  /*5cd60*/  @P4 LOP3.LUT R8, R8, 0x40, RZ, 0xfc, !PT ;  /* 0x0000004008084812 */ /* 0x000fe400078efcff */
[----:B------:R-:W-:Y:S02]  /*5cd70*/  ISETP.LT.OR P4, PT, R28, 0xea, !P1 ;  /* 0x000000ea1c00780c */ /* 0x000fe40004f81670 */
[----:B------:R-:W-:-:S11]  /*5cd80*/  LOP3.LUT P6, RZ, R5, 0x1, RZ, 0xc0, !PT ;  /* 0x0000000105ff7812 */ /* 0x000fd600078cc0ff */
[----:B------:R-:W0:Y:S01]  /*5cd90*/  @!P4 LDC.64 R10, c[0x0][0x5c0] ;  /* 0x00017000ff0acb82 */ /* 0x000e220000000a00 */
[----:B------:R-:W-:-:S05]  /*5cda0*/  F2FP.SATFINITE.E4M3.F32.PACK_AB_MERGE_C R4, RZ, R4, RZ ;  /* 0x00000004ff04723e */ /* 0x000fca00048070ff */
[----:B------:R3:W-:Y:S01]  /*5cdb0*/  @!P6 STG.E.U8 desc[UR30][R116.64+0x78], R4 ;  /* 0x000078047400e986 */ /* 0x0007e2000c10111e */
[----:B------:R-:W-:-:S04]  /*5cdc0*/  LOP3.LUT R8, R8, 0xffffffdf, RZ, 0xc0, !PT ;  /* 0xffffffdf08087812 */ /* 0x000fc800078ec0ff */
[----:B------:R-:W-:Y:S02]  /*5cdd0*/  @P4 LOP3.LUT R8, R8, 0x20, RZ, 0xfc, !PT ;  /* 0x0000002008084812 */ /* 0x000fe400078efcff */
[----:B0-----:R-:W-:-:S04]  /*5cde0*/  @!P4 IADD3 R66, P3, P5, R24, UR12, R10 ;  /* 0x0000000c1842cc10 */ /* 0x001fc8000fd7e00a */
[----:B------:R-:W-:Y:S02]  /*5cdf0*/  @!P4 IADD3.X R67, R30, UR11, R11, P3, P5 ;  /* 0x0000000b1e43cc10 */ /* 0x000fe40009fea40b */
[----:B------:R-:W-:Y:S01]  /*5ce00*/  LOP3.LUT P4, RZ, R7, 0x2000000, RZ, 0xc0, !PT ;  /* 0x0200000007ff7812 */ /* 0x000fe2000788c0ff */
[----:B---3--:R-:W-:Y:S02]  /*5ce10*/  FMUL R4, R3, UR18 ;  /* 0x0000001203047c20 */ /* 0x008fe40008400000 */
[----:B------:R-:W3:Y:S04]  /*5ce20*/  LDL.LU R3, [R1+0x754] ;  /* 0x0007540001037983 */ /* 0x000ee80000300800 */
[----:B------:R-:W4:Y:S01]  /*5ce30*/  LDL.LU R31, [R1+0x758] ;  /* 0x00075800011f7983 */ /* 0x000f220000300800 */
[----:B------:R-:W-:-:S05]  /*5ce40*/  F2FP.SATFINITE.E4M3.F32.PACK_AB_MERGE_C R4, RZ, R4, RZ ;  /* 0x00000004ff04723e */ /* 0x000fca00048070ff */
[----:B------:R2:W-:Y:S01]  /*5ce50*/  @!P4 STG.E.U8 desc[UR30][R118.64+0x79], R4 ;  /* 0x000079047600c986 */ /* 0x0005e2000c10111e */
[----:B------:R-:W-:-:S13]  /*5ce60*/  ISETP.LT.OR P5, PT, R28, 0xf1, !P1 ;  /* 0x000000f11c00780c */ /* 0x000fda0004fa1670 */
[----:B------:R-:W0:Y:S01]  /*5ce70*/  @!P5 LDC.64 R10, c[0x0][0x5c0] ;  /* 0x00017000ff0adb82 */ /* 0x000e220000000a00 */
[----:B------:R-:W-:-:S04]  /*5ce80*/  LOP3.LUT R8, R8, 0xffffffef, RZ, 0xc0, !PT ;  /* 0xffffffef08087812 */ /* 0x000fc800078ec0ff */
[----:B------:R-:W-:Y:S02]  /*5ce90*/  @P5 LOP3.LUT R8, R8, 0x10, RZ, 0xfc, !PT ;  /* 0x0000001008085812 */ /* 0x000fe400078efcff */
[----:B0-----:R-:W-:-:S04]  /*5cea0*/  @!P5 IADD3 R64, P2, P3, R24, UR12, R10 ;  /* 0x0000000c1840dc10 */ /* 0x001fc8000fb5e00a */
[----:B------:R-:W-:Y:S02]  /*5ceb0*/  @!P5 IADD3.X R65, R30, UR11, R11, P2, P3 ;  /* 0x0000000b1e41dc10 */ /* 0x000fe400097e640b */
[----:B------:R-:W-:-:S13]  /*5cec0*/  ISETP.LT.OR P5, PT, R28, 0xf2, !P1 ;  /* 0x000000f21c00780c */ /* 0x000fda0004fa1670 */
[----:B------:R-:W0:Y:S01]  /*5ced0*/  @!P5 LDC.64 R10, c[0x0][0x5c0] ;  /* 0x00017000ff0adb82 */ /* 0x000e220000000a00 */
[----:B--2---:R-:W-:Y:S02]  /*5cee0*/  FMUL R4, R2, UR18 ;  /* 0x0000001202047c20 */ /* 0x004fe40008400000 */
[----:B------:R-:W2:Y:S01]  /*5cef0*/  LDL.LU R2, [R1+0x75c] ;  /* 0x00075c0001027983 */ /* 0x000ea20000300800 */
[----:B0-----:R-:W-:-:S04]  /*5cf00*/  @!P5 IADD3 R58, P2, P3, R24, UR12, R10 ;  /* 0x0000000c183adc10 */ /* 0x001fc8000fb5e00a */
[----:B------:R-:W-:Y:S02]  /*5cf10*/  @!P5 IADD3.X R59, R30, UR11, R11, P2, P3 ;  /* 0x0000000b1e3bdc10 */ /* 0x000fe400097e640b */
[----:B------:R-:W-:Y:S02]  /*5cf20*/  ISETP.LT.OR P2, PT, R28, 0x79, !P0 ;  /* 0x000000791c00780c */ /* 0x000fe40004741670 */
[----:B------:R-:W-:Y:S02]  /*5cf30*/  LOP3.LUT P6, RZ, R6, 0x4000, RZ, 0xc0, !PT ;  /* 0x0000400006ff7812 */ /* 0x000fe400078cc0ff */
[----:B------:R-:W-:-:S09]  /*5cf40*/  LOP3.LUT R7, R7, 0xfeffffff, RZ, 0xc0, !PT ;  /* 0xfeffffff07077812 */ /* 0x000fd200078ec0ff */
[----:B------:R-:W0:Y:S02]  /*5cf50*/  @!P2 LDC.64 R12, c[0x0][0x5c0] ;  /* 0x00017000ff0cab82 */ /* 0x000e240000000a00 */
[----:B------:R-:W-:Y:S02]  /*5cf60*/  @P6 LOP3.LUT R7, R7, 0x1000000, RZ, 0xfc, !PT ;  /* 0x0100000007076812 */ /* 0x000fe400078efcff */
        /* <DEDUP_REMOVED lines=20> */
[----:B------:R-:W-:Y:S02]  /*5d0b0*/  LOP3.LUT R8, R8, 0xfffffffb, RZ, 0xc0, !PT ;  /* 0xfffffffb08087812 */ /* 0x000fe400078ec0ff */
[----:B0-----:R-:W-:-:S05]  /*5d0c0*/  @!P2 IADD3 R12, P3, R12, R10, RZ ;  /* 0x0000000a0c0ca210 */ /* 0x001fca0007f7e0ff */
[----:B------:R-:W-:Y:S02]  /*5d0d0*/  @!P2 IMAD.X R13, R4, 0x1, R11, P3 ;  /* 0x00000001040da824 */ /* 0x000fe400018e060b */
[----:B---3--:R-:W-:Y:S02]  /*5d0e0*/  FMUL R4, R3, UR18 ;  /* 0x0000001203047c20 */ /* 0x008fe40008400000 */
[----:B------:R-:W3:Y:S01]  /*5d0f0*/  LDL.LU R3, [R1+0x760] ;  /* 0x0007600001037983 */ /* 0x000ee20000300800 */
[----:B------:R-:W-:Y:S02]  /*5d100*/  @P6 LOP3.LUT R8, R8, 0x4, RZ, 0xfc, !PT ;  /* 0x0000000408086812 */ /* 0x000fe400078efcff */
[----:B------:R-:W-:Y:S02]  /*5d110*/  F2FP.SATFINITE.E4M3.F32.PACK_AB_MERGE_C R4, RZ, R4, RZ ;  /* 0x00000004ff04723e */ /* 0x000fe400048070ff */
[----:B------:R-:W-:-:S03]  /*5d120*/  LOP3.LUT P6, RZ, R7, 0x1000000, RZ, 0xc0, !PT ;  /* 0x0100000007ff7812 */ /* 0x000fc600078cc0ff */
[----:B------:R4:W-:Y:S02]  /*5d130*/  @!P2 STG.E.U8 desc[UR30][R12.64+0x79], R4 ;  /* 0x000079040c00a986 */ /* 0x0009e4000c10111e */
[----:B----4-:R-:W-:-:S05]  /*5d140*/  FMUL R4, R31, UR18 ;  /* 0x000000121f047c20 */ /* 0x010fca0008400000 */
[----:B------:R-:W-:-:S05]  /*5d150*/  F2FP.SATFINITE.E4M3.F32.PACK_AB_MERGE_C R4, RZ, R4, RZ ;  /* 0x00000004ff04723e */ /* 0x000fca00048070ff */
[----:B------:R2:W-:Y:S02]  /*5d160*/  @!P6 STG.E.U8 desc[UR30][R120.64+0x80], R4 ;  /* 0x000080047800e986 */ /* 0x0005e4000c10111e */
[----:B--2---:R-:W-:Y:S02]  /*5d170*/  FMUL R4, R2, UR18 ;  /* 0x0000001202047c20 */ /* 0x004fe40008400000 */
[----:B------:R-:W2:Y:S01]  /*5d180*/  LDL.LU R2, [R1+0x764] ;  /* 0x0007640001027983 */ /* 0x000ea20000300800 */
[C---:B------:R-:W-:Y:S02]  /*5d190*/  ISETP.LT.OR P4, PT, R28.reuse, 0xfa, !P1 ;  /* 0x000000fa1c00780c */ /* 0x040fe40004f81670 */
[----:B------:R-:W-:Y:S01]  /*5d1a0*/  ISETP.LT.OR P2, PT, R28, 0x81, !P0 ;  /* 0x000000811c00780c */ /* 0x000fe20004741670 */
[----:B------:R-:W-:Y:S02]  /*5d1b0*/  IMAD.U32 R12, RZ, RZ, UR10 ;  /* 0x0000000aff0c7e24 */ /* 0x000fe4000f8e00ff */
[----:B------:R-:W-:Y:S01]  /*5d1c0*/  IMAD.U32 R13, RZ, RZ, UR9 ;  /* 0x00000009ff0d7e24 */ /* 0x000fe2000f8e00ff */
[----:B------:R-:W-:Y:S01]  /*5d1d0*/  LOP3.LUT P5, RZ, R6, 0x8000, RZ, 0xc0, !PT ;  /* 0x0000800006ff7812 */ /* 0x000fe200078ac0ff */
[----:B------:R-:W-:Y:S01]  /*5d1e0*/  IMAD.U32 R14, RZ, RZ, UR10 ;  /* 0x0000000aff0e7e24 */ /* 0x000fe2000f8e00ff */
[----:B------:R-:W-:Y:S01]  /*5d1f0*/  ISETP.LT.OR P6, PT, R28, 0x89, !P0 ;  /* 0x000000891c00780c */ /* 0x000fe200047c1670 */
[----:B------:R-:W-:Y:S01]  /*5d200*/  IMAD.U32 R15, RZ, RZ, UR9 ;  /* 0x00000009ff0f7e24 */ /* 0x000fe2000f8e00ff */
[----:B------:R-:W-:Y:S01]  /*5d210*/  F2FP.SATFINITE.E4M3.F32.PACK_AB_MERGE_C R4, RZ, R4, RZ ;  /* 0x00000004ff04723e */ /* 0x000fe200048070ff */
[----:B------:R-:W-:Y:S01]  /*5d220*/  IMAD.U32 R16, RZ, RZ, UR10 ;  /* 0x0000000aff107e24 */ /* 0x000fe2000f8e00ff */
[----:B------:R-:W-:Y:S01]  /*5d230*/  LOP3.LUT R8, R8, 0xfffffffd, RZ, 0xc0, !PT ;  /* 0xfffffffd08087812 */ /* 0x000fe200078ec0ff */
[----:B------:R-:W0:Y:S01]  /*5d240*/  @!P4 LDC.64 R10, c[0x0][0x5c0] ;  /* 0x00017000ff0acb82 */ /* 0x000e220000000a00 */
[----:B------:R-:W4:Y:S01]  /*5d250*/  LDL.LU R31, [R1+0x768] ;  /* 0x00076800011f7983 */ /* 0x000f220000300800 */
[----:B0-----:R-:W-:-:S04]  /*5d260*/  @!P4 IADD3 R54, P1, P3, R24, UR12, R10 ;  /* 0x0000000c1836cc10 */ /* 0x001fc8000fb3e00a */
[----:B------:R-:W-:Y:S02]  /*5d270*/  @!P4 IADD3.X R55, R30, UR11, R11, P1, P3 ;  /* 0x0000000b1e37cc10 */ /* 0x000fe40008fe640b */
[----:B------:R-:W-:Y:S01]  /*5d280*/  @!P2 IADD3 R12, P1, P3, R12, UR8, R24 ;  /* 0x000000080c0cac10 */ /* 0x000fe2000fb3e018 */
[----:B------:R-:W0:Y:S03]  /*5d290*/  @!P2 LDC.64 R10, c[0x0][0x5c0] ;  /* 0x00017000ff0aab82 */ /* 0x000e260000000a00 */
[----:B------:R-:W-:Y:S02]  /*5d2a0*/  @!P2 IADD3.X R13, R13, UR7, R30, P1, P3 ;  /* 0x000000070d0dac10 */ /* 0x000fe40008fe641e */
[C---:B------:R-:W-:Y:S01]  /*5d2b0*/  ISETP.LT.OR P1, PT, R28.reuse, 0x82, !P0 ;  /* 0x000000821c00780c */ /* 0x040fe20004721670 */
[----:B------:R1:W-:Y:S01]  /*5d2c0*/  @!P5 STG.E.U8 desc[UR30][R68.64+0x81], R4 ;  /* 0x000081044400d986 */ /* 0x0003e2000c10111e */
[----:B------:R-:W-:-:S02]  /*5d2d0*/  ISETP.LT.OR P5, PT, R28, 0x8a, !P0 ;  /* 0x0000008a1c00780c */ /* 0x000fc400047a1670 */
[----:B------:R-:W-:Y:S01]  /*5d2e0*/  @P4 LOP3.LUT R8, R8, 0x2, RZ, 0xfc, !PT ;  /* 0x0000000208084812 */ /* 0x000fe200078efcff */
[----:B------:R-:W-:Y:S01]  /*5d2f0*/  IMAD.U32 R17, RZ, RZ, UR9 ;  /* 0x00000009ff117e24 */ /* 0x000fe2000f8e00ff */
[----:B------:R-:W-:-:S07]  /*5d300*/  LOP3.LUT R7, R7, 0xff7fffff, RZ, 0xc0, !PT ;  /* 0xff7fffff07077812 */ /* 0x000fce00078ec0ff */
[----:B------:R-:W-:Y:S01]  /*5d310*/  @!P1 IADD3 R14, P3, P4, R14, UR8, R24 ;  /* 0x000000080e0e9c10 */ /* 0x000fe2000fc7e018 */
[----:B-1----:R-:W-:-:S03]  /*5d320*/  IMAD.U32 R4, RZ, RZ, UR10 ;  /* 0x0000000aff047e24 */ /* 0x002fc6000f8e00ff */
[----:B------:R-:W-:Y:S02]  /*5d330*/  @!P1 IADD3.X R15, R15, UR7, R30, P3, P4 ;  /* 0x000000070f0f9c10 */ /* 0x000fe40009fe841e */
[----:B------:R-:W-:Y:S02]  /*5d340*/  @!P6 IADD3 R16, P3, P4, R16, UR8, R24 ;  /* 0x000000081010ec10 */ /* 0x000fe4000fc7e018 */
[----:B------:R-:W-:Y:S02]  /*5d350*/  @P6 LOP3.LUT R7, R7, 0x800000, RZ, 0xfc, !PT ;  /* 0x0080000007076812 */ /* 0x000fe400078efcff */
[----:B------:R-:W-:Y:S02]  /*5d360*/  @!P6 IADD3.X R17, R17, UR7, R30, P3, P4 ;  /* 0x000000071111ec10 */ /* 0x000fe40009fe841e */
[----:B0-----:R-:W-:Y:S02]  /*5d370*/  @!P2 IADD3 R10, P6, R12, R10, RZ ;  /* 0x0000000a0c0aa210 */ /* 0x001fe40007fde0ff */
[----:B------:R-:W-:-:S03]  /*5d380*/  @!P5 IADD3 R12, P3, P4, R4, UR8, R24 ;  /* 0x00000008040cdc10 */ /* 0x000fc6000fc7e018 */
[----:B------:R-:W-:Y:S02]  /*5d390*/  @!P2 IMAD.X R11, R13, 0x1, R11, P6 ;  /* 0x000000010d0ba824 */ /* 0x000fe400030e060b */
[----:B---3--:R-:W-:Y:S02]  /*5d3a0*/  FMUL R4, R3, UR18 ;  /* 0x0000001203047c20 */ /* 0x008fe40008400000 */
[----:B------:R-:W3:Y:S03]  /*5d3b0*/  LDL.LU R3, [R1+0x76c] ;  /* 0x00076c0001037983 */ /* 0x000ee60000300800 */
[----:B------:R-:W-:-:S05]  /*5d3c0*/  F2FP.SATFINITE.E4M3.F32.PACK_AB_MERGE_C R4, RZ, R4, RZ ;  /* 0x00000004ff04723e */ /* 0x000fca00048070ff */
[----:B------:R2:W-:Y:S01]  /*5d3d0*/  @!P2 STG.E.U8 desc[UR30][R10.64+0x80], R4 ;  /* 0x000080040a00a986 */ /* 0x0005e2000c10111e */
[----:B------:R-:W-:Y:S02]  /*5d3e0*/  IMAD.U32 R18, RZ, RZ, UR9 ;  /* 0x00000009ff127e24 */ /* 0x000fe4000f8e00ff */
[----:B--2---:R-:W-:Y:S01]  /*5d3f0*/  FMUL R4, R2, UR18 ;  /* 0x0000001202047c20 */ /* 0x004fe20008400000 */
[----:B------:R-:W0:Y:S01]  /*5d400*/  @!P1 LDC.64 R10, c[0x0][0x5c0] ;  /* 0x00017000ff0a9b82 */ /* 0x000e220000000a00 */
[----:B------:R-:W2:Y:S01]  /*5d410*/  LDL.LU R2, [R1+0x770] ;  /* 0x0007700001027983 */ /* 0x000ea20000300800 */
[----:B------:R-:W-:Y:S02]  /*5d420*/  @!P5 IADD3.X R18, R18, UR7, R30, P3, P4 ;  /* 0x000000071212dc10 */ /* 0x000fe40009fe841e */
[----:B------:R-:W-:Y:S01]  /*5d430*/  ISETP.LT.OR P4, PT, R28, 0x91, !P0 ;  /* 0x000000911c00780c */ /* 0x000fe20004781670 */
[----:B------:R-:W-:Y:S02]  /*5d440*/  IMAD.U32 R13, RZ, RZ, UR10 ;  /* 0x0000000aff0d7e24 */ /* 0x000fe4000f8e00ff */
[----:B------:R-:W-:Y:S01]  /*5d450*/  IMAD.U32 R19, RZ, RZ, UR9 ;  /* 0x00000009ff137e24 */ /* 0x000fe2000f8e00ff */
[----:B------:R-:W-:Y:S01]  /*5d460*/  LOP3.LUT R7, R7, 0xffbfffff, RZ, 0xc0, !PT ;  /* 0xffbfffff07077812 */ /* 0x000fe200078ec0ff */
[----:B------:R-:W-:Y:S01]  /*5d470*/  IMAD.U32 R20, RZ, RZ, UR10 ;  /* 0x0000000aff147e24 */ /* 0x000fe2000f8e00ff */
[----:B------:R-:W-:Y:S01]  /*5d480*/  F2FP.SATFINITE.E4M3.F32.PACK_AB_MERGE_C R4, RZ, R4, RZ ;  /* 0x00000004ff04723e */ /* 0x000fe200048070ff */
[----:B------:R-:W-:Y:S01]  /*5d490*/  IMAD.U32 R21, RZ, RZ, UR9 ;  /* 0x00000009ff157e24 */ /* 0x000fe2000f8e00ff */
[----:B------:R-:W2:Y:S05]  /*5d4a0*/  LDL.LU R39, [R1+0x774] ;  /* 0x0007740001277983 */ /* 0x000eaa0000300800 */
[----:B------:R-:W-:-:S04]  /*5d4b0*/  @!P4 IADD3 R13, P2, P3, R13, UR8, R24 ;  /* 0x000000080d0dcc10 */ /* 0x000fc8000fb5e018 */
[----:B------:R-:W-:Y:S02]  /*5d4c0*/  @!P4 IADD3.X R19, R19, UR7, R30, P2, P3 ;  /* 0x000000071313cc10 */ /* 0x000fe400097e641e */
[----:B------:R-:W-:Y:S02]  /*5d4d0*/  ISETP.LT.OR P3, PT, R28, 0x92, !P0 ;  /* 0x000000921c00780c */ /* 0x000fe40004761670 */
[----:B0-----:R-:W-:Y:S01]  /*5d4e0*/  @!P1 IADD3 R10, P2, R14, R10, RZ ;  /* 0x0000000a0e0a9210 */ /* 0x001fe20007f5e0ff */
[----:B------:R-:W-:Y:S01]  /*5d4f0*/  IMAD.U32 R14, RZ, RZ, UR10 ;  /* 0x0000000aff0e7e24 */ /* 0x000fe2000f8e00ff */
[----:B------:R-:W-:-:S03]  /*5d500*/  @P5 LOP3.LUT R7, R7, 0x400000, RZ, 0xfc, !PT ;  /* 0x0040000007075812 */ /* 0x000fc600078efcff */
[----:B------:R-:W-:Y:S02]  /*5d510*/  @!P1 IMAD.X R11, R15, 0x1, R11, P2 ;  /* 0x000000010f0b9824 */ /* 0x000fe400010e060b */
[----:B------:R-:W-:-:S04]  /*5d520*/  IMAD.U32 R15, RZ, RZ, UR9 ;  /* 0x00000009ff0f7e24 */ /* 0x000fc8000f8e00ff */
[----:B------:R-:W-:Y:S02]  /*5d530*/  @!P3 IADD3 R14, P6, P2, R14, UR8, R24 ;  /* 0x000000080e0ebc10 */ /* 0x000fe4000fade018 */
[----:B------:R-:W-:Y:S02]  /*5d540*/  LOP3.LUT R7, R7, 0xffefffff, RZ, 0xc0, !PT ;  /* 0xffefffff07077812 */ /* 0x000fe400078ec0ff */
[----:B------:R-:W-:Y:S02]  /*5d550*/  @!P3 IADD3.X R15, R15, UR7, R30, P6, P2 ;  /* 0x000000070f0fbc10 */ /* 0x000fe4000b7e441e */
[----:B------:R-:W-:Y:S02]  /*5d560*/  ISETP.LT.OR P2, PT, R28, 0x99, !P0 ;  /* 0x000000991c00780c */ /* 0x000fe40004741670 */
[----:B------:R-:W-:-:S04]  /*5d570*/  @P4 LOP3.LUT R7, R7, 0x100000, RZ, 0xfc, !PT ;  /* 0x0010000007074812 */ /* 0x000fc800078efcff */
[C---:B------:R-:W-:Y:S02]  /*5d580*/  LOP3.LUT P6, RZ, R7.reuse, 0x800000, RZ, 0xc0, !PT ;  /* 0x0080000007ff7812 */ /* 0x040fe400078cc0ff */
[----:B------:R-:W-:Y:S01]  /*5d590*/  LOP3.LUT R7, R7, 0xfff7ffff, RZ, 0xc0, !PT ;  /* 0xfff7ffff07077812 */ /* 0x000fe200078ec0ff */
[----:B------:R4:W-:Y:S03]  /*5d5a0*/  @!P1 STG.E.U8 desc[UR30][R10.64+0x81], R4 ;  /* 0x000081040a009986 */ /* 0x0009e6000c10111e */
[----:B------:R-:W-:Y:S02]  /*5d5b0*/  @P3 LOP3.LUT R7, R7, 0x80000, RZ, 0xfc, !PT ;  /* 0x0008000007073812 */ /* 0x000fe400078efcff */
[----:B------:R-:W-:Y:S02]  /*5d5c0*/  @!P2 IADD3 R20, P3, P1, R20, UR8, R24 ;  /* 0x000000081414ac10 */ /* 0x000fe4000f97e018 */
[----:B------:R-:W-:-:S02]  /*5d5d0*/  LOP3.LUT P4, RZ, R5, 0x800000, RZ, 0xc0, !PT ;  /* 0x0080000005ff7812 */ /* 0x000fc4000788c0ff */
[----:B------:R-:W-:Y:S02]  /*5d5e0*/  @!P2 IADD3.X R21, R21, UR7, R30, P3, P1 ;  /* 0x000000071515ac10 */ /* 0x000fe40009fe241e */
[----:B------:R-:W-:Y:S01]  /*5d5f0*/  ISETP.LT.OR P1, PT, R28, 0x9a, !P0 ;  /* 0x0000009a1c00780c */ /* 0x000fe20004721670 */
[----:B----4-:R-:W-:Y:S01]  /*5d600*/  FMUL R4, R31, UR18 ;  /* 0x000000121f047c20 */ /* 0x010fe20008400000 */
[----:B------:R-:W-:Y:S01]  /*5d610*/  LOP3.LUT R7, R7, 0xfffbffff, RZ, 0xc0, !PT ;  /* 0xfffbffff07077812 */ /* 0x000fe200078ec0ff */
[----:B------:R-:W-:Y:S01]  /*5d620*/  IMAD.U32 R22, RZ, RZ, UR10 ;  /* 0x0000000aff167e24 */ /* 0x000fe2000f8e00ff */
[----:B------:R-:W-:Y:S01]  /*5d630*/  LOP3.LUT P5, RZ, R6, 0x10000, RZ, 0xc0, !PT ;  /* 0x0001000006ff7812 */ /* 0x000fe200078ac0ff */
[----:B------:R-:W-:Y:S01]  /*5d640*/  IMAD.U32 R23, RZ, RZ, UR9 ;  /* 0x00000009ff177e24 */ /* 0x000fe2000f8e00ff */
[----:B------:R-:W-:Y:S01]  /*5d650*/  F2FP.SATFINITE.E4M3.F32.PACK_AB_MERGE_C R4, RZ, R4, RZ ;  /* 0x00000004ff04723e */ /* 0x000fe200048070ff */
[----:B------:R-:W0:Y:S01]  /*5d660*/  @!P6 LDC.64 R10, c[0x0][0x5c0] ;  /* 0x00017000ff0aeb82 */ /* 0x000e220000000a00 */
[----:B------:R-:W-:-:S03]  /*5d670*/  @P2 LOP3.LUT R7, R7, 0x40000, RZ, 0xfc, !PT ;  /* 0x0004000007072812 */ /* 0x000fc600078efcff */
[----:B------:R3:W-:Y:S02]  /*5d680*/  @!P4 STG.E.U8 desc[UR30][R44.64+0x88], R4 ;  /* 0x000088042c00c986 */ /* 0x0007e4000c10111e */
[----:B------:R-:W-:-:S04]  /*5d690*/  @!P1 IADD3 R22, P2, P3, R22, UR8, R24 ;  /* 0x0000000816169c10 */ /* 0x000fc8000fb5e018 */
[----:B------:R-:W-:Y:S02]  /*5d6a0*/  @!P1 IADD3.X R23, R23, UR7, R30, P2, P3 ;  /* 0x0000000717179c10 */ /* 0x000fe400097e641e */
[----:B------:R-:W-:Y:S01]  /*5d6b0*/  ISETP.LT.OR P3, PT, R28, 0xa1, !P0 ;  /* 0x000000a11c00780c */ /* 0x000fe20004761670 */
[----:B------:R-:W-:Y:S01]  /*5d6c0*/  IMAD.U32 R26, RZ, RZ, UR10 ;  /* 0x0000000aff1a7e24 */ /* 0x000fe2000f8e00ff */
[----:B------:R-:W-:Y:S01]  /*5d6d0*/  LOP3.LUT R7, R7, 0xffdfffff, RZ, 0xc0, !PT ;  /* 0xffdfffff07077812 */ /* 0x000fe200078ec0ff */
[----:B------:R-:W-:-:S03]  /*5d6e0*/  IMAD.U32 R27, RZ, RZ, UR9 ;  /* 0x00000009ff1b7e24 */ /* 0x000fc6000f8e00ff */
[----:B------:R-:W-:Y:S01]  /*5d6f0*/  @P1 LOP3.LUT R7, R7, 0x200000, RZ, 0xfc, !PT ;  /* 0x0020000007071812 */ /* 0x000fe200078efcff */
[----:B---3--:R-:W-:-:S05]  /*5d700*/  FMUL R4, R3, UR18 ;  /* 0x0000001203047c20 */ /* 0x008fca0008400000 */
[----:B------:R-:W-:-:S05]  /*5d710*/  F2FP.SATFINITE.E4M3.F32.PACK_AB_MERGE_C R4, RZ, R4, RZ ;  /* 0x00000004ff04723e */ /* 0x000fca00048070ff */
[----:B------:R1:W-:Y:S01]  /*5d720*/  @!P5 STG.E.U8 desc[UR30][R122.64+0x89], R4 ;  /* 0x000089047a00d986 */ /* 0x0003e2000c10111e */
[----:B------:R-:W-:Y:S02]  /*5d730*/  ISETP.LT.OR P5, PT, R28, 0xa2, !P0 ;  /* 0x000000a21c00780c */ /* 0x000fe400047a1670 */
[----:B------:R-:W-:-:S04]  /*5d740*/  @!P3 IADD3 R26, P1, P2, R26, UR8, R24 ;  /* 0x000000081a1abc10 */ /* 0x000fc8000fa3e018 */
[----:B------:R-:W-:Y:S01]  /*5d750*/  @!P3 IADD3.X R27, R27, UR7, R30, P1, P2 ;  /* 0x000000071b1bbc10 */ /* 0x000fe20008fe441e */
[----:B-1----:R-:W-:Y:S01]  /*5d760*/  IMAD.U32 R4, RZ, RZ, UR10 ;  /* 0x0000000aff047e24 */ /* 0x002fe2000f8e00ff */
[----:B0-----:R-:W-:-:S05]  /*5d770*/  @!P6 IADD3 R10, P1, R16, R10, RZ ;  /* 0x0000000a100ae210 */ /* 0x001fca0007f3e0ff */
[----:B------:R-:W-:Y:S01]  /*5d780*/  @!P5 IADD3 R16, P3, P4, R4, UR8, R24 ;  /* 0x000000080410dc10 */ /* 0x000fe2000fc7e018 */
[----:B--2---:R-:W-:Y:S02]  /*5d790*/  FMUL R4, R2, UR18 ;  /* 0x0000001202047c20 */ /* 0x004fe40008400000 */
[----:B------:R-:W2:Y:S01]  /*5d7a0*/  LDL.LU R2, [R1+0x778] ;  /* 0x0007780001027983 */ /* 0x000ea20000300800 */
[----:B------:R-:W-:Y:S02]  /*5d7b0*/  IMAD.U32 R31, RZ, RZ, UR9 ;  /* 0x00000009ff1f7e24 */ /* 0x000fe4000f8e00ff */
[----:B------:R-:W-:Y:S01]  /*5d7c0*/  @!P6 IMAD.X R11, R17, 0x1, R11, P1 ;  /* 0x00000001110be824 */ /* 0x000fe200008e060b */
[----:B------:R-:W-:Y:S01]  /*5d7d0*/  F2FP.SATFINITE.E4M3.F32.PACK_AB_MERGE_C R4, RZ, R4, RZ ;  /* 0x00000004ff04723e */ /* 0x000fe200048070ff */
[----:B------:R-:W3:Y:S01]  /*5d7e0*/  LDL.LU R3, [R1+0x77c] ;  /* 0x00077c0001037983 */ /* 0x000ee20000300800 */
[----:B------:R-:W-:Y:S02]  /*5d7f0*/  @!P5 IADD3.X R31, R31, UR7, R30, P3, P4 ;  /* 0x000000071f1fdc10 */ /* 0x000fe40009fe841e */
[----:B------:R-:W-:Y:S01]  /*5d800*/  LOP3.LUT P5, RZ, R7, 0x400000, RZ, 0xc0, !PT ;  /* 0x0040000007ff7812 */ /* 0x000fe200078ac0ff */
[----:B------:R0:W-:Y:S01]  /*5d810*/  @!P6 STG.E.U8 desc[UR30][R10.64+0x88], R4 ;  /* 0x000088040a00e986 */ /* 0x0001e2000c10111e */
[----:B------:R-:W-:-:S11]  /*5d820*/  ISETP.LT.OR P3, PT, R28, 0xa9, !P0 ;  /* 0x000000a91c00780c */ /* 0x000fd60004761670 */
[----:B0-----:R-:W0:Y:S01]  /*5d830*/  @!P5 LDC.64 R10, c[0x0][0x5c0] ;  /* 0x00017000ff0adb82 */ /* 0x001e220000000a00 */
[----:B------:R-:W-:Y:S02]  /*5d840*/  IMAD.U32 R17, RZ, RZ, UR10 ;  /* 0x0000000aff117e24 */ /* 0x000fe4000f8e00ff */
[----:B------:R-:W-:-:S03]  /*5d850*/  IMAD.U32 R32, RZ, RZ, UR9 ;  /* 0x00000009ff207e24 */ /* 0x000fc6000f8e00ff */
[----:B------:R-:W-:Y:S01]  /*5d860*/  @!P3 IADD3 R17, P1, P6, R17, UR8, R24 ;  /* 0x000000081111bc10 */ /* 0x000fe2000fe3e018 */
[----:B------:R-:W-:-:S03]  /*5d870*/  FMUL R4, R39, UR18 ;  /* 0x0000001227047c20 */ /* 0x000fc60008400000 */
[----:B------:R-:W-:Y:S02]  /*5d880*/  @!P3 IADD3.X R32, R32, UR7, R30, P1, P6 ;  /* 0x000000072020bc10 */ /* 0x000fe40008fec41e */
[----:B------:R-:W-:Y:S02]  /*5d890*/  F2FP.SATFINITE.E4M3.F32.PACK_AB_MERGE_C R4, RZ, R4, RZ ;  /* 0x00000004ff04723e */ /* 0x000fe400048070ff */
[----:B0-----:R-:W-:-:S05]  /*5d8a0*/  @!P5 IADD3 R10, P6, R12, R10, RZ ;  /* 0x0000000a0c0ad210 */ /* 0x001fca0007fde0ff */
[----:B------:R-:W-:-:S05]  /*5d8b0*/  @!P5 IMAD.X R11, R18, 0x1, R11, P6 ;  /* 0x00000001120bd824 */ /* 0x000fca00030e060b */
[----:B------:R2:W-:Y:S01]  /*5d8c0*/  @!P5 STG.E.U8 desc[UR30][R10.64+0x89], R4 ;  /* 0x000089040a00d986 */ /* 0x0005e2000c10111e */
[----:B------:R-:W-:Y:S01]  /*5d8d0*/  ISETP.LT.OR P1, PT, R28, 0xaa, !P0 ;  /* 0x000000aa1c00780c */ /* 0x000fe20004721670 */
[----:B------:R-:W-:Y:S02]  /*5d8e0*/  IMAD.U32 R12, RZ, RZ, UR10 ;  /* 0x0000000aff0c7e24 */ /* 0x000fe4000f8e00ff */
[----:B------:R-:W-:Y:S01]  /*5d8f0*/  IMAD.U32 R18, RZ, RZ, UR9 ;  /* 0x00000009ff127e24 */ /* 0x000fe2000f8e00ff */
[----:B------:R-:W-:Y:S01]  /*5d900*/  LOP3.LUT P2, RZ, R5, 0x400000, RZ, 0xc0, !PT ;  /* 0x0040000005ff7812 */ /* 0x000fe2000784c0ff */
[----:B--2---:R-:W-:Y:S02]  /*5d910*/  FMUL R4, R2, UR18 ;  /* 0x0000001202047c20 */ /* 0x004fe40008400000 */
[----:B------:R-:W2:Y:S06]  /*5d920*/  LDL.LU R2, [R1+0x780] ;  /* 0x0007800001027983 */ /* 0x000eac0000300800 */
[----:B------:R-:W-:-:S02]  /*5d930*/  @!P1 IADD3 R12, P4, P6, R12, UR8, R24 ;  /* 0x000000080c0c9c10 */ /* 0x000fc4000fe9e018 */
[----:B------:R-:W-:Y:S01]  /*5d940*/  LOP3.LUT R5, R5, 0xfffffffd, RZ, 0xc0, !PT ;  /* 0xfffffffd05057812 */ /* 0x000fe200078ec0ff */
[----:B------:R-:W-:Y:S01]  /*5d950*/  IMAD.U32 R33, RZ, RZ, UR10 ;  /* 0x0000000aff217e24 */ /* 0x000fe2000f8e00ff */
[----:B------:R-:W-:Y:S01]  /*5d960*/  @!P1 IADD3.X R18, R18, UR7, R30, P4, P6 ;  /* 0x0000000712129c10 */ /* 0x000fe2000a7ec41e */
[----:B------:R-:W-:Y:S01]  /*5d970*/  IMAD.U32 R34, RZ, RZ, UR9 ;  /* 0x00000009ff227e24 */ /* 0x000fe2000f8e00ff */
[----:B------:R-:W-:Y:S01]  /*5d980*/  ISETP.LT.OR P4, PT, R28, 0xb1, !P0 ;  /* 0x000000b11c00780c */ /* 0x000fe20004781670 */
[----:B------:R-:W-:Y:S01]  /*5d990*/  IMAD.U32 R35, RZ, RZ, UR10 ;  /* 0x0000000aff237e24 */ /* 0x000fe2000f8e00ff */
[----:B------:R-:W-:Y:S01]  /*5d9a0*/  @P3 LOP3.LUT R5, R5, 0x2, RZ, 0xfc, !PT ;  /* 0x0000000205053812 */ /* 0x000fe200078efcff */
[----:B------:R-:W4:Y:S03]  /*5d9b0*/  LDL.LU R49, [R1+0x784] ;  /* 0x0007840001317983 */ /* 0x000f260000300800 */
[----:B------:R-:W-:-:S04]  /*5d9c0*/  LOP3.LUT R5, R5, 0xfffffffb, RZ, 0xc0, !PT ;  /* 0xfffffffb05057812 */ /* 0x000fc800078ec0ff */
[----:B------:R-:W-:Y:S02]  /*5d9d0*/  @P1 LOP3.LUT R5, R5, 0x4, RZ, 0xfc, !PT ;  /* 0x0000000405051812 */ /* 0x000fe400078efcff */
[----:B------:R-:W-:Y:S02]  /*5d9e0*/  F2FP.SATFINITE.E4M3.F32.PACK_AB_MERGE_C R4, RZ, R4, RZ ;  /* 0x00000004ff04723e */ /* 0x000fe400048070ff */
[----:B------:R-:W-:Y:S02]  /*5d9f0*/  LOP3.LUT R5, R5, 0xffffffdf, RZ, 0xc0, !PT ;  /* 0xffffffdf05057812 */ /* 0x000fe400078ec0ff */
[----:B------:R-:W-:Y:S01]  /*5da00*/  @!P4 IADD3 R33, P5, P6, R33, UR8, R24 ;  /* 0x000000082121cc10 */ /* 0x000fe2000febe018 */
[----:B------:R0:W-:Y:S01]  /*5da10*/  @!P2 STG.E.U8 desc[UR30][R36.64+0x90], R4 ;  /* 0x000090042400a986 */ /* 0x0001e2000c10111e */
[----:B------:R-:W-:Y:S02]  /*5da20*/  @P4 LOP3.LUT R5, R5, 0x20, RZ, 0xfc, !PT ;  /* 0x0000002005054812 */ /* 0x000fe400078efcff */
[----:B------:R-:W-:-:S02]  /*5da30*/  @!P4 IADD3.X R34, R34, UR7, R30, P5, P6 ;  /* 0x000000072222cc10 */ /* 0x000fc4000afec41e */
[----:B------:R-:W-:Y:S02]  /*5da40*/  LOP3.LUT P4, RZ, R7, 0x100000, RZ, 0xc0, !PT ;  /* 0x0010000007ff7812 */ /* 0x000fe4000788c0ff */
[----:B------:R-:W-:Y:S02]  /*5da50*/  ISETP.LT.OR P2, PT, R28, 0xb2, !P0 ;  /* 0x000000b21c00780c */ /* 0x000fe40004741670 */
[----:B------:R-:W-:Y:S02]  /*5da60*/  LOP3.LUT P3, RZ, R6, 0x20000, RZ, 0xc0, !PT ;  /* 0x0002000006ff7812 */ /* 0x000fe4000786c0ff */
[----:B------:R-:W-:Y:S01]  /*5da70*/  LOP3.LUT R5, R5, 0xffffffbf, RZ, 0xc0, !PT ;  /* 0xffffffbf05057812 */ /* 0x000fe200078ec0ff */
[----:B0-----:R-:W-:Y:S02]  /*5da80*/  IMAD.U32 R36, RZ, RZ, UR9 ;  /* 0x00000009ff247e24 */ /* 0x001fe4000f8e00ff */
[----:B---3--:R-:W-:-:S04]  /*5da90*/  FMUL R4, R3, UR18 ;  /* 0x0000001203047c20 */ /* 0x008fc80008400000 */
[----:B------:R-:W0:Y:S02]  /*5daa0*/  @!P4 LDC.64 R10, c[0x0][0x5c0] ;  /* 0x00017000ff0acb82 */ /* 0x000e240000000a00 */
[----:B------:R-:W-:Y:S02]  /*5dab0*/  @!P2 IADD3 R35, P5, P6, R35, UR8, R24 ;  /* 0x000000082323ac10 */ /* 0x000fe4000febe018 */
[----:B------:R-:W-:Y:S02]  /*5dac0*/  @P2 LOP3.LUT R5, R5, 0x40, RZ, 0xfc, !PT ;  /* 0x0000004005052812 */ /* 0x000fe400078efcff */
[----:B------:R-:W-:Y:S02]  /*5dad0*/  @!P2 IADD3.X R36, R36, UR7, R30, P5, P6 ;  /* 0x000000072424ac10 */ /* 0x000fe4000afec41e */
[----:B------:R-:W-:Y:S02]  /*5dae0*/  ISETP.LT.OR P2, PT, R28, 0xb9, !P0 ;  /* 0x000000b91c00780c */ /* 0x000fe40004741670 */
[----:B------:R-:W-:Y:S01]  /*5daf0*/  F2FP.SATFINITE.E4M3.F32.PACK_AB_MERGE_C R4, RZ, R4, RZ ;  /* 0x00000004ff04723e */ /* 0x000fe200048070ff */
[----:B------:R-:W-:-:S04]  /*5db00*/  IMAD.U32 R37, RZ, RZ, UR10 ;  /* 0x0000000aff257e24 */ /* 0x000fc8000f8e00ff */
[----:B------:R1:W-:Y:S01]  /*5db10*/  @!P3 STG.E.U8 desc[UR30][R124.64+0x91], R4 ;  /* 0x000091047c00b986 */ /* 0x0003e2000c10111e */
[----:B------:R-:W-:Y:S01]  /*5db20*/  ISETP.LT.OR P3, PT, R28, 0xba, !P0 ;  /* 0x000000ba1c00780c */ /* 0x000fe20004761670 */
[----:B------:R-:W-:Y:S01]  /*5db30*/  IMAD.U32 R38, RZ, RZ, UR9 ;  /* 0x00000009ff267e24 */ /* 0x000fe2000f8e00ff */
[----:B------:R-:W-:-:S03]  /*5db40*/  LOP3.LUT R5, R5, 0xffffff7f, RZ, 0xc0, !PT ;  /* 0xffffff7f05057812 */ /* 0x000fc600078ec0ff */
[----:B------:R-:W-:Y:S02]  /*5db50*/  @!P2 IADD3 R37, P5, P6, R37, UR8, R24 ;  /* 0x000000082525ac10 */ /* 0x000fe4000febe018 */
[----:B------:R-:W-:Y:S01]  /*5db60*/  @P2 LOP3.LUT R5, R5, 0x80, RZ, 0xfc, !PT ;  /* 0x0000008005052812 */ /* 0x000fe200078efcff */
[----:B-1----:R-:W-:Y:S01]  /*5db70*/  IMAD.U32 R4, RZ, RZ, UR10 ;  /* 0x0000000aff047e24 */ /* 0x002fe2000f8e00ff */
[----:B------:R-:W-:Y:S02]  /*5db80*/  @!P2 IADD3.X R38, R38, UR7, R30, P5, P6 ;  /* 0x000000072626ac10 */ /* 0x000fe4000afec41e */
[----:B0-----:R-:W-:Y:S02]  /*5db90*/  @!P4 IADD3 R10, P2, R13, R10, RZ ;  /* 0x0000000a0d0ac210 */ /* 0x001fe40007f5e0ff */
[----:B------:R-:W-:Y:S01]  /*5dba0*/  @!P3 IADD3 R13, P5, P6, R4, UR8, R24 ;  /* 0x00000008040dbc10 */ /* 0x000fe2000febe018 */
[----:B--2---:R-:W-:Y:S02]  /*5dbb0*/  FMUL R4, R2, UR18 ;  /* 0x0000001202047c20 */ /* 0x004fe40008400000 */
[----:B------:R-:W2:Y:S01]  /*5dbc0*/  LDL.LU R2, [R1+0x788] ;  /* 0x0007880001027983 */ /* 0x000ea20000300800 */
[----:B------:R-:W-:Y:S01]  /*5dbd0*/  IMAD.U32 R39, RZ, RZ, UR9 ;  /* 0x00000009ff277e24 */ /* 0x000fe2000f8e00ff */
[----:B------:R-:W-:Y:S01]  /*5dbe0*/  LOP3.LUT R5, R5, 0xfffffeff, RZ, 0xc0, !PT ;  /* 0xfffffeff05057812 */ /* 0x000fe200078ec0ff */
[----:B------:R-:W-:Y:S01]  /*5dbf0*/  @!P4 IMAD.X R11, R19, 0x1, R11, P2 ;  /* 0x00000001130bc824 */ /* 0x000fe200010e060b */
[----:B------:R-:W-:Y:S01]  /*5dc00*/  F2FP.SATFINITE.E4M3.F32.PACK_AB_MERGE_C R4, RZ, R4, RZ ;  /* 0x00000004ff04723e */ /* 0x000fe200048070ff */
[----:B------:R-:W-:Y:S01]  /*5dc10*/  IMAD.U32 R40, RZ, RZ, UR9 ;  /* 0x00000009ff287e24 */ /* 0x000fe2000f8e00ff */
[----:B------:R-:W-:Y:S01]  /*5dc20*/  @P3 LOP3.LUT R5, R5, 0x100, RZ, 0xfc, !PT ;  /* 0x0000010005053812 */ /* 0x000fe200078efcff */
[----:B------:R-:W3:Y:S01]  /*5dc30*/  LDL.LU R3, [R1+0x78c] ;  /* 0x00078c0001037983 */ /* 0x000ee20000300800 */
[----:B------:R-:W-:-:S02]  /*5dc40*/  @!P3 IADD3.X R39, R39, UR7, R30, P5, P6 ;  /* 0x000000072727bc10 */ /* 0x000fc4000afec41e */
[----:B------:R-:W-:Y:S01]  /*5dc50*/  LOP3.LUT P3, RZ, R7, 0x80000, RZ, 0xc0, !PT ;  /* 0x0008000007ff7812 */ /* 0x000fe2000786c0ff */
[----:B------:R0:W-:Y:S01]  /*5dc60*/  @!P4 STG.E.U8 desc[UR30][R10.64+0x90], R4 ;  /* 0x000090040a00c986 */ /* 0x0001e2000c10111e */
[----:B------:R-:W-:-:S11]  /*5dc70*/  ISETP.LT.OR P2, PT, R28, 0xc1, !P0 ;  /* 0x000000c11c00780c */ /* 0x000fd60004741670 */
[----:B0-----:R-:W0:Y:S01]  /*5dc80*/  @!P3 LDC.64 R10, c[0x0][0x5c0] ;  /* 0x00017000ff0abb82 */ /* 0x001e220000000a00 */
[----:B------:R-:W-:-:S05]  /*5dc90*/  IMAD.U32 R19, RZ, RZ, UR10 ;  /* 0x0000000aff137e24 */ /* 0x000fca000f8e00ff */
[----:B------:R-:W-:Y:S01]  /*5dca0*/  @!P2 IADD3 R19, P4, P5, R19, UR8, R24 ;  /* 0x000000081313ac10 */ /* 0x000fe2000fd9e018 */
[----:B----4-:R-:W-:-:S03]  /*5dcb0*/  FMUL R4, R49, UR18 ;  /* 0x0000001231047c20 */ /* 0x010fc60008400000 */
[----:B------:R-:W-:Y:S02]  /*5dcc0*/  @!P2 IADD3.X R40, R40, UR7, R30, P4, P5 ;  /* 0x000000072828ac10 */ /* 0x000fe4000a7ea41e */
[----:B------:R-:W-:Y:S02]  /*5dcd0*/  F2FP.SATFINITE.E4M3.F32.PACK_AB_MERGE_C R4, RZ, R4, RZ ;  /* 0x00000004ff04723e */ /* 0x000fe400048070ff */
[----:B0-----:R-:W-:-:S05]  /*5dce0*/  @!P3 IADD3 R10, P4, R14, R10, RZ ;  /* 0x0000000a0e0ab210 */ /* 0x001fca0007f9e0ff */
[----:B------:R-:W-:-:S05]  /*5dcf0*/  @!P3 IMAD.X R11, R15, 0x1, R11, P4 ;  /* 0x000000010f0bb824 */ /* 0x000fca00020e060b */
[----:B------:R2:W-:Y:S01]  /*5dd00*/  @!P3 STG.E.U8 desc[UR30][R10.64+0x91], R4 ;  /* 0x000091040a00b986 */ /* 0x0005e2000c10111e */
[----:B------:R-:W-:-:S04]  /*5dd10*/  LOP3.LUT R5, R5, 0xfffffdff, RZ, 0xc0, !PT ;  /* 0xfffffdff05057812 */ /* 0x000fc800078ec0ff */
[----:B------:R-:W-:Y:S02]  /*5dd20*/  @P2 LOP3.LUT R5, R5, 0x200, RZ, 0xfc, !PT ;  /* 0x0000020005052812 */ /* 0x000fe400078efcff */
[----:B------:R-:W-:Y:S01]  /*5dd30*/  ISETP.LT.OR P2, PT, R28, 0xc2, !P0 ;  /* 0x000000c21c00780c */ /* 0x000fe20004741670 */
[----:B------:R-:W-:Y:S02]  /*5dd40*/  IMAD.U32 R14, RZ, RZ, UR10 ;  /* 0x0000000aff0e7e24 */ /* 0x000fe4000f8e00ff */
[----:B------:R-:W-:Y:S02]  /*5dd50*/  IMAD.U32 R15, RZ, RZ, UR9 ;  /* 0x00000009ff0f7e24 */ /* 0x000fe4000f8e00ff */
[----:B--2---:R-:W-:Y:S02]  /*5dd60*/  FMUL R4, R2, UR18 ;  /* 0x0000001202047c20 */ /* 0x004fe40008400000 */
[----:B------:R-:W2:Y:S06]  /*5dd70*/  LDL.LU R2, [R1+0x790] ;  /* 0x0007900001027983 */ /* 0x000eac0000300800 */
[----:B------:R-:W-:-:S02]  /*5dd80*/  @!P2 IADD3 R14, P4, P5, R14, UR8, R24 ;  /* 0x000000080e0eac10 */ /* 0x000fc4000fd9e018 */
[----:B------:R-:W-:Y:S01]  /*5dd90*/  LOP3.LUT R5, R5, 0xfffffbff, RZ, 0xc0, !PT ;  /* 0xfffffbff05057812 */ /* 0x000fe200078ec0ff */
[----:B------:R-:W-:Y:S01]  /*5dda0*/  IMAD.U32 R41, RZ, RZ, UR10 ;  /* 0x0000000aff297e24 */ /* 0x000fe2000f8e00ff */
[----:B------:R-:W-:Y:S01]  /*5ddb0*/  @!P2 IADD3.X R15, R15, UR7, R30, P4, P5 ;  /* 0x000000070f0fac10 */ /* 0x000fe2000a7ea41e */
[----:B------:R-:W-:Y:S01]  /*5ddc0*/  IMAD.U32 R42, RZ, RZ, UR9 ;  /* 0x00000009ff2a7e24 */ /* 0x000fe2000f8e00ff */
[----:B------:R-:W-:Y:S01]  /*5ddd0*/  LOP3.LUT P5, RZ, R6, 0x40000, RZ, 0xc0, !PT ;  /* 0x0004000006ff7812 */ /* 0x000fe200078ac0ff */
[----:B------:R-:W-:Y:S01]  /*5dde0*/  IMAD.U32 R43, RZ, RZ, UR10 ;  /* 0x0000000aff2b7e24 */ /* 0x000fe2000f8e00ff */
[----:B------:R-:W-:Y:S01]  /*5ddf0*/  @P2 LOP3.LUT R5, R5, 0x400, RZ, 0xfc, !PT ;  /* 0x0000040005052812 */ /* 0x000fe200078efcff */
[----:B------:R-:W-:Y:S01]  /*5de00*/  IMAD.U32 R44, RZ, RZ, UR9 ;  /* 0x00000009ff2c7e24 */ /* 0x000fe2000f8e00ff */
[----:B------:R-:W-:Y:S01]  /*5de10*/  ISETP.LT.OR P2, PT, R28, 0xc9, !P0 ;  /* 0x000000c91c00780c */ /* 0x000fe20004741670 */
[----:B------:R-:W-:Y:S01]  /*5de20*/  IMAD.U32 R45, RZ, RZ, UR10 ;  /* 0x0000000aff2d7e24 */ /* 0x000fe2000f8e00ff */
[----:B------:R-:W-:Y:S01]  /*5de30*/  F2FP.SATFINITE.E4M3.F32.PACK_AB_MERGE_C R4, RZ, R4, RZ ;  /* 0x00000004ff04723e */ /* 0x000fe200048070ff */
[----:B------:R-:W-:Y:S01]  /*5de40*/  IMAD.U32 R46, RZ, RZ, UR9 ;  /* 0x00000009ff2e7e24 */ /* 0x000fe2000f8e00ff */
[----:B------:R-:W-:Y:S01]  /*5de50*/  LOP3.LUT P6, RZ, R6, 0x80000, RZ, 0xc0, !PT ;  /* 0x0008000006ff7812 */ /* 0x000fe200078cc0ff */
[----:B------:R-:W4:Y:S04]  /*5de60*/  LDL.LU R49, [R1+0x794] ;  /* 0x0007940001317983 */ /* 0x000f280000300800 */
[----:B------:R3:W-:Y:S01]  /*5de70*/  @!P5 STG.E.U8 desc[UR30][R130.64+0x98], R4 ;  /* 0x000098048200d986 */ /* 0x0007e2000c10111e */
[----:B------:R-:W-:-:S02]  /*5de80*/  ISETP.LT.OR P5, PT, R28, 0xca, !P0 ;  /* 0x000000ca1c00780c */ /* 0x000fc400047a1670 */
[----:B------:R-:W-:Y:S02]  /*5de90*/  LOP3.LUT R5, R5, 0xfffff7ff, RZ, 0xc0, !PT ;  /* 0xfffff7ff05057812 */ /* 0x000fe400078ec0ff */
[----:B------:R-:W-:Y:S02]  /*5dea0*/  @!P2 IADD3 R41, P3, P4, R41, UR8, R24 ;  /* 0x000000082929ac10 */ /* 0x000fe4000fc7e018 */
[----:B------:R-:W-:Y:S02]  /*5deb0*/  @P2 LOP3.LUT R5, R5, 0x800, RZ, 0xfc, !PT ;  /* 0x0000080005052812 */ /* 0x000fe400078efcff */
[----:B------:R-:W-:Y:S02]  /*5dec0*/  @!P2 IADD3.X R42, R42, UR7, R30, P3, P4 ;  /* 0x000000072a2aac10 */ /* 0x000fe40009fe841e */
[----:B------:R-:W-:Y:S02]  /*5ded0*/  LOP3.LUT P2, RZ, R7, 0x40000, RZ, 0xc0, !PT ;  /* 0x0004000007ff7812 */ /* 0x000fe4000784c0ff */
[----:B------:R-:W-:-:S02]  /*5dee0*/  LOP3.LUT R5, R5, 0xfffffffe, RZ, 0xc0, !PT ;  /* 0xfffffffe05057812 */ /* 0x000fc400078ec0ff */
[----:B------:R-:W-:Y:S02]  /*5def0*/  @!P5 IADD3 R43, P3, P4, R43, UR8, R24 ;  /* 0x000000082b2bdc10 */ /* 0x000fe4000fc7e018 */
[----:B------:R-:W-:Y:S02]  /*5df00*/  @P5 LOP3.LUT R5, R5, 0x1, RZ, 0xfc, !PT ;  /* 0x0000000105055812 */ /* 0x000fe400078efcff */
[----:B------:R-:W-:Y:S02]  /*5df10*/  @!P5 IADD3.X R44, R44, UR7, R30, P3, P4 ;  /* 0x000000072c2cdc10 */ /* 0x000fe40009fe841e */
[----:B------:R-:W-:-:S03]  /*5df20*/  ISETP.LT.OR P5, PT, R28, 0xd1, !P0 ;  /* 0x000000d11c00780c */ /* 0x000fc600047a1670 */
[----:B------:R-:W0:Y:S01]  /*5df30*/  @!P2 LDC.64 R10, c[0x0][0x5c0] ;  /* 0x00017000ff0aab82 */ /* 0x000e220000000a00 */
[----:B---3--:R-:W-:-:S09]  /*5df40*/  FMUL R4, R3, UR18 ;  /* 0x0000001203047c20 */ /* 0x008fd20008400000 */
[----:B------:R-:W-:-:S04]  /*5df50*/  @!P5 IADD3 R45, P3, P4, R45, UR8, R24 ;  /* 0x000000082d2ddc10 */ /* 0x000fc8000fc7e018 */
[----:B------:R-:W-:Y:S02]  /*5df60*/  @!P5 IADD3.X R46, R46, UR7, R30, P3, P4 ;  /* 0x000000072e2edc10 */ /* 0x000fe40009fe841e */
[----:B------:R-:W-:Y:S02]  /*5df70*/  ISETP.LT.OR P3, PT, R28, 0xd2, !P0 ;  /* 0x000000d21c00780c */ /* 0x000fe40004761670 */
[----:B------:R-:W-:Y:S02]  /*5df80*/  F2FP.SATFINITE.E4M3.F32.PACK_AB_MERGE_C R4, RZ, R4, RZ ;  /* 0x00000004ff04723e */ /* 0x000fe400048070ff */
[----:B------:R-:W-:-:S03]  /*5df90*/  LOP3.LUT R5, R5, 0xffffefff, RZ, 0xc0, !PT ;  /* 0xffffefff05057812 */ /* 0x000fc600078ec0ff */
[----:B------:R1:W-:Y:S01]  /*5dfa0*/  @!P6 STG.E.U8 desc[UR30][R142.64+0x99], R4 ;  /* 0x000099048e00e986 */ /* 0x0003e2000c10111e */
[----:B------:R-:W-:Y:S02]  /*5dfb0*/  @P5 LOP3.LUT R5, R5, 0x1000, RZ, 0xfc, !PT ;  /* 0x0000100005055812 */ /* 0x000fe400078efcff */
[----:B0-----:R-:W-:Y:S01]  /*5dfc0*/  @!P2 IADD3 R10, P4, R20, R10, RZ ;  /* 0x0000000a140aa210 */ /* 0x001fe20007f9e0ff */
[----:B-1----:R-:W-:-:S05]  /*5dfd0*/  IMAD.U32 R4, RZ, RZ, UR10 ;  /* 0x0000000aff047e24 */ /* 0x002fca000f8e00ff */
[----:B------:R-:W-:Y:S01]  /*5dfe0*/  @!P3 IADD3 R20, P5, P6, R4, UR8, R24 ;  /* 0x000000080414bc10 */ /* 0x000fe2000febe018 */
[----:B--2---:R-:W-:Y:S02]  /*5dff0*/  FMUL R4, R2, UR18 ;  /* 0x0000001202047c20 */ /* 0x004fe40008400000 */
[----:B------:R-:W2:Y:S01]  /*5e000*/  LDL.LU R2, [R1+0x798] ;  /* 0x0007980001027983 */ /* 0x000ea20000300800 */
[----:B------:R-:W-:-:S03]  /*5e010*/  LOP3.LUT P1, RZ, R7, 0x200000, RZ, 0xc0, !PT ;  /* 0x0020000007ff7812 */ /* 0x000fc6000782c0ff */
[----:B------:R-:W3:Y:S01]  /*5e020*/  LDL.LU R3, [R1+0x79c] ;  /* 0x00079c0001037983 */ /* 0x000ee20000300800 */
[----:B------:R-:W-:Y:S01]  /*5e030*/  @!P2 IMAD.X R11, R21, 0x1, R11, P4 ;  /* 0x00000001150ba824 */ /* 0x000fe200020e060b */
[----:B------:R-:W-:-:S05]  /*5e040*/  F2FP.SATFINITE.E4M3.F32.PACK_AB_MERGE_C R4, RZ, R4, RZ ;  /* 0x00000004ff04723e */ /* 0x000fca00048070ff */
[----:B------:R0:W-:Y:S01]  /*5e050*/  @!P2 STG.E.U8 desc[UR30][R10.64+0x98], R4 ;  /* 0x000098040a00a986 */ /* 0x0001e2000c10111e */
[----:B------:R-:W-:Y:S02]  /*5e060*/  ISETP.LT.OR P4, PT, R28, 0xd9, !P0 ;  /* 0x000000d91c00780c */ /* 0x000fe40004781670 */
[----:B0-----:R-:W0:Y:S01]  /*5e070*/  @!P1 LDC.64 R10, c[0x0][0x5c0] ;  /* 0x00017000ff0a9b82 */ /* 0x001e220000000a00 */
[----:B------:R-:W-:Y:S02]  /*5e080*/  IMAD.U32 R47, RZ, RZ, UR9 ;  /* 0x00000009ff2f7e24 */ /* 0x000fe4000f8e00ff */
[----:B------:R-:W-:Y:S02]  /*5e090*/  IMAD.U32 R21, RZ, RZ, UR10 ;  /* 0x0000000aff157e24 */ /* 0x000fe4000f8e00ff */
[----:B------:R-:W-:Y:S01]  /*5e0a0*/  IMAD.U32 R48, RZ, RZ, UR9 ;  /* 0x00000009ff307e24 */ /* 0x000fe2000f8e00ff */
[----:B------:R-:W-:-:S05]  /*5e0b0*/  @!P3 IADD3.X R47, R47, UR7, R30, P5, P6 ;  /* 0x000000072f2fbc10 */ /* 0x000fca000afec41e */
        /* <DEDUP_REMOVED lines=8> */
[----:B------:R-:W-:-:S04]  /*5e140*/  @P3 LOP3.LUT R7, R7, 0x400, RZ, 0xfc, !PT ;  /* 0x0000040007073812 */ /* 0x000fc800078efcff */
[----:B------:R-:W-:Y:S01]  /*5e150*/  LOP3.LUT R7, R7, 0xfffffdff, RZ, 0xc0, !PT ;  /* 0xfffffdff07077812 */ /* 0x000fe200078ec0ff */
[----:B--2---:R-:W-:Y:S02]  /*5e160*/  FMUL R4, R2, UR18 ;  /* 0x0000001202047c20 */ /* 0x004fe40008400000 */
[----:B------:R-:W2:Y:S01]  /*5e170*/  LDL.LU R2, [R1+0x7a0] ;  /* 0x0007a00001027983 */ /* 0x000ea20000300800 */
[----:B------:R-:W-:Y:S02]  /*5e180*/  @P4 LOP3.LUT R7, R7, 0x200, RZ, 0xfc, !PT ;  /* 0x0000020007074812 */ /* 0x000fe400078efcff */
[----:B------:R-:W-:Y:S01]  /*5e190*/  LOP3.LUT P4, RZ, R5, 0x1000000, RZ, 0xc0, !PT ;  /* 0x0100000005ff7812 */ /* 0x000fe2000788c0ff */
[----:B------:R-:W-:Y:S01]  /*5e1a0*/  IMAD.U32 R22, RZ, RZ, UR10 ;  /* 0x0000000aff167e24 */ /* 0x000fe2000f8e00ff */
[----:B------:R-:W-:Y:S01]  /*5e1b0*/  ISETP.LT.OR P2, PT, R28, 0xda, !P0 ;  /* 0x000000da1c00780c */ /* 0x000fe20004741670 */
[----:B------:R-:W-:Y:S01]  /*5e1c0*/  IMAD.U32 R23, RZ, RZ, UR9 ;  /* 0x00000009ff177e24 */ /* 0x000fe2000f8e00ff */
[----:B------:R-:W-:Y:S01]  /*5e1d0*/  F2FP.SATFINITE.E4M3.F32.PACK_AB_MERGE_C R4, RZ, R4, RZ ;  /* 0x00000004ff04723e */ /* 0x000fe200048070ff */
[----:B------:R-:W-:Y:S01]  /*5e1e0*/  IMAD.U32 R49, RZ, RZ, UR10 ;  /* 0x0000000aff317e24 */ /* 0x000fe2000f8e00ff */
[----:B------:R-:W-:Y:S01]  /*5e1f0*/  LOP3.LUT P3, RZ, R6, 0x100000, RZ, 0xc0, !PT ;  /* 0x0010000006ff7812 */ /* 0x000fe2000786c0ff */
[----:B------:R-:W-:Y:S01]  /*5e200*/  IMAD.U32 R50, RZ, RZ, UR9 ;  /* 0x00000009ff327e24 */ /* 0x000fe2000f8e00ff */
[----:B------:R-:W4:Y:S05]  /*5e210*/  LDL.LU R190, [R1+0x7a4] ;  /* 0x0007a40001be7983 */ /* 0x000f2a0000300800 */
[----:B------:R3:W-:Y:S02]  /*5e220*/  @!P4 STG.E.U8 desc[UR30][R186.64+0xa0], R4 ;  /* 0x0000a004ba00c986 */ /* 0x0007e4000c10111e */
[----:B------:R-:W-:-:S02]  /*5e230*/  @!P2 IADD3 R22, P5, P6, R22, UR8, R24 ;  /* 0x000000081616ac10 */ /* 0x000fc4000febe018 */
[----:B------:R-:W-:Y:S02]  /*5e240*/  LOP3.LUT R7, R7, 0xfffff7ff, RZ, 0xc0, !PT ;  /* 0xfffff7ff07077812 */ /* 0x000fe400078ec0ff */
[----:B------:R-:W-:Y:S01]  /*5e250*/  @!P2 IADD3.X R23, R23, UR7, R30, P5, P6 ;  /* 0x000000071717ac10 */ /* 0x000fe2000afec41e */
[----:B---3--:R-:W-:Y:S01]  /*5e260*/  FMUL R4, R3, UR18 ;  /* 0x0000001203047c20 */ /* 0x008fe20008400000 */
[----:B------:R-:W-:-:S04]  /*5e270*/  ISETP.LT.OR P6, PT, R28, 0xe1, !P0 ;  /* 0x000000e11c00780c */ /* 0x000fc800047c1670 */
[----:B------:R-:W-:Y:S02]  /*5e280*/  F2FP.SATFINITE.E4M3.F32.PACK_AB_MERGE_C R4, RZ, R4, RZ ;  /* 0x00000004ff04723e */ /* 0x000fe400048070ff */
[----:B------:R-:W-:-:S03]  /*5e290*/  @P2 LOP3.LUT R7, R7, 0x800, RZ, 0xfc, !PT ;  /* 0x0000080007072812 */ /* 0x000fc600078efcff */
[----:B------:R0:W-:Y:S01]  /*5e2a0*/  @!P3 STG.E.U8 desc[UR30][R184.64+0xa1], R4 ;  /* 0x0000a104b800b986 */ /* 0x0001e2000c10111e */
[C---:B------:R-:W-:Y:S02]  /*5e2b0*/  ISETP.LT.OR P3, PT, R28.reuse, 0xa1, !P0 ;  /* 0x000000a11c00780c */ /* 0x040fe40004761670 */
[----:B------:R-:W-:Y:S02]  /*5e2c0*/  ISETP.LT.OR P2, PT, R28, 0xe2, !P0 ;  /* 0x000000e21c00780c */ /* 0x000fe40004741670 */
[----:B------:R-:W-:Y:S01]  /*5e2d0*/  LOP3.LUT R5, R5, 0xffffdfff, RZ, 0xc0, !PT ;  /* 0xffffdfff05057812 */ /* 0x000fe200078ec0ff */
[----:B------:R-:W-:Y:S01]  /*5e2e0*/  IMAD.U32 R51, RZ, RZ, UR10 ;  /* 0x0000000aff337e24 */ /* 0x000fe2000f8e00ff */
[----:B------:R-:W-:Y:S02]  /*5e2f0*/  @!P6 IADD3 R49, P1, P5, R49, UR8, R24 ;  /* 0x000000083131ec10 */ /* 0x000fe4000fd3e018 */
[----:B------:R-:W-:Y:S01]  /*5e300*/  @P6 LOP3.LUT R5, R5, 0x2000, RZ, 0xfc, !PT ;  /* 0x0000200005056812 */ /* 0x000fe200078efcff */
[----:B------:R-:W-:Y:S01]  /*5e310*/  IMAD.U32 R52, RZ, RZ, UR9 ;  /* 0x00000009ff347e24 */ /* 0x000fe2000f8e00ff */
[----:B------:R-:W-:-:S02]  /*5e320*/  @!P6 IADD3.X R50, R50, UR7, R30, P1, P5 ;  /* 0x000000073232ec10 */ /* 0x000fc40008fea41e */
[----:B------:R-:W-:Y:S01]  /*5e330*/  LOP3.LUT R5, R5, 0xffffbfff, RZ, 0xc0, !PT ;  /* 0xffffbfff05057812 */ /* 0x000fe200078ec0ff */
[----:B------:R-:W1:Y:S02]  /*5e340*/  @!P3 LDC.64 R10, c[0x0][0x5c0] ;  /* 0x00017000ff0abb82 */ /* 0x000e640000000a00 */
[----:B------:R-:W-:Y:S02]  /*5e350*/  @!P2 IADD3 R51, P1, P5, R51, UR8, R24 ;  /* 0x000000083333ac10 */ /* 0x000fe4000fd3e018 */
[----:B------:R-:W-:Y:S02]  /*5e360*/  @P2 LOP3.LUT R5, R5, 0x4000, RZ, 0xfc, !PT ;  /* 0x0000400005052812 */ /* 0x000fe400078efcff */
[----:B------:R-:W-:Y:S02]  /*5e370*/  @!P2 IADD3.X R52, R52, UR7, R30, P1, P5 ;  /* 0x000000073434ac10 */ /* 0x000fe40008fea41e */
[C---:B------:R-:W-:Y:S02]  /*5e380*/  ISETP.LT.OR P2, PT, R28.reuse, 0xe9, !P0 ;  /* 0x000000e91c00780c */ /* 0x040fe40004741670 */
[----:B------:R-:W-:Y:S01]  /*5e390*/  ISETP.LT.OR P4, PT, R28, 0xea, !P0 ;  /* 0x000000ea1c00780c */ /* 0x000fe20004781670 */
[----:B------:R-:W-:-:S02]  /*5e3a0*/  IMAD.U32 R53, RZ, RZ, UR10 ;  /* 0x0000000aff357e24 */ /* 0x000fc4000f8e00ff */
[----:B------:R-:W-:Y:S02]  /*5e3b0*/  IMAD.U32 R56, RZ, RZ, UR9 ;  /* 0x00000009ff387e24 */ /* 0x000fe4000f8e00ff */
[----:B0-----:R-:W-:-:S06]  /*5e3c0*/  IMAD.U32 R4, RZ, RZ, UR10 ;  /* 0x0000000aff047e24 */ /* 0x001fcc000f8e00ff */
[----:B------:R-:W-:-:S04]  /*5e3d0*/  @!P2 IADD3 R53, P1, P5, R53, UR8, R24 ;  /* 0x000000083535ac10 */ /* 0x000fc8000fd3e018 */
[----:B------:R-:W-:Y:S02]  /*5e3e0*/  @!P2 IADD3.X R56, R56, UR7, R30, P1, P5 ;  /* 0x000000073838ac10 */ /* 0x000fe40008fea41e */
[----:B-1----:R-:W-:Y:S02]  /*5e3f0*/  @!P3 IADD3 R10, P1, R26, R10, RZ ;  /* 0x0000000a1a0ab210 */ /* 0x002fe40007f3e0ff */
[----:B------:R-:W-:Y:S01]  /*5e400*/  @!P4 IADD3 R26, P5, P6, R4, UR8, R24 ;  /* 0x00000008041acc10 */ /* 0x000fe2000febe018 */
[----:B--2---:R-:W-:Y:S02]  /*5e410*/  FMUL R4, R2, UR18 ;  /* 0x0000001202047c20 */ /* 0x004fe40008400000 */
[----:B------:R-:W2:Y:S01]  /*5e420*/  LDL.LU R2, [R1+0x7a8] ;  /* 0x0007a80001027983 */ /* 0x000ea20000300800 */
[----:B------:R-:W-:Y:S01]  /*5e430*/  IMAD.U32 R57, RZ, RZ, UR9 ;  /* 0x00000009ff397e24 */ /* 0x000fe2000f8e00ff */
[----:B------:R-:W-:Y:S01]  /*5e440*/  LOP3.LUT R6, R6, 0xfffffeff, RZ, 0xc0, !PT ;  /* 0xfffffeff06067812 */ /* 0x000fe200078ec0ff */
[----:B------:R-:W-:Y:S01]  /*5e450*/  @!P3 IMAD.X R11, R27, 0x1, R11, P1 ;  /* 0x000000011b0bb824 */ /* 0x000fe200008e060b */
[----:B------:R-:W3:Y:S02]  /*5e460*/  LDL.LU.64 R220, [R1+0x40] ;  /* 0x0000400001dc7983 */ /* 0x000ee40000300a00 */
[----:B------:R-:W-:-:S02]  /*5e470*/  @!P4 IADD3.X R57, R57, UR7, R30, P5, P6 ;  /* 0x000000073939cc10 */ /* 0x000fc4000afec41e */
[----:B------:R-:W-:Y:S01]  /*5e480*/  ISETP.LT.OR P6, PT, R28, 0xa2, !P0 ;  /* 0x000000a21c00780c */ /* 0x000fe200047c1670 */
[----:B------:R-:W3:Y:S01]  /*5e490*/  LDL.LU R3, [R1+0x7ac] ;  /* 0x0007ac0001037983 */ /* 0x000ee20000300800 */
[----:B------:R-:W-:Y:S02]  /*5e4a0*/  @P2 LOP3.LUT R6, R6, 0x100, RZ, 0xfc, !PT ;  /* 0x0000010006062812 */ /* 0x000fe400078efcff */
[----:B------:R-:W-:Y:S02]  /*5e4b0*/  LOP3.LUT P2, RZ, R5, 0x2000000, RZ, 0xc0, !PT ;  /* 0x0200000005ff7812 */ /* 0x000fe4000784c0ff */
[----:B------:R-:W-:Y:S02]  /*5e4c0*/  F2FP.SATFINITE.E4M3.F32.PACK_AB_MERGE_C R4, RZ, R4, RZ ;  /* 0x00000004ff04723e */ /* 0x000fe400048070ff */
[----:B------:R-:W-:-:S03]  /*5e4d0*/  LOP3.LUT R7, R7, 0xfffdffff, RZ, 0xc0, !PT ;  /* 0xfffdffff07077812 */ /* 0x000fc600078ec0ff */
[----:B------:R0:W-:Y:S06]  /*5e4e0*/  @!P3 STG.E.U8 desc[UR30][R10.64+0xa0], R4 ;  /* 0x0000a0040a00b986 */ /* 0x0001ec000c10111e */
[----:B------:R-:W-:Y:S01]  /*5e4f0*/  @P2 LOP3.LUT R7, R7, 0x20000, RZ, 0xfc, !PT ;  /* 0x0002000007072812 */ /* 0x000fe200078efcff */
[----:B0-----:R-:W0:Y:S01]  /*5e500*/  @!P6 LDC.64 R10, c[0x0][0x5c0] ;  /* 0x00017000ff0aeb82 */ /* 0x001e220000000a00 */
[----:B------:R-:W-:Y:S01]  /*5e510*/  ISETP.LT.OR P2, PT, R28, 0xf1, !P0 ;  /* 0x000000f11c00780c */ /* 0x000fe20004741670 */
[----:B------:R-:W-:Y:S02]  /*5e520*/  IMAD.U32 R27, RZ, RZ, UR10 ;  /* 0x0000000aff1b7e24 */ /* 0x000fe4000f8e00ff */
[----:B------:R-:W-:-:S02]  /*5e530*/  IMAD.U32 R60, RZ, RZ, UR9 ;  /* 0x00000009ff3c7e24 */ /* 0x000fc4000f8e00ff */
[----:B----4-:R-:W-:Y:S02]  /*5e540*/  FMUL R4, R190, UR18 ;  /* 0x00000012be047c20 */ /* 0x010fe40008400000 */
[----:B------:R-:W4:Y:S06]  /*5e550*/  LDL.LU.64 R190, [R1+0x50] ;  /* 0x0000500001be7983 */ /* 0x000f2c0000300a00 */
[----:B------:R-:W-:-:S04]  /*5e560*/  @!P2 IADD3 R27, P1, P5, R27, UR8, R24 ;  /* 0x000000081b1bac10 */ /* 0x000fc8000fd3e018 */
[----:B------:R-:W-:Y:S02]  /*5e570*/  @!P2 IADD3.X R60, R60, UR7, R30, P1, P5 ;  /* 0x000000073c3cac10 */ /* 0x000fe40008fea41e */
[----:B0-----:R-:W-:Y:S02]  /*5e580*/  @!P6 IADD3 R10, P1, R16, R10, RZ ;  /* 0x0000000a100ae210 */ /* 0x001fe40007f3e0ff */
[----:B------:R-:W-:-:S03]  /*5e590*/  F2FP.SATFINITE.E4M3.F32.PACK_AB_MERGE_C R4, RZ, R4, RZ ;  /* 0x00000004ff04723e */ /* 0x000fc600048070ff */
        /* <DEDUP_REMOVED lines=8> */
[----:B------:R-:W-:Y:S01]  /*5e620*/  ISETP.LT.OR P2, PT, R28, 0xf2, !P0 ;  /* 0x000000f21c00780c */ /* 0x000fe20004741670 */
[----:B------:R-:W-:Y:S01]  /*5e630*/  IMAD.U32 R16, RZ, RZ, UR10 ;  /* 0x0000000aff107e24 */ /* 0x000fe2000f8e00ff */
[C---:B------:R-:W-:Y:S01]  /*5e640*/  LOP3.LUT P4, RZ, R6.reuse, 0x200000, RZ, 0xc0, !PT ;  /* 0x0020000006ff7812 */ /* 0x040fe2000788c0ff */
[----:B------:R-:W-:Y:S01]  /*5e650*/  IMAD.U32 R31, RZ, RZ, UR9 ;  /* 0x00000009ff1f7e24 */ /* 0x000fe2000f8e00ff */
[----:B------:R-:W-:Y:S01]  /*5e660*/  LOP3.LUT R6, R6, 0xffbfffff, RZ, 0xc0, !PT ;  /* 0xffbfffff06067812 */ /* 0x000fe200078ec0ff */
[----:B------:R-:W-:Y:S01]  /*5e670*/  IMAD.U32 R61, RZ, RZ, UR10 ;  /* 0x0000000aff3d7e24 */ /* 0x000fe2000f8e00ff */
[----:B------:R-:W-:Y:S01]  /*5e680*/  F2FP.SATFINITE.E4M3.F32.PACK_AB_MERGE_C R4, RZ, R4, RZ ;  /* 0x00000004ff04723e */ /* 0x000fe200048070ff */
[----:B------:R-:W-:Y:S01]  /*5e690*/  IMAD.U32 R69, RZ, RZ, UR9 ;  /* 0x00000009ff457e24 */ /* 0x000fe2000f8e00ff */
[----:B------:R-:W-:Y:S01]  /*5e6a0*/  ISETP.LT.OR P6, PT, R28, 0xf9, !P0 ;  /* 0x000000f91c00780c */ /* 0x000fe200047c1670 */
[----:B------:R-:W-:Y:S01]  /*5e6b0*/  IMAD.U32 R68, RZ, RZ, UR10 ;  /* 0x0000000aff447e24 */ /* 0x000fe2000f8e00ff */
[----:B------:R-:W-:Y:S01]  /*5e6c0*/  LOP3.LUT P3, RZ, R5, 0x2, RZ, 0xc0, !PT ;  /* 0x0000000205ff7812 */ /* 0x000fe2000786c0ff */
[----:B------:R-:W-:Y:S01]  /*5e6d0*/  IMAD.U32 R106, RZ, RZ, UR9 ;  /* 0x00000009ff6a7e24 */ /* 0x000fe2000f8e00ff */
[----:B------:R-:W-:Y:S01]  /*5e6e0*/  LOP3.LUT R8, R8, 0xfffffffe, RZ, 0xc0, !PT ;  /* 0xfffffffe08087812 */ /* 0x000fe200078ec0ff */
[----:B------:R-:W-:Y:S01]  /*5e6f0*/  IMAD.U32 R107, RZ, RZ, UR10 ;  /* 0x0000000aff6b7e24 */ /* 0x000fe2000f8e00ff */
[----:B------:R-:W-:Y:S01]  /*5e700*/  @!P2 IADD3 R16, P1, P5, R16, UR8, R24 ;  /* 0x000000081010ac10 */ /* 0x000fe2000fd3e018 */
[----:B------:R-:W2:Y:S01]  /*5e710*/  LDL.LU R173, [R1+0x7b4] ;  /* 0x0007b40001ad7983 */ /* 0x000ea20000300800 */
[----:B------:R-:W-:-:S02]  /*5e720*/  @P2 LOP3.LUT R6, R6, 0x400000, RZ, 0xfc, !PT ;  /* 0x0040000006062812 */ /* 0x000fc400078efcff */
[----:B------:R-:W-:Y:S02]  /*5e730*/  @!P2 IADD3.X R31, R31, UR7, R30, P1, P5 ;  /* 0x000000071f1fac10 */ /* 0x000fe40008fea41e */
[----:B------:R-:W-:Y:S02]  /*5e740*/  LOP3.LUT P2, RZ, R7, 0x20000, RZ, 0xc0, !PT ;  /* 0x0002000007ff7812 */ /* 0x000fe4000784c0ff */
[----:B------:R-:W-:Y:S01]  /*5e750*/  @!P6 IADD3 R61, P1, P5, R61, UR8, R24 ;  /* 0x000000083d3dec10 */ /* 0x000fe2000fd3e018 */
[----:B------:R-:W0:Y:S10]  /*5e760*/  @!P3 LDC.64 R10, c[0x0][0x5c0] ;  /* 0x00017000ff0abb82 */ /* 0x000e340000000a00 */
[----:B---3--:R1:W-:Y:S01]  /*5e770*/  @!P2 STG.E.U8 desc[UR30][R220.64+0xa8], R4 ;  /* 0x0000a804dc00a986 */ /* 0x0083e2000c10111e */
[----:B------:R-:W-:-:S02]  /*5e780*/  ISETP.LT.OR P2, PT, R28, 0xfa, !P0 ;  /* 0x000000fa1c00780c */ /* 0x000fc40004741670 */
[----:B------:R-:W-:-:S11]  /*5e790*/  @!P6 IADD3.X R69, R69, UR7, R30, P1, P5 ;  /* 0x000000074545ec10 */ /* 0x000fd60008fea41e */
[----:B------:R-:W-:Y:S01]  /*5e7a0*/  @!P2 IADD3 R68, P0, P1, R68, UR8, R24 ;  /* 0x000000084444ac10 */ /* 0x000fe2000f91e018 */
[----:B-1----:R-:W-:-:S03]  /*5e7b0*/  FMUL R4, R3, UR18 ;  /* 0x0000001203047c20 */ /* 0x002fc60008400000 */
[----:B------:R-:W-:Y:S02]  /*5e7c0*/  @!P2 IADD3.X R106, R106, UR7, R30, P0, P1 ;  /* 0x000000076a6aac10 */ /* 0x000fe400087e241e */
[----:B------:R-:W-:Y:S02]  /*5e7d0*/  ISETP.GE.AND P1, PT, R29, 0x109, PT ;  /* 0x000001091d00780c */ /* 0x000fe40003f26270 */
[----:B------:R-:W-:Y:S02]  /*5e7e0*/  @P2 LOP3.LUT R8, R8, 0x1, RZ, 0xfc, !PT ;  /* 0x0000000108082812 */ /* 0x000fe400078efcff */
[----:B------:R-:W-:Y:S02]  /*5e7f0*/  ISETP.LT.OR P2, PT, R28, 0x1, !P1 ;  /* 0x000000011c00780c */ /* 0x000fe40004f41670 */
[----:B------:R-:W-:-:S05]  /*5e800*/  F2FP.SATFINITE.E4M3.F32.PACK_AB_MERGE_C R4, RZ, R4, RZ ;  /* 0x00000004ff04723e */ /* 0x000fca00048070ff */
[----:B----4-:R1:W-:Y:S01]  /*5e810*/  @!P4 STG.E.U8 desc[UR30][R190.64+0xa9], R4 ;  /* 0x0000a904be00c986 */ /* 0x0103e2000c10111e */
        /* <DEDUP_REMOVED lines=15> */
[----:B------:R-:W3:Y:S01]  /*5e910*/  LDL.LU.64 R220, [R1+0x38] ;  /* 0x0000380001dc7983 */ /* 0x000ee20000300a00 */
[----:B------:R-:W-:-:S02]  /*5e920*/  @!P4 IADD3.X R108, R108, UR11, R30, P5, P6 ;  /* 0x0000000b6c6ccc10 */ /* 0x000fc4000afec41e */
[----:B------:R-:W-:Y:S02]  /*5e930*/  LOP3.LUT P6, RZ, R5, 0x4, RZ, 0xc0, !PT ;  /* 0x0000000405ff7812 */ /* 0x000fe400078cc0ff */
[----:B------:R-:W-:Y:S01]  /*5e940*/  @P2 LOP3.LUT R6, R6, 0x80000000, RZ, 0xfc, !PT ;  /* 0x8000000006062812 */ /* 0x000fe200078efcff */
[----:B------:R0:W-:Y:S03]  /*5e950*/  @!P3 STG.E.U8 desc[UR30][R10.64+0xa8], R4 ;  /* 0x0000a8040a00b986 */ /* 0x0001e6000c10111e */
[----:B------:R-:W-:Y:S01]  /*5e960*/  LOP3.LUT P2, RZ, R6, 0x800000, RZ, 0xc0, !PT ;  /* 0x0080000006ff7812 */ /* 0x000fe2000784c0ff */
[----:B------:R-:W4:Y:S01]  /*5e970*/  LDL.LU R3, [R1+0x7bc] ;  /* 0x0007bc0001037983 */ /* 0x000f220000300800 */
[----:B------:R-:W-:Y:S01]  /*5e980*/  LOP3.LUT R7, R7, 0xfffeffff, RZ, 0xc0, !PT ;  /* 0xfffeffff07077812 */ /* 0x000fe200078ec0ff */
[----:B------:R-:W-:Y:S02]  /*5e990*/  IMAD.U32 R32, RZ, RZ, UR10 ;  /* 0x0000000aff207e24 */ /* 0x000fe4000f8e00ff */
[----:B------:R-:W-:Y:S01]  /*5e9a0*/  IMAD.U32 R109, RZ, RZ, UR9 ;  /* 0x00000009ff6d7e24 */ /* 0x000fe2000f8e00ff */
[----:B------:R-:W4:Y:S01]  /*5e9b0*/  LDL.LU.64 R190, [R1] ;  /* 0x0000000001be7983 */ /* 0x000f220000300a00 */
[----:B0-----:R-:W0:Y:S06]  /*5e9c0*/  @!P6 LDC.64 R10, c[0x0][0x5c0] ;  /* 0x00017000ff0aeb82 */ /* 0x001e2c0000000a00 */
[----:B------:R-:W-:-:S02]  /*5e9d0*/  @P2 LOP3.LUT R7, R7, 0x10000, RZ, 0xfc, !PT ;  /* 0x0001000007072812 */ /* 0x000fc400078efcff */
[----:B------:R-:W-:Y:S01]  /*5e9e0*/  ISETP.LT.OR P2, PT, R28, 0x9, !P1 ;  /* 0x000000091c00780c */ /* 0x000fe20004f41670 */
[----:B------:R-:W-:-:S12]  /*5e9f0*/  FMUL R4, R173, UR18 ;  /* 0x00000012ad047c20 */ /* 0x000fd80008400000 */
        /* <DEDUP_REMOVED lines=22> */
[----:B------:R-:W-:Y:S01]  /*5eb60*/  LOP3.LUT P4, RZ, R8, 0x40000000, RZ, 0xc0, !PT ;  /* 0x4000000008ff7812 */ /* 0x000fe2000788c0ff */
[----:B------:R-:W-:Y:S01]  /*5eb70*/  IMAD.U32 R114, RZ, RZ, UR9 ;  /* 0x00000009ff727e24 */ /* 0x000fe2000f8e00ff */
[----:B------:R-:W2:Y:S01]  /*5eb80*/  LDL.LU R173, [R1+0x7c4] ;  /* 0x0007c40001ad7983 */ /* 0x000ea20000300800 */
[----:B------:R-:W-:-:S02]  /*5eb90*/  @!P2 IADD3 R12, P0, P5, R12, UR12, R24 ;  /* 0x0000000c0c0cac10 */ /* 0x000fc4000fd1e018 */
[----:B------:R-:W-:Y:S02]  /*5eba0*/  @P2 LOP3.LUT R6, R6, 0x8000000, RZ, 0xfc, !PT ;  /* 0x0800000006062812 */ /* 0x000fe400078efcff */
[----:B------:R-:W-:Y:S02]  /*5ebb0*/  @!P2 IADD3.X R18, R18, UR11, R30, P0, P5 ;  /* 0x0000000b1212ac10 */ /* 0x000fe400087ea41e */
[----:B------:R-:W-:Y:S02]  /*5ebc0*/  LOP3.LUT P2, RZ, R7, 0x10000, RZ, 0xc0, !PT ;  /* 0x0001000007ff7812 */ /* 0x000fe4000784c0ff */
[----:B------:R-:W-:Y:S01]  /*5ebd0*/  LOP3.LUT R6, R6, 0xfbffffff, RZ, 0xc0, !PT ;  /* 0xfbffffff06067812 */ /* 0x000fe200078ec0ff */
[----:B------:R-:W0:Y:S01]  /*5ebe0*/  @!P3 LDC.64 R10, c[0x0][0x5c0] ;  /* 0x00017000ff0abb82 */ /* 0x000e220000000a00 */
[----:B------:R-:W-:-:S09]  /*5ebf0*/  @!P6 IADD3 R111, P0, P5, R111, UR12, R24 ;  /* 0x0000000c6f6fec10 */ /* 0x000fd2000fd1e018 */
[----:B---3--:R4:W-:Y:S01]  /*5ec00*/  @!P2 STG.E.U8 desc[UR30][R220.64+0xb0], R4 ;  /* 0x0000b004dc00a986 */ /* 0x0089e2000c10111e */
[----:B------:R-:W-:Y:S02]  /*5ec10*/  ISETP.LT.OR P2, PT, R28, 0x12, !P1 ;  /* 0x000000121c00780c */ /* 0x000fe40004f41670 */
[----:B------:R-:W-:Y:S02]  /*5ec20*/  @P6 LOP3.LUT R6, R6, 0x4000000, RZ, 0xfc, !PT ;  /* 0x0400000006066812 */ /* 0x000fe400078efcff */
[----:B------:R-:W-:Y:S02]  /*5ec30*/  @!P6 IADD3.X R113, R113, UR11, R30, P0, P5 ;  /* 0x0000000b7171ec10 */ /* 0x000fe400087ea41e */
[----:B------:R-:W-:Y:S01]  /*5ec40*/  LOP3.LUT R6, R6, 0xfdffffff, RZ, 0xc0, !PT ;  /* 0xfdffffff06067812 */ /* 0x000fe200078ec0ff */
[----:B----4-:R-:W-:-:S06]  /*5ec50*/  FMUL R4, R3, UR18 ;  /* 0x0000001203047c20 */ /* 0x010fcc0008400000 */
        /* <DEDUP_REMOVED lines=8> */
[----:B------:R-:W-:-:S04]  /*5ece0*/  IMAD.U32 R117, RZ, RZ, UR9 ;  /* 0x00000009ff757e24 */ /* 0x000fc8000f8e00ff */
[----:B------:R-:W-:Y:S01]  /*5ecf0*/  @!P2 IADD3 R115, P0, P5, R115, UR12, R24 ;  /* 0x0000000c7373ac10 */ /* 0x000fe2000fd1e018 */
[----:B-1----:R-:W-:-:S03]  /*5ed00*/  IMAD.U32 R4, RZ, RZ, UR10 ;  /* 0x0000000aff047e24 */ /* 0x002fc6000f8e00ff */
        /* <DEDUP_REMOVED lines=13> */
[----:B------:R0:W-:Y:S01]  /*5ede0*/  @!P3 STG.E.U8 desc[UR30][R10.64+0xb0], R4 ;  /* 0x0000b0040a00b986 */ /* 0x0001e2000c10111e */
[----:B------:R-:W-:Y:S02]  /*5edf0*/  LOP3.LUT P2, RZ, R9, 0x2, RZ, 0xc0, !PT ;  /* 0x0000000209ff7812 */ /* 0x000fe4000784c0ff */
[----:B------:R-:W-:Y:S01]  /*5ee00*/  LOP3.LUT R7, R7, 0xffff7fff, RZ, 0xc0, !PT ;  /* 0xffff7fff07077812 */ /* 0x000fe200078ec0ff */
[----:B------:R-:W4:Y:S01]  /*5ee10*/  LDL.LU R3, [R1+0x7cc] ;  /* 0x0007cc0001037983 */ /* 0x000f220000300800 */
[----:B------:R-:W-:Y:S02]  /*5ee20*/  IMAD.U32 R34, RZ, RZ, UR10 ;  /* 0x0000000aff227e24 */ /* 0x000fe4000f8e00ff */
[----:B------:R-:W-:Y:S01]  /*5ee30*/  IMAD.U32 R118, RZ, RZ, UR9 ;  /* 0x00000009ff767e24 */ /* 0x000fe2000f8e00ff */
[----:B------:R-:W4:Y:S02]  /*5ee40*/  LDL.LU.64 R190, [R1+0x28] ;  /* 0x0000280001be7983 */ /* 0x000f240000300a00 */
[----:B0-----:R-:W0:Y:S04]  /*5ee50*/  @!P6 LDC.64 R10, c[0x0][0x5c0] ;  /* 0x00017000ff0aeb82 */ /* 0x001e280000000a00 */
        /* <DEDUP_REMOVED lines=11> */
[----:B------:R-:W-:-:S04]  /*5ef10*/  LOP3.LUT R6, R6, 0xffdfffff, RZ, 0xc0, !PT ;  /* 0xffdfffff06067812 */ /* 0x000fc800078ec0ff */
[----:B------:R-:W-:Y:S01]  /*5ef20*/  @P2 LOP3.LUT R6, R6, 0x200000, RZ, 0xfc, !PT ;  /* 0x0020000006062812 */ /* 0x000fe200078efcff */
[----:B--2---:R-:W-:Y:S02]  /*5ef30*/  FMUL R4, R2, UR18 ;  /* 0x0000001202047c20 */ /* 0x004fe40008400000 */
[----:B------:R-:W2:Y:S01]  /*5ef40*/  LDL.LU R2, [R1+0x7d0] ;  /* 0x0007d00001027983 */ /* 0x000ea20000300800 */
        /* <DEDUP_REMOVED lines=48> */
[C---:B------:R-:W-:Y:S02]  /*5f250*/  LOP3.LUT P6, RZ, R5.reuse, 0x100, RZ, 0xc0, !PT ;  /* 0x0000010005ff7812 */ /* 0x040fe400078cc0ff */
[----:B------:R-:W-:Y:S01]  /*5f260*/  @P2 LOP3.LUT R6, R6, 0x10000, RZ, 0xfc, !PT ;  /* 0x0001000006062812 */ /* 0x000fe200078efcff */
[----:B------:R0:W-:Y:S01]  /*5f270*/  @!P3 STG.E.U8 desc[UR30][R10.64+0xb8], R4 ;  /* 0x0000b8040a00b986 */ /* 0x0001e2000c10111e */
[----:B------:R-:W-:Y:S02]  /*5f280*/  LOP3.LUT P2, RZ, R5, 0x4000000, RZ, 0xc0, !PT ;  /* 0x0400000005ff7812 */ /* 0x000fe4000784c0ff */
[----:B------:R-:W-:Y:S01]  /*5f290*/  LOP3.LUT R7, R7, 0xffffbfff, RZ, 0xc0, !PT ;  /* 0xffffbfff07077812 */ /* 0x000fe200078ec0ff */
[----:B------:R-:W4:Y:S06]  /*5f2a0*/  LDL.LU R3, [R1+0x7dc] ;  /* 0x0007dc0001037983 */ /* 0x000f2c0000300800 */
[----:B0-----:R-:W0:Y:S04]  /*5f2b0*/  @!P6 LDC.64 R10, c[0x0][0x5c0] ;  /* 0x00017000ff0aeb82 */ /* 0x001e280000000a00 */
[----:B------:R-:W-:-:S02]  /*5f2c0*/  @P2 LOP3.LUT R7, R7, 0x4000, RZ, 0xfc, !PT ;  /* 0x0000400007072812 */ /* 0x000fc400078efcff */
[----:B------:R-:W-:Y:S01]  /*5f2d0*/  ISETP.LT.OR P2, PT, R28, 0x39, !P1 ;  /* 0x000000391c00780c */ /* 0x000fe20004f41670 */
[----:B------:R-:W-:Y:S02]  /*5f2e0*/  IMAD.U32 R38, RZ, RZ, UR10 ;  /* 0x0000000aff267e24 */ /* 0x000fe4000f8e00ff */
[----:B------:R-:W-:Y:S02]  /*5f2f0*/  IMAD.U32 R130, RZ, RZ, UR9 ;  /* 0x00000009ff827e24 */ /* 0x000fe4000f8e00ff */
[----:B------:R-:W-:-:S08]  /*5f300*/  FMUL R4, R173, UR18 ;  /* 0x00000012ad047c20 */ /* 0x000fd00008400000 */
        /* <DEDUP_REMOVED lines=15> */
[----:B------:R-:W-:-:S10]  /*5f400*/  IMAD.U32 R39, RZ, RZ, UR9 ;  /* 0x00000009ff277e24 */ /* 0x000fd4000f8e00ff */
[----:B------:R-:W-:Y:S02]  /*5f410*/  @!P2 IADD3 R13, P0, P5, R13, UR12, R24 ;  /* 0x0000000c0d0dac10 */ /* 0x000fe4000fd1e018 */
[----:B------:R-:W-:Y:S02]  /*5f420*/  @P2 LOP3.LUT R6, R6, 0x1000, RZ, 0xfc, !PT ;  /* 0x0000100006062812 */ /* 0x000fe400078efcff */
[----:B------:R-:W-:Y:S02]  /*5f430*/  @!P2 IADD3.X R39, R39, UR11, R30, P0, P5 ;  /* 0x0000000b2727ac10 */ /* 0x000fe400087ea41e */
[----:B------:R-:W-:Y:S02]  /*5f440*/  LOP3.LUT P2, RZ, R7, 0x4000, RZ, 0xc0, !PT ;  /* 0x0000400007ff7812 */ /* 0x000fe4000784c0ff */
[----:B------:R-:W-:Y:S02]  /*5f450*/  F2FP.SATFINITE.E4M3.F32.PACK_AB_MERGE_C R4, RZ, R4, RZ ;  /* 0x00000004ff04723e */ /* 0x000fe400048070ff */
[----:B------:R-:W-:-:S02]  /*5f460*/  ISETP.LT.OR P6, PT, R28, 0x41, !P1 ;  /* 0x000000411c00780c */ /* 0x000fc40004fc1670 */
[----:B------:R-:W-:Y:S01]  /*5f470*/  LOP3.LUT P3, RZ, R5, 0x200, RZ, 0xc0, !PT ;  /* 0x0000020005ff7812 */ /* 0x000fe2000786c0ff */
[----:B------:R-:W-:-:S06]  /*5f480*/  IMAD.U32 R131, RZ, RZ, UR10 ;  /* 0x0000000aff837e24 */ /* 0x000fcc000f8e00ff */
[----:B---3--:R0:W-:Y:S01]  /*5f490*/  @!P2 STG.E.U8 desc[UR30][R190.64+0xc0], R4 ;  /* 0x0000c004be00a986 */ /* 0x0081e2000c10111e */
[----:B------:R-:W-:Y:S02]  /*5f4a0*/  ISETP.LT.OR P2, PT, R28, 0x42, !P1 ;  /* 0x000000421c00780c */ /* 0x000fe40004f41670 */
[----:B------:R-:W-:Y:S01]  /*5f4b0*/  LOP3.LUT R6, R6, 0xfffff7ff, RZ, 0xc0, !PT ;  /* 0xfffff7ff06067812 */ /* 0x000fe200078ec0ff */
[----:B------:R-:W-:Y:S01]  /*5f4c0*/  IMAD.U32 R143, RZ, RZ, UR9 ;  /* 0x00000009ff8f7e24 */ /* 0x000fe2000f8e00ff */
[----:B------:R-:W-:Y:S01]  /*5f4d0*/  @!P6 IADD3 R131, P0, P5, R131, UR12, R24 ;  /* 0x0000000c8383ec10 */ /* 0x000fe2000fd1e018 */
[----:B------:R-:W-:Y:S01]  /*5f4e0*/  IMAD.U32 R142, RZ, RZ, UR10 ;  /* 0x0000000aff8e7e24 */ /* 0x000fe2000f8e00ff */
[----:B------:R-:W-:Y:S01]  /*5f4f0*/  @P6 LOP3.LUT R6, R6, 0x800, RZ, 0xfc, !PT ;  /* 0x0000080006066812 */ /* 0x000fe200078efcff */
[----:B------:R-:W-:Y:S01]  /*5f500*/  IMAD.U32 R184, RZ, RZ, UR9 ;  /* 0x00000009ffb87e24 */ /* 0x000fe2000f8e00ff */
[----:B------:R-:W-:Y:S01]  /*5f510*/  LOP3.LUT P4, RZ, R9, 0x80, RZ, 0xc0, !PT ;  /* 0x0000008009ff7812 */ /* 0x000fe2000788c0ff */
[----:B------:R-:W1:Y:S01]  /*5f520*/  @!P3 LDC.64 R10, c[0x0][0x5c0] ;  /* 0x00017000ff0abb82 */ /* 0x000e620000000a00 */
[----:B0-----:R-:W3:Y:S01]  /*5f530*/  LDL.LU R190, [R1+0x7e4] ;  /* 0x0007e40001be7983 */ /* 0x001ee20000300800 */
[----:B------:R-:W-:Y:S01]  /*5f540*/  @!P6 IADD3.X R143, R143, UR11, R30, P0, P5 ;  /* 0x0000000b8f8fec10 */ /* 0x000fe200087ea41e */
[----:B----4-:R-:W-:Y:S01]  /*5f550*/  FMUL R4, R3, UR18 ;  /* 0x0000001203047c20 */ /* 0x010fe20008400000 */
[----:B------:R-:W-:-:S02]  /*5f560*/  LOP3.LUT R6, R6, 0xfffffbff, RZ, 0xc0, !PT ;  /* 0xfffffbff06067812 */ /* 0x000fc400078ec0ff */
        /* <DEDUP_REMOVED lines=10> */
[----:B0-----:R-:W-:-:S03]  /*5f610*/  IMAD.U32 R4, RZ, RZ, UR10 ;  /* 0x0000000aff047e24 */ /* 0x001fc6000f8e00ff */
        /* <DEDUP_REMOVED lines=8> */
[----:B------:R-:W4:Y:S02]  /*5f6a0*/  LDL.LU.64 R220, [R1+0x18] ;  /* 0x0000180001dc7983 */ /* 0x000f240000300a00 */
[----:B------:R-:W-:-:S02]  /*5f6b0*/  @!P4 IADD3.X R186, R186, UR11, R30, P5, P6 ;  /* 0x0000000bbabacc10 */ /* 0x000fc4000afec41e */
[----:B------:R-:W-:Y:S02]  /*5f6c0*/  LOP3.LUT P6, RZ, R5, 0x400, RZ, 0xc0, !PT ;  /* 0x0000040005ff7812 */ /* 0x000fe400078cc0ff */
[----:B------:R-:W-:Y:S02]  /*5f6d0*/  @P2 LOP3.LUT R6, R6, 0x200, RZ, 0xfc, !PT ;  /* 0x0000020006062812 */ /* 0x000fe400078efcff */
[----:B------:R-:W-:Y:S02]  /*5f6e0*/  F2FP.SATFINITE.E4M3.F32.PACK_AB_MERGE_C R4, RZ, R4, RZ ;  /* 0x00000004ff04723e */ /* 0x000fe400048070ff */
[----:B------:R-:W-:Y:S01]  /*5f6f0*/  LOP3.LUT R7, R7, 0xffffdfff, RZ, 0xc0, !PT ;  /* 0xffffdfff07077812 */ /* 0x000fe200078ec0ff */
[----:B------:R-:W-:Y:S01]  /*5f700*/  IMAD.U32 R40, RZ, RZ, UR10 ;  /* 0x0000000aff287e24 */ /* 0x000fe2000f8e00ff */
[----:B------:R-:W-:Y:S01]  /*5f710*/  LOP3.LUT P2, RZ, R5, 0x8000000, RZ, 0xc0, !PT ;  /* 0x0800000005ff7812 */ /* 0x000fe2000784c0ff */
[----:B------:R0:W-:Y:S01]  /*5f720*/  @!P3 STG.E.U8 desc[UR30][R10.64+0xc0], R4 ;  /* 0x0000c0040a00b986 */ /* 0x0001e2000c10111e */
[----:B------:R-:W-:-:S03]  /*5f730*/  IMAD.U32 R226, RZ, RZ, UR9 ;  /* 0x00000009ffe27e24 */ /* 0x000fc6000f8e00ff */
[----:B------:R-:W4:Y:S01]  /*5f740*/  LDL.LU R3, [R1+0x7ec] ;  /* 0x0007ec0001037983 */ /* 0x000f220000300800 */
[----:B------:R-:W-:-:S03]  /*5f750*/  LOP3.LUT R6, R6, 0xffffff7f, RZ, 0xc0, !PT ;  /* 0xffffff7f06067812 */ /* 0x000fc600078ec0ff */
[----:B------:R-:W4:Y:S01]  /*5f760*/  LDL.LU.64 R234, [R1+0x10] ;  /* 0x0000100001ea7983 */ /* 0x000f220000300a00 */
[----:B0-----:R-:W0:Y:S03]  /*5f770*/  @!P6 LDC.64 R10, c[0x0][0x5c0] ;  /* 0x00017000ff0aeb82 */ /* 0x001e260000000a00 */
[----:B------:R-:W-:Y:S02]  /*5f780*/  @P2 LOP3.LUT R7, R7, 0x2000, RZ, 0xfc, !PT ;  /* 0x0000200007072812 */ /* 0x000fe400078efcff */
[----:B------:R-:W-:Y:S02]  /*5f790*/  ISETP.LT.OR P2, PT, R28, 0x51, !P1 ;  /* 0x000000511c00780c */ /* 0x000fe40004f41670 */
[----:B------:R-:W-:-:S04]  /*5f7a0*/  @P4 LOP3.LUT R6, R6, 0x80, RZ, 0xfc, !PT ;  /* 0x0000008006064812 */ /* 0x000fc800078efcff */
[----:B------:R-:W-:-:S07]  /*5f7b0*/  LOP3.LUT R6, R6, 0xffffffbf, RZ, 0xc0, !PT ;  /* 0xffffffbf06067812 */ /* 0x000fce00078ec0ff */
[----:B------:R-:W-:Y:S01]  /*5f7c0*/  @!P2 IADD3 R40, P0, P5, R40, UR12, R24 ;  /* 0x0000000c2828ac10 */ /* 0x000fe2000fd1e018 */
[----:B---3--:R-:W-:-:S03]  /*5f7d0*/  FMUL R4, R190, UR18 ;  /* 0x00000012be047c20 */ /* 0x008fc60008400000 */
[----:B------:R-:W-:Y:S02]  /*5f7e0*/  @!P2 IADD3.X R226, R226, UR11, R30, P0, P5 ;  /* 0x0000000be2e2ac10 */ /* 0x000fe400087ea41e */
[----:B0-----:R-:W-:Y:S02]  /*5f7f0*/  @!P6 IADD3 R10, P0, R14, R10, RZ ;  /* 0x0000000a0e0ae210 */ /* 0x001fe40007f1e0ff */
[----:B------:R-:W-:Y:S02]  /*5f800*/  @P2 LOP3.LUT R6, R6, 0x40, RZ, 0xfc, !PT ;  /* 0x0000004006062812 */ /* 0x000fe400078efcff */
[----:B------:R-:W-:Y:S01]  /*5f810*/  F2FP.SATFINITE.E4M3.F32.PACK_AB_MERGE_C R4, RZ, R4, RZ ;  /* 0x00000004ff04723e */ /* 0x000fe200048070ff */
[----:B------:R-:W-:Y:S01]  /*5f820*/  @!P6 IMAD.X R11, R15, 0x1, R11, P0 ;  /* 0x000000010f0be824 */ /* 0x000fe200000e060b */
[----:B------:R-:W-:-:S04]  /*5f830*/  ISETP.LT.OR P2, PT, R28, 0x52, !P1 ;  /* 0x000000521c00780c */ /* 0x000fc80004f41670 */
[----:B------:R0:W-:Y:S01]  /*5f840*/  @!P6 STG.E.U8 desc[UR30][R10.64+0xc1], R4 ;  /* 0x0000c1040a00e986 */ /* 0x0001e2000c10111e */
[----:B------:R-:W-:Y:S01]  /*5f850*/  ISETP.LT.OR P6, PT, R28, 0x59, !P1 ;  /* 0x000000591c00780c */ /* 0x000fe20004fc1670 */
[----:B------:R-:W-:Y:S02]  /*5f860*/  IMAD.U32 R14, RZ, RZ, UR10 ;  /* 0x0000000aff0e7e24 */ /* 0x000fe4000f8e00ff */
[----:B------:R-:W-:Y:S02]  /*5f870*/  IMAD.U32 R15, RZ, RZ, UR9 ;  /* 0x00000009ff0f7e24 */ /* 0x000fe4000f8e00ff */
[----:B------:R-:W-:-:S03]  /*5f880*/  IMAD.U32 R227, RZ, RZ, UR10 ;  /* 0x0000000affe37e24 */ /* 0x000fc6000f8e00ff */
[----:B------:R-:W-:Y:S01]  /*5f890*/  @!P2 IADD3 R14, P0, P5, R14, UR12, R24 ;  /* 0x0000000c0e0eac10 */ /* 0x000fe2000fd1e018 */
[----:B0-----:R-:W-:-:S03]  /*5f8a0*/  IMAD.U32 R4, RZ, RZ, UR9 ;  /* 0x00000009ff047e24 */ /* 0x001fc6000f8e00ff */
[----:B------:R-:W-:Y:S02]  /*5f8b0*/  @!P2 IADD3.X R15, R15, UR11, R30, P0, P5 ;  /* 0x0000000b0f0fac10 */ /* 0x000fe400087ea41e */
[----:B------:R-:W-:-:S04]  /*5f8c0*/  @!P6 IADD3 R227, P0, P5, R227, UR12, R24 ;  /* 0x0000000ce3e3ec10 */ /* 0x000fc8000fd1e018 */
[----:B------:R-:W-:Y:S01]  /*5f8d0*/  @!P6 IADD3.X R190, R4, UR11, R30, P0, P5 ;  /* 0x0000000b04beec10 */ /* 0x000fe200087ea41e */
[----:B--2---:R-:W-:Y:S02]  /*5f8e0*/  FMUL R4, R2, UR18 ;  /* 0x0000001202047c20 */ /* 0x004fe40008400000 */
[----:B------:R-:W2:Y:S01]  /*5f8f0*/  LDL.LU R2, [R1+0x7f0] ;  /* 0x0007f00001027983 */ /* 0x000ea20000300800 */
[----:B------:R-:W-:-:S04]  /*5f900*/  LOP3.LUT R6, R6, 0xffffffdf, RZ, 0xc0, !PT ;  /* 0xffffffdf06067812 */ /* 0x000fc800078ec0ff */
[----:B------:R-:W-:Y:S02]  /*5f910*/  @P2 LOP3.LUT R6, R6, 0x20, RZ, 0xfc, !PT ;  /* 0x0000002006062812 */ /* 0x000fe400078efcff */
[----:B------:R-:W-:Y:S02]  /*5f920*/  LOP3.LUT P2, RZ, R7, 0x2000, RZ, 0xc0, !PT ;  /* 0x0000200007ff7812 */ /* 0x000fe4000784c0ff */
[----:B------:R-:W-:-:S04]  /*5f930*/  LOP3.LUT R6, R6, 0xffffffef, RZ, 0xc0, !PT ;  /* 0xffffffef06067812 */ /* 0x000fc800078ec0ff */
[----:B------:R-:W-:Y:S02]  /*5f940*/  @P6 LOP3.LUT R6, R6, 0x10, RZ, 0xfc, !PT ;  /* 0x0000001006066812 */ /* 0x000fe400078efcff */
[----:B------:R-:W-:Y:S02]  /*5f950*/  ISETP.LT.OR P6, PT, R28, 0x5a, !P1 ;  /* 0x0000005a1c00780c */ /* 0x000fe40004fc1670 */
[----:B------:R-:W-:-:S05]  /*5f960*/  F2FP.SATFINITE.E4M3.F32.PACK_AB_MERGE_C R4, RZ, R4, RZ ;  /* 0x00000004ff04723e */ /* 0x000fca00048070ff */
[----:B----4-:R0:W-:Y:S01]  /*5f970*/  @!P2 STG.E.U8 desc[UR30][R220.64+0xc8], R4 ;  /* 0x0000c804dc00a986 */ /* 0x0101e2000c10111e */
[----:B------:R-:W-:Y:S01]  /*5f980*/  IMAD.U32 R10, RZ, RZ, UR9 ;  /* 0x00000009ff0a7e24 */ /* 0x000fe2000f8e00ff */
[----:B------:R-:W-:Y:S01]  /*5f990*/  LOP3.LUT R6, R6, 0xfffffff7, RZ, 0xc0, !PT ;  /* 0xfffffff706067812 */ /* 0x000fe200078ec0ff */
[----:B0-----:R-:W-:-:S03]  /*5f9a0*/  IMAD.U32 R4, RZ, RZ, UR10 ;  /* 0x0000000aff047e24 */ /* 0x001fc6000f8e00ff */
[----:B------:R-:W-:Y:S02]  /*5f9b0*/  @P6 LOP3.LUT R6, R6, 0x8, RZ, 0xfc, !PT ;  /* 0x0000000806066812 */ /* 0x000fe400078efcff */
[----:B------:R-:W-:-:S04]  /*5f9c0*/  @!P6 IADD3 R191, P0, P5, R4, UR12, R24 ;  /* 0x0000000c04bfec10 */ /* 0x000fc8000fd1e018 */
[----:B------:R-:W-:Y:S02]  /*5f9d0*/  @!P6 IADD3.X R173, R10, UR11, R30, P0, P5 ;  /* 0x0000000b0aadec10 */ /* 0x000fe400087ea41e */
[----:B------:R-:W-:Y:S02]  /*5f9e0*/  ISETP.LT.OR P6, PT, R28, 0x61, !P1 ;  /* 0x000000611c00780c */ /* 0x000fe40004fc1670 */
[----:B------:R-:W-:Y:S02]  /*5f9f0*/  LOP3.LUT P3, RZ, R5, 0x800, RZ, 0xc0, !PT ;  /* 0x0000080005ff7812 */ /* 0x000fe4000786c0ff */
[----:B------:R-:W-:-:S09]  /*5fa00*/  LOP3.LUT P4, RZ, R9, 0x2000, RZ, 0xc0, !PT ;  /* 0x0000200009ff7812 */ /* 0x000fd2000788c0ff */
[----:B------:R-:W-:Y:S01]  /*5fa10*/  @!P6 IADD3 R157, P0, P5, R4, UR12, R24 ;  /* 0x0000000c049dec10 */ /* 0x000fe2000fd1e018 */
[----:B------:R-:W-:-:S03]  /*5fa20*/  FMUL R4, R3, UR18 ;  /* 0x0000001203047c20 */ /* 0x000fc60008400000 */
[----:B------:R-:W-:Y:S02]  /*5fa30*/  @!P6 IADD3.X R220, R10, UR11, R30, P0, P5 ;  /* 0x0000000b0adcec10 */ /* 0x000fe400087ea41e */
[----:B------:R-:W-:Y:S01]  /*5fa40*/  F2FP.SATFINITE.E4M3.F32.PACK_AB_MERGE_C R4, RZ, R4, RZ ;  /* 0x00000004ff04723e */ /* 0x000fe200048070ff */
[----:B------:R-:W0:Y:S04]  /*5fa50*/  @!P3 LDC.64 R10, c[0x0][0x5c0] ;  /* 0x00017000ff0abb82 */ /* 0x000e280000000a00 */
[----:B------:R1:W-:Y:S01]  /*5fa60*/  @!P4 STG.E.U8 desc[UR30][R234.64+0xc9], R4 ;  /* 0x0000c904ea00c986 */ /* 0x0003e2000c10111e */
[----:B------:R-:W-:-:S03]  /*5fa70*/  ISETP.LT.OR P4, PT, R28, 0x62, !P1 ;  /* 0x000000621c00780c */ /* 0x000fc60004f81670 */
[----:B-1----:R-:W3:Y:S01]  /*5fa80*/  LDL.LU R234, [R1+0x7f4] ;  /* 0x0007f40001ea7983 */ /* 0x002ee20000300800 */
[----:B------:R-:W-:Y:S01]  /*5fa90*/  LOP3.LUT R6, R6, 0xfffffffb, RZ, 0xc0, !PT ;  /* 0xfffffffb06067812 */ /* 0x000fe200078ec0ff */
[----:B------:R-:W-:Y:S02]  /*5faa0*/  IMAD.U32 R3, RZ, RZ, UR10 ;  /* 0x0000000aff037e24 */ /* 0x000fe4000f8e00ff */
[----:B------:R-:W-:Y:S01]  /*5fab0*/  IMAD.U32 R4, RZ, RZ, UR9 ;  /* 0x00000009ff047e24 */ /* 0x000fe2000f8e00ff */
[----:B------:R-:W-:Y:S02]  /*5fac0*/  @P6 LOP3.LUT R6, R6, 0x4, RZ, 0xfc, !PT ;  /* 0x0000000406066812 */ /* 0x000fe400078efcff */
[----:B0-----:R-:W-:-:S03]  /*5fad0*/  @!P3 IADD3 R10, P0, R41, R10, RZ ;  /* 0x0000000a290ab210 */ /* 0x001fc60007f1e0ff */
[----:B------:R-:W-:-:S04]  /*5fae0*/  @!P4 IADD3 R41, P5, P6, R3, UR12, R24 ;  /* 0x0000000c0329cc10 */ /* 0x000fc8000febe018 */
[----:B------:R-:W-:Y:S01]  /*5faf0*/  @!P4 IADD3.X R221, R4, UR11, R30, P5, P6 ;  /* 0x0000000b04ddcc10 */ /* 0x000fe2000afec41e */
[----:B--2---:R-:W-:Y:S02]  /*5fb00*/  FMUL R4, R2, UR18 ;  /* 0x0000001202047c20 */ /* 0x004fe40008400000 */
[----:B------:R-:W2:Y:S01]  /*5fb10*/  LDL.LU R2, [R1+0x7f8] ;  /* 0x0007f80001027983 */ /* 0x000ea20000300800 */
[----:B------:R-:W-:Y:S01]  /*5fb20*/  LOP3.LUT P2, RZ, R5, 0x1, RZ, 0xc0, !PT ;  /* 0x0000000105ff7812 */ /* 0x000fe2000784c0ff */
[----:B------:R-:W-:Y:S01]  /*5fb30*/  @!P3 IMAD.X R11, R42, 0x1, R11, P0 ;  /* 0x000000012a0bb824 */ /* 0x000fe200000e060b */
[----:B------:R-:W-:Y:S01]  /*5fb40*/  F2FP.SATFINITE.E4M3.F32.PACK_AB_MERGE_C R4, RZ, R4, RZ ;  /* 0x00000004ff04723e */ /* 0x000fe200048070ff */
[----:B------:R-:W4:Y:S04]  /*5fb50*/  LDL.LU R3, [R1+0x7fc] ;  /* 0x0007fc0001037983 */ /* 0x000f280000300800 */
[----:B------:R0:W-:Y:S01]  /*5fb60*/  @!P3 STG.E.U8 desc[UR30][R10.64+0xc8], R4 ;  /* 0x0000c8040a00b986 */ /* 0x0001e2000c10111e */
[----:B------:R-:W-:-:S05]  /*5fb70*/  ISETP.LT.OR P3, PT, R28, 0x69, !P1 ;  /* 0x000000691c00780c */ /* 0x000fca0004f61670 */
[----:B0-----:R-:W0:Y:S01]  /*5fb80*/  @!P2 LDC.64 R10, c[0x0][0x5c0] ;  /* 0x00017000ff0aab82 */ /* 0x001e220000000a00 */
[----:B------:R-:W-:Y:S01]  /*5fb90*/  IMAD.U32 R42, RZ, RZ, UR10 ;  /* 0x0000000aff2a7e24 */ /* 0x000fe2000f8e00ff */
[----:B------:R-:W-:Y:S01]  /*5fba0*/  LOP3.LUT P6, RZ, R9, 0x10000, RZ, 0xc0, !PT ;  /* 0x0001000009ff7812 */ /* 0x000fe200078cc0ff */
[----:B------:R-:W-:-:S05]  /*5fbb0*/  IMAD.U32 R4, RZ, RZ, UR9 ;  /* 0x00000009ff047e24 */ /* 0x000fca000f8e00ff */
[----:B------:R-:W-:Y:S02]  /*5fbc0*/  @!P3 IADD3 R42, P0, P5, R42, UR12, R24 ;  /* 0x0000000c2a2abc10 */ /* 0x000fe4000fd1e018 */
[----:B------:R-:W-:Y:S02]  /*5fbd0*/  LOP3.LUT R7, R7, 0xffffefff, RZ, 0xc0, !PT ;  /* 0xffffefff07077812 */ /* 0x000fe400078ec0ff */
[----:B------:R-:W-:-:S03]  /*5fbe0*/  @!P3 IADD3.X R207, R4, UR11, R30, P0, P5 ;  /* 0x0000000b04cfbc10 */ /* 0x000fc600087ea41e */
[----:B------:R-:W-:Y:S02]  /*5fbf0*/  @P6 LOP3.LUT R7, R7, 0x1000, RZ, 0xfc, !PT ;  /* 0x0000100007076812 */ /* 0x000fe400078efcff */
[----:B------:R-:W-:Y:S02]  /*5fc00*/  ISETP.LT.OR P6, PT, R28, 0x6a, !P1 ;  /* 0x0000006a1c00780c */ /* 0x000fe40004fc1670 */
[----:B0-----:R-:W-:-:S05]  /*5fc10*/  @!P2 IADD3 R10, P0, R43, R10, RZ ;  /* 0x0000000a2b0aa210 */ /* 0x001fca0007f1e0ff */
[----:B------:R-:W-:Y:S02]  /*5fc20*/  @!P2 IMAD.X R11, R44, 0x1, R11, P0 ;  /* 0x000000012c0ba824 */ /* 0x000fe400000e060b */
[----:B------:R-:W-:Y:S02]  /*5fc30*/  IMAD.U32 R43, RZ, RZ, UR10 ;  /* 0x0000000aff2b7e24 */ /* 0x000fe4000f8e00ff */
[----:B------:R-:W-:-:S03]  /*5fc40*/  IMAD.U32 R44, RZ, RZ, UR9 ;  /* 0x00000009ff2c7e24 */ /* 0x000fc6000f8e00ff */
[----:B------:R-:W-:Y:S01]  /*5fc50*/  @!P6 IADD3 R43, P0, P5, R43, UR12, R24 ;  /* 0x0000000c2b2bec10 */ /* 0x000fe2000fd1e018 */
[----:B---3--:R-:W-:-:S05]  /*5fc60*/  FMUL R4, R234, UR18 ;  /* 0x00000012ea047c20 */ /* 0x008fca0008400000 */
[----:B------:R-:W-:-:S05]  /*5fc70*/  F2FP.SATFINITE.E4M3.F32.PACK_AB_MERGE_C R4, RZ, R4, RZ ;  /* 0x00000004ff04723e */ /* 0x000fca00048070ff */
[----:B------:R0:W-:Y:S01]  /*5fc80*/  @!P2 STG.E.U8 desc[UR30][R10.64+0xc9], R4 ;  /* 0x0000c9040a00a986 */ /* 0x0001e2000c10111e */
[----:B------:R-:W-:Y:S02]  /*5fc90*/  ISETP.LT.OR P2, PT, R28, 0x71, !P1 ;  /* 0x000000711c00780c */ /* 0x000fe40004f41670 */
[----:B------:R-:W-:Y:S01]  /*5fca0*/  @!P6 IADD3.X R44, R44, UR11, R30, P0, P5 ;  /* 0x0000000b2c2cec10 */ /* 0x000fe200087ea41e */
[----:B0-----:R-:W-:-:S10]  /*5fcb0*/  IMAD.U32 R4, RZ, RZ, UR10 ;  /* 0x0000000aff047e24 */ /* 0x001fd4000f8e00ff */
[----:B------:R-:W-:Y:S01]  /*5fcc0*/  @!P2 IADD3 R234, P0, P5, R4, UR12, R24 ;  /* 0x0000000c04eaac10 */ /* 0x000fe2000fd1e018 */
[----:B--2---:R-:W-:Y:S02]  /*5fcd0*/  FMUL R4, R2, UR18 ;  /* 0x0000001202047c20 */ /* 0x004fe40008400000 */
[----:B------:R-:W2:Y:S01]  /*5fce0*/  LDL.LU R2, [R1+0x800] ;  /* 0x0008000001027983 */ /* 0x000ea20000300800 */
[----:B------:R-:W-:Y:S02]  /*5fcf0*/  LOP3.LUT R6, R6, 0xfffffffd, RZ, 0xc0, !PT ;  /* 0xfffffffd06067812 */ /* 0x000fe400078ec0ff */
[----:B------:R-:W-:Y:S01]  /*5fd00*/  F2FP.SATFINITE.E4M3.F32.PACK_AB_MERGE_C R4, RZ, R4, RZ ;  /* 0x00000004ff04723e */ /* 0x000fe200048070ff */
[----:B------:R-:W-:Y:S01]  /*5fd10*/  IMAD.U32 R10, RZ, RZ, UR9 ;  /* 0x00000009ff0a7e24 */ /* 0x000fe2000f8e00ff */
[----:B------:R-:W-:Y:S01]  /*5fd20*/  @P4 LOP3.LUT R6, R6, 0x2, RZ, 0xfc, !PT ;  /* 0x0000000206064812 */ /* 0x000fe200078efcff */
[----:B------:R-:W3:Y:S01]  /*5fd30*/  LDL.LU R232, [R1+0x804] ;  /* 0x0008040001e87983 */ /* 0x000ee20000300800 */
[----:B------:R-:W-:-:S02]  /*5fd40*/  LOP3.LUT P4, RZ, R5, 0x1000, RZ, 0xc0, !PT ;  /* 0x0000100005ff7812 */ /* 0x000fc4000788c0ff */
[----:B------:R-:W-:-:S04]  /*5fd50*/  LOP3.LUT R5, R5, 0x7fffffff, RZ, 0xc0, !PT ;  /* 0x7fffffff05057812 */ /* 0x000fc800078ec0ff */
[----:B------:R-:W-:Y:S02]  /*5fd60*/  @P6 LOP3.LUT R5, R5, 0x80000000, RZ, 0xfc, !PT ;  /* 0x8000000005056812 */ /* 0x000fe400078efcff */
[----:B------:R-:W-:Y:S02]  /*5fd70*/  LOP3.LUT P6, RZ, R7, 0x1000, RZ, 0xc0, !PT ;  /* 0x0000100007ff7812 */ /* 0x000fe400078cc0ff */
[----:B------:R-:W-:-:S11]  /*5fd80*/  LOP3.LUT R5, R5, 0xbfffffff, RZ, 0xc0, !PT ;  /* 0xbfffffff05057812 */ /* 0x000fd600078ec0ff */
[----:B------:R0:W-:Y:S01]  /*5fd90*/  @!P6 STG.E.U8 desc[UR30][R236.64+0xd0], R4 ;  /* 0x0000d004ec00e986 */ /* 0x0001e2000c10111e */
[----:B------:R-:W-:Y:S02]  /*5fda0*/  ISETP.LT.OR P6, PT, R28, 0x72, !P1 ;  /* 0x000000721c00780c */ /* 0x000fe40004fc1670 */
[----:B------:R-:W-:Y:S02]  /*5fdb0*/  @P2 LOP3.LUT R5, R5, 0x40000000, RZ, 0xfc, !PT ;  /* 0x4000000005052812 */ /* 0x000fe400078efcff */
[----:B------:R-:W-:Y:S02]  /*5fdc0*/  @!P2 IADD3.X R235, R10, UR11, R30, P0, P5 ;  /* 0x0000000b0aebac10 */ /* 0x000fe400087ea41e */
[----:B------:R-:W-:Y:S01]  /*5fdd0*/  LOP3.LUT R5, R5, 0xdfffffff, RZ, 0xc0, !PT ;  /* 0xdfffffff05057812 */ /* 0x000fe200078ec0ff */
[----:B0-----:R-:W-:Y:S02]  /*5fde0*/  IMAD.U32 R236, RZ, RZ, UR10 ;  /* 0x0000000affec7e24 */ /* 0x001fe4000f8e00ff */
[----:B------:R-:W-:-:S04]  /*5fdf0*/  IMAD.U32 R237, RZ, RZ, UR9 ;  /* 0x00000009ffed7e24 */ /* 0x000fc8000f8e00ff */
[----:B------:R-:W-:Y:S02]  /*5fe00*/  @!P6 IADD3 R236, P0, P5, R236, UR12, R24 ;  /* 0x0000000cececec10 */ /* 0x000fe4000fd1e018 */
[----:B------:R-:W-:Y:S02]  /*5fe10*/  @P6 LOP3.LUT R5, R5, 0x20000000, RZ, 0xfc, !PT ;  /* 0x2000000005056812 */ /* 0x000fe400078efcff */
[----:B------:R-:W-:Y:S02]  /*5fe20*/  @!P6 IADD3.X R237, R237, UR11, R30, P0, P5 ;  /* 0x0000000bededec10 */ /* 0x000fe400087ea41e */
[----:B------:R-:W-:Y:S01]  /*5fe30*/  ISETP.LT.OR P6, PT, R28, 0x79, !P1 ;  /* 0x000000791c00780c */ /* 0x000fe20004fc1670 */
[----:B------:R-:W-:Y:S01]  /*5fe40*/  IMAD.U32 R4, RZ, RZ, UR10 ;  /* 0x0000000aff047e24 */ /* 0x000fe2000f8e00ff */
[----:B------:R-:W-:-:S04]  /*5fe50*/  LOP3.LUT R6, R6, 0xfffffffe, RZ, 0xc0, !PT ;  /* 0xfffffffe06067812 */ /* 0x000fc800078ec0ff */
[----:B------:R-:W-:Y:S02]  /*5fe60*/  @P3 LOP3.LUT R6, R6, 0x1, RZ, 0xfc, !PT ;  /* 0x0000000106063812 */ /* 0x000fe400078efcff */
[----:B------:R-:W-:-:S05]  /*5fe70*/  LOP3.LUT P3, RZ, R9, 0x40000, RZ, 0xc0, !PT ;  /* 0x0004000009ff7812 */ /* 0x000fca000786c0ff */
[----:B------:R-:W-:Y:S01]  /*5fe80*/  @!P6 IADD3 R218, P0, P5, R4, UR12, R24 ;  /* 0x0000000c04daec10 */ /* 0x000fe2000fd1e018 */
[----:B----4-:R-:W-:-:S03]  /*5fe90*/  FMUL R4, R3, UR18 ;  /* 0x0000001203047c20 */ /* 0x010fc60008400000 */
[----:B------:R-:W-:Y:S02]  /*5fea0*/  @!P6 IADD3.X R219, R10, UR11, R30, P0, P5 ;  /* 0x0000000b0adbec10 */ /* 0x000fe400087ea41e */
[----:B------:R-:W0:Y:S01]  /*5feb0*/  @!P4 LDC.64 R10, c[0x0][0x5c0] ;  /* 0x00017000ff0acb82 */ /* 0x000e220000000a00 */
[----:B------:R-:W-:-:S05]  /*5fec0*/  F2FP.SATFINITE.E4M3.F32.PACK_AB_MERGE_C R4, RZ, R4, RZ ;  /* 0x00000004ff04723e */ /* 0x000fca00048070ff */
[----:B------:R1:W-:Y:S01]  /*5fed0*/  @!P3 STG.E.U8 desc[UR30][R204.64+0xd1], R4 ;  /* 0x0000d104cc00b986 */ /* 0x0003e2000c10111e */
[----:B------:R-:W-:Y:S02]  /*5fee0*/  ISETP.LT.OR P3, PT, R28, 0x7a, !P1 ;  /* 0x0000007a1c00780c */ /* 0x000fe40004f61670 */
[----:B------:R-:W-:-:S04]  /*5fef0*/  LOP3.LUT R5, R5, 0xefffffff, RZ, 0xc0, !PT ;  /* 0xefffffff05057812 */ /* 0x000fc800078ec0ff */
[----:B------:R-:W-:Y:S01]  /*5ff00*/  @P6 LOP3.LUT R5, R5, 0x10000000, RZ, 0xfc, !PT ;  /* 0x1000000005056812 */ /* 0x000fe200078efcff */
[----:B-1----:R-:W-:Y:S01]  /*5ff10*/  IMAD.U32 R4, RZ, RZ, UR10 ;  /* 0x0000000aff047e24 */ /* 0x002fe2000f8e00ff */
[----:B0-----:R-:W-:-:S05]  /*5ff20*/  @!P4 IADD3 R10, P0, R45, R10, RZ ;  /* 0x0000000a2d0ac210 */ /* 0x001fca0007f1e0ff */
        /* <DEDUP_REMOVED lines=9> */
[----:B------:R-:W4:Y:S01]  /*5ffc0*/  LDL.LU R3, [R1+0x80c] ;  /* 0x00080c0001037983 */ /* 0x000f220000300800 */
[----:B------:R-:W-:-:S02]  /*5ffd0*/  @!P3 IADD3.X R204, R204, UR11, R30, P5, P6 ;  /* 0x0000000bccccbc10 */ /* 0x000fc4000afec41e */
[----:B------:R-:W-:Y:S01]  /*5ffe0*/  LOP3.LUT P3, RZ, R7, 0x400, RZ, 0xc0, !PT ;  /* 0x0000040007ff7812 */ /* 0x000fe2000786c0ff */
[----:B------:R0:W-:Y:S01]  /*5fff0*/  @!P4 STG.E.U8 desc[UR30][R10.64+0xd0], R4 ;  /* 0x0000d0040a00c986 */ /* 0x0001e2000c10111e */
[----:B------:R-:W-:Y:S01]  /*60000*/  ISETP.LT.OR P4, PT, R28, 0x81, !P1 ;  /* 0x000000811c00780c */ /* 0x000fe20004f81670 */
[----:B------:R-:W-:-:S10]  /*60010*/  IMAD.U32 R46, RZ, RZ, UR10 ;  /* 0x0000000aff2e7e24 */ /* 0x000fd4000f8e00ff */
[----:B0-----:R-:W0:Y:S01]  /*60020*/  @!P3 LDC.64 R10, c[0x0][0x5c0] ;  /* 0x00017000ff0abb82 */ /* 0x001e220000000a00 */
[----:B------:R-:W-:Y:S02]  /*60030*/  LOP3.LUT R5, R5, 0xfffffffd, RZ, 0xc0, !PT ;  /* 0xfffffffd05057812 */ /* 0x000fe400078ec0ff */
[----:B------:R-:W-:Y:S02]  /*60040*/  @!P4 IADD3 R46, P0, P5, R46, UR12, R24 ;  /* 0x0000000c2e2ecc10 */ /* 0x000fe4000fd1e018 */
[----:B------:R-:W-:Y:S02]  /*60050*/  @P4 LOP3.LUT R5, R5, 0x2, RZ, 0xfc, !PT ;  /* 0x0000000205054812 */ /* 0x000fe400078efcff */
[----:B------:R-:W-:Y:S02]  /*60060*/  @!P4 IADD3.X R205, R205, UR11, R30, P0, P5 ;  /* 0x0000000bcdcdcc10 */ /* 0x000fe400087ea41e */
[----:B------:R-:W-:Y:S02]  /*60070*/  ISETP.LT.OR P4, PT, R28, 0x82, !P1 ;  /* 0x000000821c00780c */ /* 0x000fe40004f81670 */
[----:B------:R-:W-:Y:S01]  /*60080*/  LOP3.LUT R5, R5, 0xfbffffff, RZ, 0xc0, !PT ;  /* 0xfbffffff05057812 */ /* 0x000fe200078ec0ff */
[----:B---3--:R-:W-:Y:S01]  /*60090*/  FMUL R4, R232, UR18 ;  /* 0x00000012e8047c20 */ /* 0x008fe20008400000 */
[----:B0-----:R-:W-:Y:S01]  /*600a0*/  @!P3 IADD3 R10, P0, R20, R10, RZ ;  /* 0x0000000a140ab210 */ /* 0x001fe20007f1e0ff */
[----:B------:R-:W-:-:S04]  /*600b0*/  IMAD.U32 R20, RZ, RZ, UR10 ;  /* 0x0000000aff147e24 */ /* 0x000fc8000f8e00ff */
[----:B------:R-:W-:-:S04]  /*600c0*/  @!P3 IMAD.X R11, R47, 0x1, R11, P0 ;  /* 0x000000012f0bb824 */ /* 0x000fc800000e060b */
[----:B------:R-:W-:Y:S01]  /*600d0*/  @!P4 IADD3 R20, P0, P5, R20, UR12, R24 ;  /* 0x0000000c1414cc10 */ /* 0x000fe2000fd1e018 */
[----:B------:R-:W-:Y:S01]  /*600e0*/  IMAD.U32 R47, RZ, RZ, UR9 ;  /* 0x00000009ff2f7e24 */ /* 0x000fe2000f8e00ff */
[----:B------:R-:W-:-:S04]  /*600f0*/  @P4 LOP3.LUT R5, R5, 0x4000000, RZ, 0xfc, !PT ;  /* 0x0400000005054812 */ /* 0x000fc800078efcff */
[----:B------:R-:W-:Y:S02]  /*60100*/  @!P4 IADD3.X R47, R47, UR11, R30, P0, P5 ;  /* 0x0000000b2f2fcc10 */ /* 0x000fe400087ea41e */
[----:B------:R-:W-:Y:S02]  /*60110*/  ISETP.LT.OR P4, PT, R28, 0x89, !P1 ;  /* 0x000000891c00780c */ /* 0x000fe40004f81670 */
[----:B------:R-:W-:-:S05]  /*60120*/  F2FP.SATFINITE.E4M3.F32.PACK_AB_MERGE_C R4, RZ, R4, RZ ;  /* 0x00000004ff04723e */ /* 0x000fca00048070ff */
[----:B------:R0:W-:Y:S02]  /*60130*/  @!P3 STG.E.U8 desc[UR30][R10.64+0xd1], R4 ;  /* 0x0000d1040a00b986 */ /* 0x0001e4000c10111e */
[----:B0-----:R-:W-:-:S05]  /*60140*/  IMAD.U32 R4, RZ, RZ, UR10 ;  /* 0x0000000aff047e24 */ /* 0x001fca000f8e00ff */
[----:B------:R-:W-:Y:S01]  /*60150*/  @!P4 IADD3 R232, P0, P3, R4, UR12, R24 ;  /* 0x0000000c04e8cc10 */ /* 0x000fe2000fb1e018 */
[----:B--2---:R-:W-:Y:S02]  /*60160*/  FMUL R4, R2, UR18 ;  /* 0x0000001202047c20 */ /* 0x004fe40008400000 */
[----:B------:R-:W2:Y:S01]  /*60170*/  LDL.LU R2, [R1+0x810] ;  /* 0x0008100001027983 */ /* 0x000ea20000300800 */
[----:B------:R-:W-:Y:S02]  /*60180*/  LOP3.LUT P5, RZ, R9, 0x400000, RZ, 0xc0, !PT ;  /* 0x0040000009ff7812 */ /* 0x000fe400078ac0ff */
[----:B------:R-:W-:Y:S02]  /*60190*/  F2FP.SATFINITE.E4M3.F32.PACK_AB_MERGE_C R4, RZ, R4, RZ ;  /* 0x00000004ff04723e */ /* 0x000fe400048070ff */
[----:B------:R-:W-:Y:S01]  /*601a0*/  LOP3.LUT R5, R5, 0xfffffff7, RZ, 0xc0, !PT ;  /* 0xfffffff705057812 */ /* 0x000fe200078ec0ff */
[----:B------:R-:W-:Y:S01]  /*601b0*/  IMAD.U32 R10, RZ, RZ, UR9 ;  /* 0x00000009ff0a7e24 */ /* 0x000fe2000f8e00ff */
[----:B------:R-:W3:Y:S07]  /*601c0*/  LDL.LU R102, [R1+0x814] ;  /* 0x0008140001667983 */ /* 0x000eee0000300800 */
[----:B------:R0:W-:Y:S01]  /*601d0*/  @!P5 STG.E.U8 desc[UR30][R230.64+0xd8], R4 ;  /* 0x0000d804e600d986 */ /* 0x0001e2000c10111e */
[----:B------:R-:W-:-:S02]  /*601e0*/  ISETP.LT.OR P5, PT, R28, 0x8a, !P1 ;  /* 0x0000008a1c00780c */ /* 0x000fc40004fa1670 */
        /* <DEDUP_REMOVED lines=10> */
[----:B------:R-:W-:-:S11]  /*60290*/  LOP3.LUT P6, RZ, R9, 0x1000000, RZ, 0xc0, !PT ;  /* 0x0100000009ff7812 */ /* 0x000fd600078cc0ff */
[----:B------:R-:W-:Y:S01]  /*602a0*/  @!P5 IADD3 R176, P0, P3, R4, UR12, R24 ;  /* 0x0000000c04b0dc10 */ /* 0x000fe2000fb1e018 */
[----:B----4-:R-:W-:-:S05]  /*602b0*/  FMUL R4, R3, UR18 ;  /* 0x0000001203047c20 */ /* 0x010fca0008400000 */
[----:B------:R-:W-:-:S05]  /*602c0*/  F2FP.SATFINITE.E4M3.F32.PACK_AB_MERGE_C R4, RZ, R4, RZ ;  /* 0x00000004ff04723e */ /* 0x000fca00048070ff */
[----:B------:R2:W-:Y:S01]  /*602d0*/  @!P6 STG.E.U8 desc[UR30][R228.64+0xd9], R4 ;  /* 0x0000d904e400e986 */ /* 0x0005e2000c10111e */
[----:B------:R-:W-:Y:S02]  /*602e0*/  LOP3.LUT P4, RZ, R7, 0x200, RZ, 0xc0, !PT ;  /* 0x0000020007ff7812 */ /* 0x000fe4000788c0ff */
[----:B------:R-:W-:-:S11]  /*602f0*/  @!P5 IADD3.X R177, R10, UR11, R30, P0, P3 ;  /* 0x0000000b0ab1dc10 */ /* 0x000fd600087e641e */
[----:B------:R-:W0:Y:S01]  /*60300*/  @!P4 LDC.64 R10, c[0x0][0x5c0] ;  /* 0x00017000ff0acb82 */ /* 0x000e220000000a00 */
[----:B--2---:R-:W-:Y:S02]  /*60310*/  FMUL R4, R2, UR18 ;  /* 0x0000001202047c20 */ /* 0x004fe40008400000 */
[----:B------:R-:W2:Y:S01]  /*60320*/  LDL.LU R2, [R1+0x818] ;  /* 0x0008180001027983 */ /* 0x000ea20000300800 */
[----:B------:R-:W-:Y:S02]  /*60330*/  LOP3.LUT P2, RZ, R7, 0x800, RZ, 0xc0, !PT ;  /* 0x0000080007ff7812 */ /* 0x000fe4000784c0ff */
[----:B------:R-:W-:Y:S02]  /*60340*/  ISETP.LT.OR P6, PT, R28, 0x92, !P1 ;  /* 0x000000921c00780c */ /* 0x000fe40004fc1670 */
[----:B------:R-:W-:Y:S01]  /*60350*/  LOP3.LUT R5, R5, 0xfeffffff, RZ, 0xc0, !PT ;  /* 0xfeffffff05057812 */ /* 0x000fe200078ec0ff */
[----:B------:R-:W-:Y:S01]  /*60360*/  IMAD.U32 R228, RZ, RZ, UR10 ;  /* 0x0000000affe47e24 */ /* 0x000fe2000f8e00ff */
[----:B0-----:R-:W-:Y:S01]  /*60370*/  @!P4 IADD3 R10, P0, R21, R10, RZ ;  /* 0x0000000a150ac210 */ /* 0x001fe20007f1e0ff */
[----:B------:R-:W-:Y:S01]  /*60380*/  IMAD.U32 R229, RZ, RZ, UR9 ;  /* 0x00000009ffe57e24 */ /* 0x000fe2000f8e00ff */
[----:B------:R-:W-:Y:S01]  /*60390*/  F2FP.SATFINITE.E4M3.F32.PACK_AB_MERGE_C R4, RZ, R4, RZ ;  /* 0x00000004ff04723e */ /* 0x000fe200048070ff */
[----:B------:R-:W4:Y:S02]  /*603a0*/  LDL.LU R3, [R1+0x81c] ;  /* 0x00081c0001037983 */ /* 0x000f240000300800 */
[----:B------:R-:W-:Y:S01]  /*603b0*/  @!P4 IMAD.X R11, R48, 0x1, R11, P0 ;  /* 0x00000001300bc824 */ /* 0x000fe200000e060b */
[----:B------:R-:W-:-:S04]  /*603c0*/  @P5 LOP3.LUT R5, R5, 0x1000000, RZ, 0xfc, !PT ;  /* 0x0100000005055812 */ /* 0x000fc800078efcff */
[----:B------:R0:W-:Y:S01]  /*603d0*/  @!P4 STG.E.U8 desc[UR30][R10.64+0xd8], R4 ;  /* 0x0000d8040a00c986 */ /* 0x0001e2000c10111e */
[----:B------:R-:W-:Y:S02]  /*603e0*/  LOP3.LUT R5, R5, 0xff7fffff, RZ, 0xc0, !PT ;  /* 0xff7fffff05057812 */ /* 0x000fe400078ec0ff */
[----:B------:R-:W-:Y:S02]  /*603f0*/  @!P6 IADD3 R228, P3, P5, R228, UR12, R24 ;  /* 0x0000000ce4e4ec10 */ /* 0x000fe4000fd7e018 */
[----:B------:R-:W-:Y:S02]  /*60400*/  LOP3.LUT P4, RZ, R9, 0x8000000, RZ, 0xc0, !PT ;  /* 0x0800000009ff7812 */ /* 0x000fe4000788c0ff */
[----:B------:R-:W-:Y:S01]  /*60410*/  @P6 LOP3.LUT R5, R5, 0x800000, RZ, 0xfc, !PT ;  /* 0x0080000005056812 */ /* 0x000fe200078efcff */
[----:B0-----:R-:W0:Y:S01]  /*60420*/  @!P2 LDC.64 R10, c[0x0][0x5c0] ;  /* 0x00017000ff0aab82 */ /* 0x001e220000000a00 */
[----:B------:R-:W-:Y:S02]  /*60430*/  @!P6 IADD3.X R229, R229, UR11, R30, P3, P5 ;  /* 0x0000000be5e5ec10 */ /* 0x000fe40009fea41e */
[----:B------:R-:W-:-:S02]  /*60440*/  ISETP.LT.OR P6, PT, R28, 0x99, !P1 ;  /* 0x000000991c00780c */ /* 0x000fc40004fc1670 */
[----:B------:R-:W-:Y:S01]  /*60450*/  LOP3.LUT R7, R7, 0xfffffeff, RZ, 0xc0, !PT ;  /* 0xfffffeff07077812 */ /* 0x000fe200078ec0ff */
[----:B------:R-:W-:-:S04]  /*60460*/  IMAD.U32 R48, RZ, RZ, UR10 ;  /* 0x0000000aff307e24 */ /* 0x000fc8000f8e00ff */
[----:B------:R-:W-:Y:S01]  /*60470*/  @P4 LOP3.LUT R7, R7, 0x100, RZ, 0xfc, !PT ;  /* 0x0000010007074812 */ /* 0x000fe200078efcff */
[----:B------:R-:W-:Y:S01]  /*60480*/  IMAD.U32 R4, RZ, RZ, UR9 ;  /* 0x00000009ff047e24 */ /* 0x000fe2000f8e00ff */
[----:B------:R-:W-:-:S04]  /*60490*/  ISETP.LT.OR P4, PT, R28, 0x9a, !P1 ;  /* 0x0000009a1c00780c */ /* 0x000fc80004f81670 */
[----:B------:R-:W-:-:S04]  /*604a0*/  @!P6 IADD3 R48, P0, P3, R48, UR12, R24 ;  /* 0x0000000c3030ec10 */ /* 0x000fc8000fb1e018 */
[----:B------:R-:W-:Y:S01]  /*604b0*/  @!P6 IADD3.X R214, R4, UR11, R30, P0, P3 ;  /* 0x0000000b04d6ec10 */ /* 0x000fe200087e641e */
[----:B------:R-:W-:Y:S01]  /*604c0*/  IMAD.U32 R4, RZ, RZ, UR10 ;  /* 0x0000000aff047e24 */ /* 0x000fe2000f8e00ff */
[----:B0-----:R-:W-:Y:S01]  /*604d0*/  @!P2 IADD3 R10, P0, R22, R10, RZ ;  /* 0x0000000a160aa210 */ /* 0x001fe20007f1e0ff */
[----:B------:R-:W-:-:S04]  /*604e0*/  IMAD.U32 R21, RZ, RZ, UR9 ;  /* 0x00000009ff157e24 */ /* 0x000fc8000f8e00ff */
[----:B------:R-:W-:Y:S01]  /*604f0*/  @!P2 IMAD.X R11, R23, 0x1, R11, P0 ;  /* 0x00000001170ba824 */ /* 0x000fe200000e060b */
[----:B------:R-:W-:Y:S01]  /*60500*/  @!P4 IADD3 R215, P0, P3, R4, UR12, R24 ;  /* 0x0000000c04d7cc10 */ /* 0x000fe2000fb1e018 */
[----:B---3--:R-:W-:-:S03]  /*60510*/  FMUL R4, R102, UR18 ;  /* 0x0000001266047c20 */ /* 0x008fc60008400000 */
        /* <DEDUP_REMOVED lines=8> */
[----:B------:R-:W-:Y:S01]  /*605a0*/  LOP3.LUT R5, R5, 0xfffffffb, RZ, 0xc0, !PT ;  /* 0xfffffffb05057812 */ /* 0x000fe200078ec0ff */
[----:B------:R-:W-:Y:S01]  /*605b0*/  IMAD.U32 R10, RZ, RZ, UR9 ;  /* 0x00000009ff0a7e24 */ /* 0x000fe2000f8e00ff */
[----:B------:R-:W-:Y:S01]  /*605c0*/  F2FP.SATFINITE.E4M3.F32.PACK_AB_MERGE_C R4, RZ, R4, RZ ;  /* 0x00000004ff04723e */ /* 0x000fe200048070ff */
[----:B------:R-:W3:Y:S01]  /*605d0*/  LDL.LU R90, [R1+0x824] ;  /* 0x00082400015a7983 */ /* 0x000ee20000300800 */
[----:B------:R-:W-:-:S04]  /*605e0*/  @P6 LOP3.LUT R5, R5, 0x4, RZ, 0xfc, !PT ;  /* 0x0000000405056812 */ /* 0x000fc800078efcff */
[C---:B------:R-:W-:Y:S02]  /*605f0*/  LOP3.LUT P6, RZ, R5.reuse, 0x2000, RZ, 0xc0, !PT ;  /* 0x0000200005ff7812 */ /* 0x040fe400078cc0ff */
[----:B------:R-:W-:-:S04]  /*60600*/  LOP3.LUT R5, R5, 0xffbfffff, RZ, 0xc0, !PT ;  /* 0xffbfffff05057812 */ /* 0x000fc800078ec0ff */
[----:B------:R-:W-:Y:S02]  /*60610*/  @P4 LOP3.LUT R5, R5, 0x400000, RZ, 0xfc, !PT ;  /* 0x0040000005054812 */ /* 0x000fe400078efcff */
[----:B------:R-:W-:Y:S02]  /*60620*/  LOP3.LUT P4, RZ, R7, 0x100, RZ, 0xc0, !PT ;  /* 0x0000010007ff7812 */ /* 0x000fe4000788c0ff */
[----:B------:R-:W-:Y:S02]  /*60630*/  LOP3.LUT R5, R5, 0xffffffef, RZ, 0xc0, !PT ;  /* 0xffffffef05057812 */ /* 0x000fe400078ec0ff */
[----:B------:R-:W-:Y:S02]  /*60640*/  @!P3 IADD3.X R103, R10, UR11, R30, P0, P2 ;  /* 0x0000000b0a67bc10 */ /* 0x000fe400087e441e */
[----:B------:R-:W-:Y:S02]  /*60650*/  @P3 LOP3.LUT R5, R5, 0x10, RZ, 0xfc, !PT ;  /* 0x0000001005053812 */ /* 0x000fe400078efcff */
[----:B------:R-:W-:-:S05]  /*60660*/  ISETP.LT.OR P3, PT, R28, 0xa2, !P1 ;  /* 0x000000a21c00780c */ /* 0x000fca0004f61670 */
[----:B------:R0:W-:Y:S01]  /*60670*/  @!P4 STG.E.U8 desc[UR30][R224.64+0xe0], R4 ;  /* 0x0000e004e000c986 */ /* 0x0001e2000c10111e */
        /* <DEDUP_REMOVED lines=13> */
[----:B------:R-:W-:Y:S01]  /*60750*/  ISETP.LT.OR P5, PT, R28, 0xaa, !P1 ;  /* 0x000000aa1c00780c */ /* 0x000fe20004fa1670 */
[----:B------:R-:W-:Y:S01]  /*60760*/  IMAD.U32 R21, RZ, RZ, UR10 ;  /* 0x0000000aff157e24 */ /* 0x000fe2000f8e00ff */
[----:B------:R-:W-:Y:S02]  /*60770*/  LOP3.LUT R5, R5, 0xffefffff, RZ, 0xc0, !PT ;  /* 0xffefffff05057812 */ /* 0x000fe400078ec0ff */
[----:B------:R-:W-:Y:S02]  /*60780*/  @!P3 IADD3.X R98, R10, UR11, R30, P0, P2 ;  /* 0x0000000b0a62bc10 */ /* 0x000fe400087e441e */
[----:B------:R-:W-:Y:S01]  /*60790*/  @P3 LOP3.LUT R5, R5, 0x100000, RZ, 0xfc, !PT ;  /* 0x0010000005053812 */ /* 0x000fe200078efcff */
[----:B------:R-:W1:Y:S01]  /*607a0*/  @!P6 LDC.64 R10, c[0x0][0x5c0] ;  /* 0x00017000ff0aeb82 */ /* 0x000e620000000a00 */
[----:B0-----:R-:W-:-:S05]  /*607b0*/  IMAD.U32 R4, RZ, RZ, UR9 ;  /* 0x00000009ff047e24 */ /* 0x001fca000f8e00ff */
[----:B------:R-:W-:-:S04]  /*607c0*/  @!P5 IADD3 R99, P2, P3, R21, UR12, R24 ;  /* 0x0000000c1563dc10 */ /* 0x000fc8000fb5e018 */
[----:B------:R-:W-:Y:S01]  /*607d0*/  @!P5 IADD3.X R97, R4, UR11, R30, P2, P3 ;  /* 0x0000000b0461dc10 */ /* 0x000fe200097e641e */
[----:B--2---:R-:W-:Y:S02]  /*607e0*/  FMUL R4, R2, UR18 ;  /* 0x0000001202047c20 */ /* 0x004fe40008400000 */
[----:B------:R-:W2:Y:S01]  /*607f0*/  LDL.LU R2, [R1+0x828] ;  /* 0x0008280001027983 */ /* 0x000ea20000300800 */
[----:B------:R-:W-:Y:S02]  /*60800*/  LOP3.LUT P4, RZ, R0, 0x2, RZ, 0xc0, !PT ;  /* 0x0000000200ff7812 */ /* 0x000fe4000788c0ff */
[----:B------:R-:W-:Y:S01]  /*60810*/  LOP3.LUT R7, R7, 0xffffff7f, RZ, 0xc0, !PT ;  /* 0xffffff7f07077812 */ /* 0x000fe200078ec0ff */
[----:B------:R-:W4:Y:S01]  /*60820*/  LDL.LU R3, [R1+0x82c] ;  /* 0x00082c0001037983 */ /* 0x000f220000300800 */
[----:B-1----:R-:W-:Y:S02]  /*60830*/  @!P6 IADD3 R10, P0, R49, R10, RZ ;  /* 0x0000000a310ae210 */ /* 0x002fe40007f1e0ff */
[----:B------:R-:W-:-:S02]  /*60840*/  LOP3.LUT R5, R5, 0xfff7ffff, RZ, 0xc0, !PT ;  /* 0xfff7ffff05057812 */ /* 0x000fc400078ec0ff */
[----:B------:R-:W-:Y:S01]  /*60850*/  F2FP.SATFINITE.E4M3.F32.PACK_AB_MERGE_C R4, RZ, R4, RZ ;  /* 0x00000004ff04723e */ /* 0x000fe200048070ff */
[----:B------:R-:W-:Y:S01]  /*60860*/  @!P6 IMAD.X R11, R50, 0x1, R11, P0 ;  /* 0x00000001320be824 */ /* 0x000fe200000e060b */
[----:B------:R-:W-:-:S03]  /*60870*/  @P5 LOP3.LUT R5, R5, 0x80000, RZ, 0xfc, !PT ;  /* 0x0008000005055812 */ /* 0x000fc600078efcff */
[----:B------:R-:W-:Y:S02]  /*60880*/  @P4 LOP3.LUT R7, R7, 0x80, RZ, 0xfc, !PT ;  /* 0x0000008007074812 */ /* 0x000fe400078efcff */
[----:B------:R-:W-:Y:S02]  /*60890*/  ISETP.LT.OR P4, PT, R28, 0xb1, !P1 ;  /* 0x000000b11c00780c */ /* 0x000fe40004f81670 */
[----:B------:R-:W-:Y:S01]  /*608a0*/  LOP3.LUT P3, RZ, R5, 0x4000, RZ, 0xc0, !PT ;  /* 0x0000400005ff7812 */ /* 0x000fe2000786c0ff */
[----:B------:R0:W-:Y:S02]  /*608b0*/  @!P6 STG.E.U8 desc[UR30][R10.64+0xe0], R4 ;  /* 0x0000e0040a00e986 */ /* 0x0001e4000c10111e */
[----:B0-----:R-:W-:Y:S02]  /*608c0*/  IMAD.U32 R4, RZ, RZ, UR10 ;  /* 0x0000000aff047e24 */ /* 0x001fe4000f8e00ff */
[----:B------:R-:W-:-:S06]  /*608d0*/  IMAD.U32 R10, RZ, RZ, UR9 ;  /* 0x00000009ff0a7e24 */ /* 0x000fcc000f8e00ff */
[----:B------:R-:W-:-:S04]  /*608e0*/  @!P4 IADD3 R92, P0, P2, R4, UR12, R24 ;  /* 0x0000000c045ccc10 */ /* 0x000fc8000fa1e018 */
[----:B------:R-:W-:Y:S02]  /*608f0*/  @!P4 IADD3.X R93, R10, UR11, R30, P0, P2 ;  /* 0x0000000b0a5dcc10 */ /* 0x000fe400087e441e */
[----:B------:R-:W0:Y:S01]  /*60900*/  @!P3 LDC.64 R10, c[0x0][0x5c0] ;  /* 0x00017000ff0abb82 */ /* 0x000e220000000a00 */
[----:B------:R-:W-:-:S04]  /*60910*/  LOP3.LUT R5, R5, 0xfffbffff, RZ, 0xc0, !PT ;  /* 0xfffbffff05057812 */ /* 0x000fc800078ec0ff */
[----:B------:R-:W-:Y:S02]  /*60920*/  @P4 LOP3.LUT R5, R5, 0x40000, RZ, 0xfc, !PT ;  /* 0x0004000005054812 */ /* 0x000fe400078efcff */
[----:B------:R-:W-:Y:S02]  /*60930*/  ISETP.LT.OR P4, PT, R28, 0xb2, !P1 ;  /* 0x000000b21c00780c */ /* 0x000fe40004f81670 */
[----:B0-----:R-:W-:-:S05]  /*60940*/  @!P3 IADD3 R10, P0, R51, R10, RZ ;  /* 0x0000000a330ab210 */ /* 0x001fca0007f1e0ff */
[----:B------:R-:W-:-:S06]  /*60950*/  @!P3 IMAD.X R11, R52, 0x1, R11, P0 ;  /* 0x00000001340bb824 */ /* 0x000fcc00000e060b */
[----:B------:R-:W-:Y:S01]  /*60960*/  @!P4 IADD3 R94, P0, P2, R4, UR12, R24 ;  /* 0x0000000c045ecc10 */ /* 0x000fe2000fa1e018 */
[----:B---3--:R-:W-:-:S05]  /*60970*/  FMUL R4, R90, UR18 ;  /* 0x000000125a047c20 */ /* 0x008fca0008400000 */
[----:B------:R-:W-:-:S05]  /*60980*/  F2FP.SATFINITE.E4M3.F32.PACK_AB_MERGE_C R4, RZ, R4, RZ ;  /* 0x00000004ff04723e */ /* 0x000fca00048070ff */
[----:B------:R0:W-:Y:S01]  /*60990*/  @!P3 STG.E.U8 desc[UR30][R10.64+0xe1], R4 ;  /* 0x0000e1040a00b986 */ /* 0x0001e2000c10111e */
[----:B------:R-:W-:Y:S01]  /*609a0*/  ISETP.LT.OR P3, PT, R28, 0xb9, !P1 ;  /* 0x000000b91c00780c */ /* 0x000fe20004f61670 */
[----:B------:R-:W-:-:S05]  /*609b0*/  IMAD.U32 R21, RZ, RZ, UR9 ;  /* 0x00000009ff157e24 */ /* 0x000fca000f8e00ff */
[----:B------:R-:W-:Y:S01]  /*609c0*/  @!P4 IADD3.X R95, R21, UR11, R30, P0, P2 ;  /* 0x0000000b155fcc10 */ /* 0x000fe200087e441e */
[----:B0-----:R-:W-:-:S06]  /*609d0*/  IMAD.U32 R4, RZ, RZ, UR10 ;  /* 0x0000000aff047e24 */ /* 0x001fcc000f8e00ff */
[----:B------:R-:W-:Y:S01]  /*609e0*/  @!P3 IADD3 R88, P0, P2, R4, UR12, R24 ;  /* 0x0000000c0458bc10 */ /* 0x000fe2000fa1e018 */
[----:B--2---:R-:W-:Y:S02]  /*609f0*/  FMUL R4, R2, UR18 ;  /* 0x0000001202047c20 */ /* 0x004fe40008400000 */
[----:B------:R-:W2:Y:S04]  /*60a00*/  LDL.LU R2, [R1+0x830] ;  /* 0x0008300001027983 */ /* 0x000ea80000300800 */
[----:B------:R-:W3:Y:S01]  /*60a10*/  LDL.LU R22, [R1+0x834] ;  /* 0x0008340001167983 */ /* 0x000ee20000300800 */
[----:B------:R-:W-:Y:S01]  /*60a20*/  LOP3.LUT R5, R5, 0xfffdffff, RZ, 0xc0, !PT ;  /* 0xfffdffff05057812 */ /* 0x000fe200078ec0ff */
[----:B------:R-:W-:-:S03]  /*60a30*/  IMAD.U32 R10, RZ, RZ, UR9 ;  /* 0x00000009ff0a7e24 */ /* 0x000fc6000f8e00ff */
[----:B------:R-:W-:Y:S02]  /*60a40*/  @P4 LOP3.LUT R5, R5, 0x20000, RZ, 0xfc, !PT ;  /* 0x0002000005054812 */ /* 0x000fe400078efcff */
[----:B------:R-:W-:Y:S02]  /*60a50*/  LOP3.LUT P4, RZ, R7, 0x80, RZ, 0xc0, !PT ;  /* 0x0000008007ff7812 */ /* 0x000fe4000788c0ff */
[----:B------:R-:W-:Y:S02]  /*60a60*/  LOP3.LUT R5, R5, 0xfffeffff, RZ, 0xc0, !PT ;  /* 0xfffeffff05057812 */ /* 0x000fe400078ec0ff */
[----:B------:R-:W-:Y:S02]  /*60a70*/  @!P3 IADD3.X R89, R10, UR11, R30, P0, P2 ;  /* 0x0000000b0a59bc10 */ /* 0x000fe400087e441e */
[----:B------:R-:W-:Y:S02]  /*60a80*/  @P3 LOP3.LUT R5, R5, 0x10000, RZ, 0xfc, !PT ;  /* 0x0001000005053812 */ /* 0x000fe400078efcff */
[----:B------:R-:W-:-:S02]  /*60a90*/  ISETP.LT.OR P3, PT, R28, 0xba, !P1 ;  /* 0x000000ba1c00780c */ /* 0x000fc40004f61670 */
[----:B------:R-:W-:-:S05]  /*60aa0*/  F2FP.SATFINITE.E4M3.F32.PACK_AB_MERGE_C R4, RZ, R4, RZ ;  /* 0x00000004ff04723e */ /* 0x000fca00048070ff */
[----:B------:R0:W-:Y:S01]  /*60ab0*/  @!P4 STG.E.U8 desc[UR30][R212.64+0xe8], R4 ;  /* 0x0000e804d400c986 */ /* 0x0001e2000c10111e */
[----:B------:R-:W-:Y:S01]  /*60ac0*/  LOP3.LUT R5, R5, 0xffff7fff, RZ, 0xc0, !PT ;  /* 0xffff7fff05057812 */ /* 0x000fe200078ec0ff */
[----:B0-----:R-:W-:-:S04]  /*60ad0*/  IMAD.U32 R4, RZ, RZ, UR10 ;  /* 0x0000000aff047e24 */ /* 0x001fc8000f8e00ff */
[----:B------:R-:W-:Y:S02]  /*60ae0*/  @P3 LOP3.LUT R5, R5, 0x8000, RZ, 0xfc, !PT ;  /* 0x0000800005053812 */ /* 0x000fe400078efcff */
[----:B------:R-:W-:-:S04]  /*60af0*/  @!P3 IADD3 R90, P0, P2, R4, UR12, R24 ;  /* 0x0000000c045abc10 */ /* 0x000fc8000fa1e018 */
[----:B------:R-:W-:Y:S02]  /*60b00*/  @!P3 IADD3.X R91, R10, UR11, R30, P0, P2 ;  /* 0x0000000b0a5bbc10 */ /* 0x000fe400087e441e */
[----:B------:R-:W-:Y:S02]  /*60b10*/  ISETP.LT.OR P3, PT, R28, 0xc1, !P1 ;  /* 0x000000c11c00780c */ /* 0x000fe40004f61670 */
[----:B------:R-:W-:Y:S02]  /*60b20*/  LOP3.LUT P6, RZ, R6, 0x100, RZ, 0xc0, !PT ;  /* 0x0000010006ff7812 */ /* 0x000fe400078cc0ff */
[----:B------:R-:W-:-:S09]  /*60b30*/  LOP3.LUT P5, RZ, R0, 0x8, RZ, 0xc0, !PT ;  /* 0x0000000800ff7812 */ /* 0x000fd200078ac0ff */
[----:B------:R-:W-:-:S04]  /*60b40*/  @!P3 IADD3 R84, P0, P2, R4, UR12, R24 ;  /* 0x0000000c0454bc10 */ /* 0x000fc8000fa1e018 */
[----:B------:R-:W-:Y:S02]  /*60b50*/  @!P3 IADD3.X R86, R10, UR11, R30, P0, P2 ;  /* 0x0000000b0a56bc10 */ /* 0x000fe400087e441e */
[----:B------:R-:W0:Y:S01]  /*60b60*/  @!P6 LDC.64 R10, c[0x0][0x5c0] ;  /* 0x00017000ff0aeb82 */ /* 0x000e220000000a00 */
[----:B------:R-:W-:Y:S01]  /*60b70*/  ISETP.LT.OR P4, PT, R28, 0xc2, !P1 ;  /* 0x000000c21c00780c */ /* 0x000fe20004f81670 */
[----:B----4-:R-:W-:Y:S01]  /*60b80*/  FMUL R4, R3, UR18 ;  /* 0x0000001203047c20 */ /* 0x010fe20008400000 */
[----:B------:R-:W-:Y:S01]  /*60b90*/  LOP3.LUT R5, R5, 0xffffbfff, RZ, 0xc0, !PT ;  /* 0xffffbfff05057812 */ /* 0x000fe200078ec0ff */
[----:B------:R-:W-:Y:S01]  /*60ba0*/  IMAD.U32 R21, RZ, RZ, UR10 ;  /* 0x0000000aff157e24 */ /* 0x000fe2000f8e00ff */
[----:B------:R-:W4:Y:S02]  /*60bb0*/  LDL.LU R3, [R1+0x838] ;  /* 0x0008380001037983 */ /* 0x000f240000300800 */
[----:B------:R-:W-:Y:S02]  /*60bc0*/  F2FP.SATFINITE.E4M3.F32.PACK_AB_MERGE_C R4, RZ, R4, RZ ;  /* 0x00000004ff04723e */ /* 0x000fe400048070ff */
[----:B------:R-:W-:Y:S01]  /*60bd0*/  @P3 LOP3.LUT R5, R5, 0x4000, RZ, 0xfc, !PT ;  /* 0x0000400005053812 */ /* 0x000fe200078efcff */
[----:B------:R-:W4:Y:S04]  /*60be0*/  LDL.LU R23, [R1+0x83c] ;  /* 0x00083c0001177983 */ /* 0x000f280000300800 */
[----:B------:R1:W-:Y:S01]  /*60bf0*/  @!P5 STG.E.U8 desc[UR30][R210.64+0xe9], R4 ;  /* 0x0000e904d200d986 */ /* 0x0003e2000c10111e */
[----:B------:R-:W-:Y:S01]  /*60c00*/  @!P4 IADD3 R87, P2, P3, R21, UR12, R24 ;  /* 0x0000000c1557cc10 */ /* 0x000fe2000fb5e018 */
[----:B-1----:R-:W-:Y:S01]  /*60c10*/  IMAD.U32 R4, RZ, RZ, UR9 ;  /* 0x00000009ff047e24 */ /* 0x002fe2000f8e00ff */
[----:B0-----:R-:W-:-:S04]  /*60c20*/  @!P6 IADD3 R10, P0, R53, R10, RZ ;  /* 0x0000000a350ae210 */ /* 0x001fc80007f1e0ff */
[----:B------:R-:W-:Y:S02]  /*60c30*/  @!P4 IADD3.X R85, R4, UR11, R30, P2, P3 ;  /* 0x0000000b0455cc10 */ /* 0x000fe400097e641e */
[----:B------:R-:W-:Y:S01]  /*60c40*/  LOP3.LUT P3, RZ, R6, 0x2000, RZ, 0xc0, !PT ;  /* 0x0000200006ff7812 */ /* 0x000fe2000786c0ff */
[----:B------:R-:W-:Y:S01]  /*60c50*/  @!P6 IMAD.X R11, R56, 0x1, R11, P0 ;  /* 0x00000001380be824 */ /* 0x000fe200000e060b */
[----:B------:R-:W-:Y:S02]  /*60c60*/  LOP3.LUT R5, R5, 0xffffdfff, RZ, 0xc0, !PT ;  /* 0xffffdfff05057812 */ /* 0x000fe400078ec0ff */
[----:B------:R-:W-:Y:S02]  /*60c70*/  LOP3.LUT P5, RZ, R0, 0x80, RZ, 0xc0, !PT ;  /* 0x0000008000ff7812 */ /* 0x000fe400078ac0ff */
[----:B------:R-:W-:Y:S02]  /*60c80*/  @P4 LOP3.LUT R5, R5, 0x2000, RZ, 0xfc, !PT ;  /* 0x0000200005054812 */ /* 0x000fe400078efcff */
[----:B------:R-:W-:-:S02]  /*60c90*/  ISETP.LT.OR P4, PT, R28, 0xc9, !P1 ;  /* 0x000000c91c00780c */ /* 0x000fc40004f81670 */
[----:B------:R-:W-:Y:S01]  /*60ca0*/  LOP3.LUT R7, R7, 0xffffffbf, RZ, 0xc0, !PT ;  /* 0xffffffbf07077812 */ /* 0x000fe200078ec0ff */
[----:B------:R-:W-:-:S06]  /*60cb0*/  IMAD.U32 R211, RZ, RZ, UR10 ;  /* 0x0000000affd37e24 */ /* 0x000fcc000f8e00ff */
[----:B------:R-:W-:Y:S02]  /*60cc0*/  @P5 LOP3.LUT R7, R7, 0x40, RZ, 0xfc, !PT ;  /* 0x0000004007075812 */ /* 0x000fe400078efcff */
[----:B------:R-:W-:Y:S02]  /*60cd0*/  ISETP.LT.OR P5, PT, R28, 0xca, !P1 ;  /* 0x000000ca1c00780c */ /* 0x000fe40004fa1670 */
[----:B------:R-:W-:Y:S01]  /*60ce0*/  @!P4 IADD3 R211, P0, P2, R211, UR12, R24 ;  /* 0x0000000cd3d3cc10 */ /* 0x000fe2000fa1e018 */
[----:B------:R-:W-:Y:S02]  /*60cf0*/  IMAD.U32 R210, RZ, RZ, UR10 ;  /* 0x0000000affd27e24 */ /* 0x000fe4000f8e00ff */
[----:B--2---:R-:W-:-:S05]  /*60d00*/  FMUL R4, R2, UR18 ;  /* 0x0000001202047c20 */ /* 0x004fca0008400000 */
[----:B------:R-:W-:-:S05]  /*60d10*/  F2FP.SATFINITE.E4M3.F32.PACK_AB_MERGE_C R4, RZ, R4, RZ ;  /* 0x00000004ff04723e */ /* 0x000fca00048070ff */
[----:B------:R0:W-:Y:S02]  /*60d20*/  @!P6 STG.E.U8 desc[UR30][R10.64+0xe8], R4 ;  /* 0x0000e8040a00e986 */ /* 0x0001e4000c10111e */
[----:B0-----:R-:W0:Y:S01]  /*60d30*/  @!P3 LDC.64 R10, c[0x0][0x5c0] ;  /* 0x00017000ff0abb82 */ /* 0x001e220000000a00 */
[----:B------:R-:W-:-:S05]  /*60d40*/  IMAD.U32 R4, RZ, RZ, UR9 ;  /* 0x00000009ff047e24 */ /* 0x000fca000f8e00ff */
[----:B------:R-:W-:Y:S02]  /*60d50*/  @!P4 IADD3.X R83, R4, UR11, R30, P0, P2 ;  /* 0x0000000b0453cc10 */ /* 0x000fe400087e441e */
[----:B0-----:R-:W-:-:S05]  /*60d60*/  @!P3 IADD3 R10, P0, R26, R10, RZ ;  /* 0x0000000a1a0ab210 */ /* 0x001fca0007f1e0ff */
[----:B------:R-:W-:Y:S01]  /*60d70*/  @!P3 IMAD.X R11, R57, 0x1, R11, P0 ;  /* 0x00000001390bb824 */ /* 0x000fe200000e060b */
[----:B------:R-:W-:-:S04]  /*60d80*/  @!P5 IADD3 R210, P0, P2, R210, UR12, R24 ;  /* 0x0000000cd2d2dc10 */ /* 0x000fc8000fa1e018 */
[----:B------:R-:W-:Y:S01]  /*60d90*/  @!P5 IADD3.X R2, R4, UR11, R30, P0, P2 ;  /* 0x0000000b0402dc10 */ /* 0x000fe200087e441e */
[----:B---3--:R-:W-:Y:S02]  /*60da0*/  FMUL R4, R22, UR18 ;  /* 0x0000001216047c20 */ /* 0x008fe40008400000 */
[----:B------:R-:W2:Y:S03]  /*60db0*/  LDL.LU R22, [R1+0x840] ;  /* 0x0008400001167983 */ /* 0x000ea60000300800 */
[----:B------:R-:W-:Y:S02]  /*60dc0*/  F2FP.SATFINITE.E4M3.F32.PACK_AB_MERGE_C R4, RZ, R4, RZ ;  /* 0x00000004ff04723e */ /* 0x000fe400048070ff */
[----:B------:R-:W-:-:S03]  /*60dd0*/  LOP3.LUT R5, R5, 0xffffefff, RZ, 0xc0, !PT ;  /* 0xffffefff05057812 */ /* 0x000fc600078ec0ff */
[----:B------:R4:W-:Y:S01]  /*60de0*/  @!P3 STG.E.U8 desc[UR30][R10.64+0xe9], R4 ;  /* 0x0000e9040a00b986 */ /* 0x0009e2000c10111e */
[----:B------:R-:W-:Y:S02]  /*60df0*/  ISETP.LT.OR P3, PT, R28, 0xd1, !P1 ;  /* 0x000000d11c00780c */ /* 0x000fe40004f61670 */
[----:B------:R-:W-:Y:S01]  /*60e00*/  @P4 LOP3.LUT R5, R5, 0x1000, RZ, 0xfc, !PT ;  /* 0x0000100005054812 */ /* 0x000fe200078efcff */
[----:B------:R-:W-:-:S03]  /*60e10*/  IMAD.U32 R183, RZ, RZ, UR10 ;  /* 0x0000000affb77e24 */ /* 0x000fc6000f8e00ff */
[----:B------:R-:W-:Y:S01]  /*60e20*/  LOP3.LUT R5, R5, 0xfffff7ff, RZ, 0xc0, !PT ;  /* 0xfffff7ff05057812 */ /* 0x000fe200078ec0ff */
[----:B------:R-:W-:-:S03]  /*60e30*/  IMAD.U32 R212, RZ, RZ, UR9 ;  /* 0x00000009ffd47e24 */ /* 0x000fc6000f8e00ff */
[----:B------:R-:W-:-:S03]  /*60e40*/  @P5 LOP3.LUT R5, R5, 0x800, RZ, 0xfc, !PT ;  /* 0x0000080005055812 */ /* 0x000fc600078efcff */
[----:B------:R-:W-:Y:S02]  /*60e50*/  @!P3 IADD3 R183, P0, P2, R183, UR12, R24 ;  /* 0x0000000cb7b7bc10 */ /* 0x000fe4000fa1e018 */
[----:B------:R-:W-:Y:S02]  /*60e60*/  LOP3.LUT R5, R5, 0xfffffbff, RZ, 0xc0, !PT ;  /* 0xfffffbff05057812 */ /* 0x000fe400078ec0ff */
[----:B------:R-:W-:Y:S02]  /*60e70*/  LOP3.LUT P5, RZ, R7, 0x40, RZ, 0xc0, !PT ;  /* 0x0000004007ff7812 */ /* 0x000fe400078ac0ff */
[----:B------:R-:W-:Y:S02]  /*60e80*/  @P3 LOP3.LUT R5, R5, 0x400, RZ, 0xfc, !PT ;  /* 0x0000040005053812 */ /* 0x000fe400078efcff */
[----:B------:R-:W-:Y:S01]  /*60e90*/  @!P3 IADD3.X R212, R212, UR11, R30, P0, P2 ;  /* 0x0000000bd4d4bc10 */ /* 0x000fe200087e441e */
[----:B----4-:R-:W-:Y:S01]  /*60ea0*/  FMUL R4, R3, UR18 ;  /* 0x0000001203047c20 */ /* 0x010fe20008400000 */
[----:B------:R-:W-:Y:S01]  /*60eb0*/  ISETP.LT.OR P3, PT, R28, 0xd2, !P1 ;  /* 0x000000d21c00780c */ /* 0x000fe20004f61670 */
[----:B------:R-:W-:-:S03]  /*60ec0*/  IMAD.U32 R182, RZ, RZ, UR10 ;  /* 0x0000000affb67e24 */ /* 0x000fc6000f8e00ff */
[----:B------:R-:W-:Y:S02]  /*60ed0*/  F2FP.SATFINITE.E4M3.F32.PACK_AB_MERGE_C R4, RZ, R4, RZ ;  /* 0x00000004ff04723e */ /* 0x000fe400048070ff */
[----:B------:R-:W-:-:S03]  /*60ee0*/  LOP3.LUT R5, R5, 0xfffffdff, RZ, 0xc0, !PT ;  /* 0xfffffdff05057812 */ /* 0x000fc600078ec0ff */
[----:B------:R0:W-:Y:S04]  /*60ef0*/  @!P5 STG.E.U8 desc[UR30][R202.64+0xf0], R4 ;  /* 0x0000f004ca00d986 */ /* 0x0001e8000c10111e */
[----:B------:R-:W-:Y:S02]  /*60f00*/  @!P3 IADD3 R182, P0, P2, R182, UR12, R24 ;  /* 0x0000000cb6b6bc10 */ /* 0x000fe4000fa1e018 */
[----:B------:R-:W-:Y:S01]  /*60f10*/  @P3 LOP3.LUT R5, R5, 0x200, RZ, 0xfc, !PT ;  /* 0x0000020005053812 */ /* 0x000fe200078efcff */
[----:B0-----:R-:W-:-:S05]  /*60f20*/  IMAD.U32 R202, RZ, RZ, UR9 ;  /* 0x00000009ffca7e24 */ /* 0x001fca000f8e00ff */
[----:B------:R-:W-:Y:S02]  /*60f30*/  @!P3 IADD3.X R202, R202, UR11, R30, P0, P2 ;  /* 0x0000000bcacabc10 */ /* 0x000fe400087e441e */
[----:B------:R-:W-:Y:S01]  /*60f40*/  ISETP.LT.OR P3, PT, R28, 0xd9, !P1 ;  /* 0x000000d91c00780c */ /* 0x000fe20004f61670 */
[----:B------:R-:W-:Y:S02]  /*60f50*/  IMAD.U32 R213, RZ, RZ, UR10 ;  /* 0x0000000affd57e24 */ /* 0x000fe4000f8e00ff */
[----:B------:R-:W-:Y:S01]  /*60f60*/  IMAD.U32 R4, RZ, RZ, UR9 ;  /* 0x00000009ff047e24 */ /* 0x000fe2000f8e00ff */
[----:B------:R-:W-:-:S09]  /*60f70*/  LOP3.LUT P4, RZ, R0, 0x100, RZ, 0xc0, !PT ;  /* 0x0000010000ff7812 */ /* 0x000fd2000788c0ff */
[----:B------:R-:W-:-:S04]  /*60f80*/  @!P3 IADD3 R213, P0, P2, R213, UR12, R24 ;  /* 0x0000000cd5d5bc10 */ /* 0x000fc8000fa1e018 */
[----:B------:R-:W-:Y:S01]  /*60f90*/  @!P3 IADD3.X R3, R4, UR11, R30, P0, P2 ;  /* 0x0000000b0403bc10 */ /* 0x000fe200087e441e */
[----:B------:R-:W-:Y:S02]  /*60fa0*/  FMUL R4, R23, UR18 ;  /* 0x0000001217047c20 */ /* 0x000fe40008400000 */
[----:B------:R-:W3:Y:S03]  /*60fb0*/  LDL.LU R23, [R1+0x844] ;  /* 0x0008440001177983 */ /* 0x000ee60000300800 */
[----:B------:R-:W-:-:S05]  /*60fc0*/  F2FP.SATFINITE.E4M3.F32.PACK_AB_MERGE_C R4, RZ, R4, RZ ;  /* 0x00000004ff04723e */ /* 0x000fca00048070ff */
[----:B------:R2:W-:Y:S02]  /*60fd0*/  @!P4 STG.E.U8 desc[UR30][R168.64+0xf1], R4 ;  /* 0x0000f104a800c986 */ /* 0x0005e4000c10111e */
[----:B--2---:R-:W-:Y:S02]  /*60fe0*/  FMUL R4, R22, UR18 ;  /* 0x0000001216047c20 */ /* 0x004fe40008400000 */
[----:B------:R-:W2:Y:S04]  /*60ff0*/  LDL.LU R22, [R1+0x848] ;  /* 0x0008480001167983 */ /* 0x000ea80000300800 */
[----:B------:R-:W4:Y:S01]  /*61000*/  LDL.LU R50, [R1+0x84c] ;  /* 0x00084c0001327983 */ /* 0x000f220000300800 */
[C---:B------:R-:W-:Y:S02]  /*61010*/  LOP3.LUT P6, RZ, R6.reuse, 0x80000, RZ, 0xc0, !PT ;  /* 0x0008000006ff7812 */ /* 0x040fe400078cc0ff */
[----:B------:R-:W-:Y:S01]  /*61020*/  LOP3.LUT P5, RZ, R6, 0x400000, RZ, 0xc0, !PT ;  /* 0x0040000006ff7812 */ /* 0x000fe200078ac0ff */
[----:B------:R-:W-:Y:S01]  /*61030*/  IMAD.U32 R168, RZ, RZ, UR10 ;  /* 0x0000000affa87e24 */ /* 0x000fe2000f8e00ff */
[----:B------:R-:W-:Y:S01]  /*61040*/  ISETP.LT.OR P4, PT, R28, 0xda, !P1 ;  /* 0x000000da1c00780c */ /* 0x000fe20004f81670 */
[----:B------:R-:W-:Y:S01]  /*61050*/  IMAD.U32 R203, RZ, RZ, UR9 ;  /* 0x00000009ffcb7e24 */ /* 0x000fe2000f8e00ff */
[----:B------:R-:W-:Y:S01]  /*61060*/  F2FP.SATFINITE.E4M3.F32.PACK_AB_MERGE_C R4, RZ, R4, RZ ;  /* 0x00000004ff04723e */ /* 0x000fe200048070ff */
[----:B------:R-:W-:Y:S01]  /*61070*/  IMAD.U32 R49, RZ, RZ, UR10 ;  /* 0x0000000aff317e24 */ /* 0x000fe2000f8e00ff */
[----:B------:R-:W-:Y:S01]  /*61080*/  LOP3.LUT R5, R5, 0xfffffeff, RZ, 0xc0, !PT ;  /* 0xfffffeff05057812 */ /* 0x000fe200078ec0ff */
[----:B------:R-:W-:Y:S01]  /*61090*/  IMAD.U32 R57, RZ, RZ, UR9 ;  /* 0x00000009ff397e24 */ /* 0x000fe2000f8e00ff */
[----:B------:R-:W4:Y:S03]  /*610a0*/  LDL.LU R52, [R1+0x850] ;  /* 0x0008500001347983 */ /* 0x000f260000300800 */
[----:B------:R-:W0:Y:S01]  /*610b0*/  @!P6 LDC.64 R10, c[0x0][0x5c0] ;  /* 0x00017000ff0aeb82 */ /* 0x000e220000000a00 */
[----:B------:R-:W-:-:S03]  /*610c0*/  @P3 LOP3.LUT R5, R5, 0x100, RZ, 0xfc, !PT ;  /* 0x0000010005053812 */ /* 0x000fc600078efcff */
[----:B------:R-:W-:-:S04]  /*610d0*/  @!P4 IADD3 R168, P2, P3, R168, UR12, R24 ;  /* 0x0000000ca8a8cc10 */ /* 0x000fc8000fb5e018 */
[----:B------:R-:W-:Y:S02]  /*610e0*/  @!P4 IADD3.X R203, R203, UR11, R30, P2, P3 ;  /* 0x0000000bcbcbcc10 */ /* 0x000fe400097e641e */
[----:B0-----:R-:W-:-:S05]  /*610f0*/  @!P6 IADD3 R10, P0, R27, R10, RZ ;  /* 0x0000000a1b0ae210 */ /* 0x001fca0007f1e0ff */
[----:B------:R-:W-:-:S05]  /*61100*/  @!P6 IMAD.X R11, R60, 0x1, R11, P0 ;  /* 0x000000013c0be824 */ /* 0x000fca00000e060b */
[----:B------:R0:W-:Y:S01]  /*61110*/  @!P6 STG.E.U8 desc[UR30][R10.64+0xf0], R4 ;  /* 0x0000f0040a00e986 */ /* 0x0001e2000c10111e */
[----:B------:R-:W-:Y:S01]  /*61120*/  ISETP.LT.OR P3, PT, R28, 0xe1, !P1 ;  /* 0x000000e11c00780c */ /* 0x000fe20004f61670 */
[----:B0-----:R-:W0:-:S12]  /*61130*/  @!P5 LDC.64 R10, c[0x0][0x5c0] ;  /* 0x00017000ff0adb82 */ /* 0x001e180000000a00 */
[----:B------:R-:W-:-:S04]  /*61140*/  @!P3 IADD3 R49, P0, P2, R49, UR12, R24 ;  /* 0x0000000c3131bc10 */ /* 0x000fc8000fa1e018 */
[----:B------:R-:W-:Y:S02]  /*61150*/  @!P3 IADD3.X R57, R57, UR11, R30, P0, P2 ;  /* 0x0000000b3939bc10 */ /* 0x000fe400087e441e */
[----:B------:R-:W-:Y:S01]  /*61160*/  LOP3.LUT R5, R5, 0xffffff7f, RZ, 0xc0, !PT ;  /* 0xffffff7f05057812 */ /* 0x000fe200078ec0ff */
[----:B---3--:R-:W-:-:S03]  /*61170*/  FMUL R4, R23, UR18 ;  /* 0x0000001217047c20 */ /* 0x008fc60008400000 */
[----:B------:R-:W-:Y:S02]  /*61180*/  @P4 LOP3.LUT R5, R5, 0x80, RZ, 0xfc, !PT ;  /* 0x0000008005054812 */ /* 0x000fe400078efcff */
[----:B------:R-:W-:Y:S02]  /*61190*/  F2FP.SATFINITE.E4M3.F32.PACK_AB_MERGE_C R4, RZ, R4, RZ ;  /* 0x00000004ff04723e */ /* 0x000fe400048070ff */
[----:B0-----:R-:W-:Y:S02]  /*611a0*/  @!P5 IADD3 R10, P0, R16, R10, RZ ;  /* 0x0000000a100ad210 */ /* 0x001fe40007f1e0ff */
[----:B------:R-:W-:-:S03]  /*611b0*/  LOP3.LUT P4, RZ, R0, 0x2000, RZ, 0xc0, !PT ;  /* 0x0000200000ff7812 */ /* 0x000fc6000788c0ff */
[----:B------:R-:W-:-:S05]  /*611c0*/  @!P5 IMAD.X R11, R31, 0x1, R11, P0 ;  /* 0x000000011f0bd824 */ /* 0x000fca00000e060b */
[----:B------:R2:W-:Y:S01]  /*611d0*/  @!P5 STG.E.U8 desc[UR30][R10.64+0xf1], R4 ;  /* 0x0000f1040a00d986 */ /* 0x0005e2000c10111e */
[----:B------:R-:W-:Y:S01]  /*611e0*/  LOP3.LUT P6, RZ, R0, 0x4000, RZ, 0xc0, !PT ;  /* 0x0000400000ff7812 */ /* 0x000fe200078cc0ff */
[----:B--2---:R-:W-:-:S05]  /*611f0*/  FMUL R4, R22, UR18 ;  /* 0x0000001216047c20 */ /* 0x004fca0008400000 */
[----:B------:R-:W-:-:S05]  /*61200*/  F2FP.SATFINITE.E4M3.F32.PACK_AB_MERGE_C R4, RZ, R4, RZ ;  /* 0x00000004ff04723e */ /* 0x000fca00048070ff */
[----:B------:R4:W-:Y:S02]  /*61210*/  @!P4 STG.E.U8 desc[UR30][R196.64+0xf8], R4 ;  /* 0x0000f804c400c986 */ /* 0x0009e4000c10111e */
[----:B----4-:R-:W-:-:S05]  /*61220*/  FMUL R4, R50, UR18 ;  /* 0x0000001232047c20 */ /* 0x010fca0008400000 */
[----:B------:R-:W-:-:S05]  /*61230*/  F2FP.SATFINITE.E4M3.F32.PACK_AB_MERGE_C R4, RZ, R4, RZ ;  /* 0x00000004ff04723e */ /* 0x000fca00048070ff */
[----:B------:R0:W-:Y:S04]  /*61240*/  @!P6 STG.E.U8 desc[UR30][R194.64+0xf9], R4 ;  /* 0x0000f904c200e986 */ /* 0x0001e8000c10111e */
[----:B0-----:R-:W2:Y:S04]  /*61250*/  LDL.LU R194, [R1+0x854] ;  /* 0x0008540001c27983 */ /* 0x001ea80000300800 */
[----:B------:R-:W3:Y:S04]  /*61260*/  LDL.LU R195, [R1+0x858] ;  /* 0x0008580001c37983 */ /* 0x000ee80000300800 */
[----:B------:R-:W4:Y:S04]  /*61270*/  LDL.LU R196, [R1+0x85c] ;  /* 0x00085c0001c47983 */ /* 0x000f280000300800 */
[----:B------:R-:W4:Y:S01]  /*61280*/  LDL.LU R197, [R1+0x860] ;  /* 0x0008600001c57983 */ /* 0x000f220000300800 */
[----:B------:R-:W-:-:S04]  /*61290*/  LOP3.LUT R5, R5, 0xffffffbf, RZ, 0xc0, !PT ;  /* 0xffffffbf05057812 */ /* 0x000fc800078ec0ff */
[----:B------:R-:W-:Y:S02]  /*612a0*/  @P3 LOP3.LUT R5, R5, 0x40, RZ, 0xfc, !PT ;  /* 0x0000004005053812 */ /* 0x000fe400078efcff */
[C---:B------:R-:W-:Y:S02]  /*612b0*/  ISETP.LT.OR P3, PT, R28.reuse, 0xe2, !P1 ;  /* 0x000000e21c00780c */ /* 0x040fe40004f61670 */
[C---:B------:R-:W-:Y:S01]  /*612c0*/  ISETP.LT.OR P5, PT, R28.reuse, 0xe9, !P1 ;  /* 0x000000e91c00780c */ /* 0x040fe20004fa1670 */
[----:B------:R-:W-:Y:S01]  /*612d0*/  IMAD.U32 R31, RZ, RZ, UR10 ;  /* 0x0000000aff1f7e24 */ /* 0x000fe2000f8e00ff */
[----:B------:R-:W-:Y:S01]  /*612e0*/  ISETP.LT.OR P4, PT, R28, 0xea, !P1 ;  /* 0x000000ea1c00780c */ /* 0x000fe20004f81670 */
[----:B------:R-:W-:Y:S02]  /*612f0*/  IMAD.U32 R56, RZ, RZ, UR9 ;  /* 0x00000009ff387e24 */ /* 0x000fe4000f8e00ff */
[----:B------:R-:W-:Y:S01]  /*61300*/  IMAD.U32 R23, RZ, RZ, UR10 ;  /* 0x0000000aff177e24 */ /* 0x000fe2000f8e00ff */
[----:B------:R-:W-:Y:S01]  /*61310*/  LOP3.LUT R0, R0, 0xffefffff, RZ, 0xc0, !PT ;  /* 0xffefffff00007812 */ /* 0x000fe200078ec0ff */
[----:B------:R-:W-:-:S04]  /*61320*/  IMAD.U32 R51, RZ, RZ, UR9 ;  /* 0x00000009ff337e24 */ /* 0x000fc8000f8e00ff */
[----:B------:R-:W-:Y:S01]  /*61330*/  @!P3 IADD3 R31, P0, P2, R31, UR12, R24 ;  /* 0x0000000c1f1fbc10 */ /* 0x000fe2000fa1e018 */
[----:B------:R-:W-:Y:S01]  /*61340*/  IMAD.U32 R22, RZ, RZ, UR10 ;  /* 0x0000000aff167e24 */ /* 0x000fe2000f8e00ff */
[----:B------:R-:W-:Y:S02]  /*61350*/  @P5 LOP3.LUT R0, R0, 0x100000, RZ, 0xfc, !PT ;  /* 0x0010000000005812 */ /* 0x000fe400078efcff */
[----:B------:R-:W-:Y:S02]  /*61360*/  @!P3 IADD3.X R56, R56, UR11, R30, P0, P2 ;  /* 0x0000000b3838bc10 */ /* 0x000fe400087e441e */
[----:B------:R-:W-:Y:S01]  /*61370*/  @!P5 IADD3 R23, P0, P2, R23, UR12, R24 ;  /* 0x0000000c1717dc10 */ /* 0x000fe2000fa1e018 */
[----:B------:R-:W-:Y:S01]  /*61380*/  IMAD.U32 R27, RZ, RZ, UR9 ;  /* 0x00000009ff1b7e24 */ /* 0x000fe2000f8e00ff */
[----:B------:R-:W-:Y:S02]  /*61390*/  LOP3.LUT R0, R0, 0xffdfffff, RZ, 0xc0, !PT ;  /* 0xffdfffff00007812 */ /* 0x000fe400078ec0ff */
[----:B------:R-:W-:-:S02]  /*613a0*/  @!P5 IADD3.X R51, R51, UR11, R30, P0, P2 ;  /* 0x0000000b3333dc10 */ /* 0x000fc400087e441e */
[----:B------:R-:W-:Y:S02]  /*613b0*/  @!P4 IADD3 R22, P0, P2, R22, UR12, R24 ;  /* 0x0000000c1616cc10 */ /* 0x000fe4000fa1e018 */
[----:B------:R-:W-:Y:S02]  /*613c0*/  @P4 LOP3.LUT R0, R0, 0x200000, RZ, 0xfc, !PT ;  /* 0x0020000000004812 */ /* 0x000fe400078efcff */
[----:B------:R-:W-:Y:S02]  /*613d0*/  @!P4 IADD3.X R27, R27, UR11, R30, P0, P2 ;  /* 0x0000000b1b1bcc10 */ /* 0x000fe400087e441e */
[----:B------:R-:W-:Y:S02]  /*613e0*/  LOP3.LUT P4, RZ, R6, 0x20000000, RZ, 0xc0, !PT ;  /* 0x2000000006ff7812 */ /* 0x000fe4000788c0ff */
[----:B------:R-:W-:-:S04]  /*613f0*/  LOP3.LUT R5, R5, 0xffffffdf, RZ, 0xc0, !PT ;  /* 0xffffffdf05057812 */ /* 0x000fc800078ec0ff */
[----:B------:R-:W-:-:S07]  /*61400*/  @P3 LOP3.LUT R5, R5, 0x20, RZ, 0xfc, !PT ;  /* 0x0000002005053812 */ /* 0x000fce00078efcff */
[----:B------:R-:W0:Y:S01]  /*61410*/  @!P4 LDC.64 R10, c[0x0][0x5c0] ;  /* 0x00017000ff0acb82 */ /* 0x000e220000000a00 */
[----:B------:R-:W-:Y:S01]  /*61420*/  ISETP.LT.OR P3, PT, R28, 0xf1, !P1 ;  /* 0x000000f11c00780c */ /* 0x000fe20004f61670 */
[----:B------:R-:W-:Y:S01]  /*61430*/  IMAD.U32 R53, RZ, RZ, UR10 ;  /* 0x0000000aff357e24 */ /* 0x000fe2000f8e00ff */
[----:B------:R-:W-:Y:S01]  /*61440*/  LOP3.LUT R0, R0, 0xfff7ffff, RZ, 0xc0, !PT ;  /* 0xfff7ffff00007812 */ /* 0x000fe200078ec0ff */
[----:B------:R-:W-:Y:S02]  /*61450*/  IMAD.U32 R169, RZ, RZ, UR9 ;  /* 0x00000009ffa97e24 */ /* 0x000fe4000f8e00ff */
[----:B------:R-:W-:-:S08]  /*61460*/  FMUL R4, R52, UR18 ;  /* 0x0000001234047c20 */ /* 0x000fd00008400000 */
[----:B------:R-:W-:Y:S02]  /*61470*/  @!P3 IADD3 R53, P0, P2, R53, UR12, R24 ;  /* 0x0000000c3535bc10 */ /* 0x000fe4000fa1e018 */
[----:B------:R-:W-:Y:S02]  /*61480*/  @P3 LOP3.LUT R0, R0, 0x80000, RZ, 0xfc, !PT ;  /* 0x0008000000003812 */ /* 0x000fe400078efcff */
[----:B------:R-:W-:Y:S02]  /*61490*/  @!P3 IADD3.X R169, R169, UR11, R30, P0, P2 ;  /* 0x0000000ba9a9bc10 */ /* 0x000fe400087e441e */
[----:B0-----:R-:W-:Y:S02]  /*614a0*/  @!P4 IADD3 R10, P3, R61, R10, RZ ;  /* 0x0000000a3d0ac210 */ /* 0x001fe40007f7e0ff */
[----:B------:R-:W-:-:S03]  /*614b0*/  F2FP.SATFINITE.E4M3.F32.PACK_AB_MERGE_C R4, RZ, R4, RZ ;  /* 0x00000004ff04723e */ /* 0x000fc600048070ff */
[----:B------:R-:W-:-:S05]  /*614c0*/  @!P4 IMAD.X R11, R69, 0x1, R11, P3 ;  /* 0x00000001450bc824 */ /* 0x000fca00018e060b */
[----:B------:R0:W-:Y:S01]  /*614d0*/  @!P4 STG.E.U8 desc[UR30][R10.64+0xf8], R4 ;  /* 0x0000f8040a00c986 */ /* 0x0001e2000c10111e */
[----:B------:R-:W-:Y:S02]  /*614e0*/  LOP3.LUT P5, RZ, R8, 0x1, RZ, 0xc0, !PT ;  /* 0x0000000108ff7812 */ /* 0x000fe400078ac0ff */
[----:B------:R-:W-:Y:S01]  /*614f0*/  ISETP.LT.OR P0, PT, R28, 0xf2, !P1 ;  /* 0x000000f21c00780c */ /* 0x000fe20004f01670 */
[----:B------:R-:W-:Y:S02]  /*61500*/  IMAD.U32 R50, RZ, RZ, UR10 ;  /* 0x0000000aff327e24 */ /* 0x000fe4000f8e00ff */
[----:B------:R-:W-:-:S08]  /*61510*/  IMAD.U32 R60, RZ, RZ, UR9 ;  /* 0x00000009ff3c7e24 */ /* 0x000fd0000f8e00ff */
[----:B0-----:R-:W0:Y:S02]  /*61520*/  @!P5 LDC.64 R10, c[0x0][0x5c0] ;  /* 0x00017000ff0adb82 */ /* 0x001e240000000a00 */
[----:B------:R-:W-:-:S04]  /*61530*/  @!P0 IADD3 R50, P2, P6, R50, UR12, R24 ;  /* 0x0000000c32328c10 */ /* 0x000fc8000fe5e018 */
[----:B------:R-:W-:Y:S02]  /*61540*/  @!P0 IADD3.X R60, R60, UR11, R30, P2, P6 ;  /* 0x0000000b3c3c8c10 */ /* 0x000fe400097ec41e */
[----:B------:R-:W-:Y:S01]  /*61550*/  ISETP.LT.OR P2, PT, R28, 0xf9, !P1 ;  /* 0x000000f91c00780c */ /* 0x000fe20004f41670 */
[----:B------:R-:W-:Y:S01]  /*61560*/  IMAD.U32 R26, RZ, RZ, UR9 ;  /* 0x00000009ff1a7e24 */ /* 0x000fe2000f8e00ff */
[----:B------:R-:W-:-:S04]  /*61570*/  LOP3.LUT R0, R0, 0xffbfffff, RZ, 0xc0, !PT ;  /* 0xffbfffff00007812 */ /* 0x000fc800078ec0ff */
[----:B------:R-:W-:-:S07]  /*61580*/  @P0 LOP3.LUT R0, R0, 0x400000, RZ, 0xfc, !PT ;  /* 0x0040000000000812 */ /* 0x000fce00078efcff */
[----:B------:R-:W-:-:S04]  /*61590*/  @!P2 IADD3 R21, P4, P6, R21, UR12, R24 ;  /* 0x0000000c1515ac10 */ /* 0x000fc8000fe9e018 */
[----:B------:R-:W-:Y:S02]  /*615a0*/  @!P2 IADD3.X R26, R26, UR11, R30, P4, P6 ;  /* 0x0000000b1a1aac10 */ /* 0x000fe4000a7ec41e */
[----:B0-----:R-:W-:Y:S02]  /*615b0*/  @!P5 IADD3 R10, P6, R68, R10, RZ ;  /* 0x0000000a440ad210 */ /* 0x001fe40007fde0ff */
[C---:B------:R-:W-:Y:S02]  /*615c0*/  LOP3.LUT P0, RZ, R0.reuse, 0x10000, RZ, 0xc0, !PT ;  /* 0x0001000000ff7812 */ /* 0x040fe4000780c0ff */
[----:B------:R-:W-:Y:S01]  /*615d0*/  LOP3.LUT R0, R0, 0xff7fffff, RZ, 0xc0, !PT ;  /* 0xff7fffff00007812 */ /* 0x000fe200078ec0ff */
[----:B------:R-:W-:-:S03]  /*615e0*/  @!P5 IMAD.X R11, R106, 0x1, R11, P6 ;  /* 0x000000016a0bd824 */ /* 0x000fc600030e060b */
[----:B------:R-:W-:-:S04]  /*615f0*/  @P2 LOP3.LUT R0, R0, 0x800000, RZ, 0xfc, !PT ;  /* 0x0080000000002812 */ /* 0x000fc800078efcff */
[----:B------:R-:W-:Y:S01]  /*61600*/  LOP3.LUT P2, RZ, R0, 0x20000, RZ, 0xc0, !PT ;  /* 0x0002000000ff7812 */ /* 0x000fe2000784c0ff */
[----:B--2---:R-:W-:Y:S02]  /*61610*/  FMUL R4, R194, UR18 ;  /* 0x00000012c2047c20 */ /* 0x004fe40008400000 */
[----:B------:R-:W2:Y:S04]  /*61620*/  LDL.LU R194, [R1+0x864] ;  /* 0x0008640001c27983 */ /* 0x000ea80000300800 */
[----:B------:R-:W2:Y:S01]  /*61630*/  LDL.LU R69, [R1+0x868] ;  /* 0x0008680001457983 */ /* 0x000ea20000300800 */
[----:B------:R-:W-:-:S05]  /*61640*/  F2FP.SATFINITE.E4M3.F32.PACK_AB_MERGE_C R4, RZ, R4, RZ ;  /* 0x00000004ff04723e */ /* 0x000fca00048070ff */
[----:B------:R3:W-:Y:S02]  /*61650*/  @!P5 STG.E.U8 desc[UR30][R10.64+0xf9], R4 ;  /* 0x0000f9040a00d986 */ /* 0x0007e4000c10111e */
[----:B---3--:R-:W-:Y:S02]  /*61660*/  FMUL R4, R195, UR18 ;  /* 0x00000012c3047c20 */ /* 0x008fe40008400000 */
[----:B------:R-:W3:Y:S03]  /*61670*/  LDL.LU R195, [R1+0x86c] ;  /* 0x00086c0001c37983 */ /* 0x000ee60000300800 */
[----:B------:R-:W-:-:S05]  /*61680*/  F2FP.SATFINITE.E4M3.F32.PACK_AB_MERGE_C R4, RZ, R4, RZ ;  /* 0x00000004ff04723e */ /* 0x000fca00048070ff */
[----:B------:R4:W-:Y:S02]  /*61690*/  @!P2 STG.E.U8 desc[UR30][R222.64], R4 ;  /* 0x00000004de00a986 */ /* 0x0009e4000c10111e */
[----:B----4-:R-:W-:Y:S02]  /*616a0*/  FMUL R4, R196, UR18 ;  /* 0x00000012c4047c20 */ /* 0x010fe40008400000 */
[----:B------:R-:W4:Y:S03]  /*616b0*/  LDL.LU R196, [R1+0x870] ;  /* 0x0008700001c47983 */ /* 0x000f260000300800 */
[----:B------:R-:W-:-:S05]  /*616c0*/  F2FP.SATFINITE.E4M3.F32.PACK_AB_MERGE_C R4, RZ, R4, RZ ;  /* 0x00000004ff04723e */ /* 0x000fca00048070ff */
[----:B------:R0:W-:Y:S02]  /*616d0*/  @!P0 STG.E.U8 desc[UR30][R192.64+0x1], R4 ;  /* 0x00000104c0008986 */ /* 0x0001e4000c10111e */
[----:B0-----:R-:W-:Y:S02]  /*616e0*/  FMUL R4, R197, UR18 ;  /* 0x00000012c5047c20 */ /* 0x001fe40008400000 */
[----:B------:R-:W4:Y:S01]  /*616f0*/  LDL.LU R197, [R1+0x874] ;  /* 0x0008740001c57983 */ /* 0x000f220000300800 */
[----:B------:R-:W-:Y:S02]  /*61700*/  LOP3.LUT P3, RZ, R6, 0x80000000, RZ, 0xc0, !PT ;  /* 0x8000000006ff7812 */ /* 0x000fe4000786c0ff */
[----:B------:R-:W-:Y:S01]  /*61710*/  ISETP.LT.OR P1, PT, R28, 0xfa, !P1 ;  /* 0x000000fa1c00780c */ /* 0x000fe20004f21670 */
[----:B------:R-:W-:Y:S01]  /*61720*/  IMAD.U32 R16, RZ, RZ, UR10 ;  /* 0x0000000aff107e24 */ /* 0x000fe2000f8e00ff */
[----:B------:R-:W-:Y:S01]  /*61730*/  LOP3.LUT R7, R7, 0xffffffdf, RZ, 0xc0, !PT ;  /* 0xffffffdf07077812 */ /* 0x000fe200078ec0ff */
[----:B------:R-:W-:Y:S01]  /*61740*/  IMAD.U32 R52, RZ, RZ, UR9 ;  /* 0x00000009ff347e24 */ /* 0x000fe2000f8e00ff */
[----:B------:R-:W4:Y:S07]  /*61750*/  LDL.LU R61, [R1+0x878] ;  /* 0x00087800013d7983 */ /* 0x000f2e0000300800 */
[----:B------:R-:W0:Y:S02]  /*61760*/  @!P3 LDC.64 R10, c[0x0][0x5c0] ;  /* 0x00017000ff0abb82 */ /* 0x000e240000000a00 */
[----:B------:R-:W-:-:S04]  /*61770*/  @!P1 IADD3 R16, P4, P6, R16, UR12, R24 ;  /* 0x0000000c10109c10 */ /* 0x000fc8000fe9e018 */
[----:B------:R-:W-:Y:S02]  /*61780*/  @!P1 IADD3.X R52, R52, UR11, R30, P4, P6 ;  /* 0x0000000b34349c10 */ /* 0x000fe4000a7ec41e */
[----:B------:R-:W-:Y:S02]  /*61790*/  LOP3.LUT P4, RZ, R0, 0x8000, RZ, 0xc0, !PT ;  /* 0x0000800000ff7812 */ /* 0x000fe4000788c0ff */
[----:B------:R-:W-:-:S11]  /*617a0*/  F2FP.SATFINITE.E4M3.F32.PACK_AB_MERGE_C R4, RZ, R4, RZ ;  /* 0x00000004ff04723e */ /* 0x000fd600048070ff */
[----:B------:R-:W-:Y:S02]  /*617b0*/  @P4 LOP3.LUT R7, R7, 0x20, RZ, 0xfc, !PT ;  /* 0x0000002007074812 */ /* 0x000fe400078efcff */
[----:B------:R-:W-:Y:S02]  /*617c0*/  LOP3.LUT P4, RZ, R6, 0x40000000, RZ, 0xc0, !PT ;  /* 0x4000000006ff7812 */ /* 0x000fe4000788c0ff */
[----:B0-----:R-:W-:-:S05]  /*617d0*/  @!P3 IADD3 R10, P6, R107, R10, RZ ;  /* 0x0000000a6b0ab210 */ /* 0x001fca0007fde0ff */
[----:B------:R-:W-:-:S05]  /*617e0*/  @!P3 IMAD.X R11, R110, 0x1, R11, P6 ;  /* 0x000000016e0bb824 */ /* 0x000fca00030e060b */
[----:B------:R0:W-:Y:S02]  /*617f0*/  @!P3 STG.E.U8 desc[UR30][R10.64], R4 ;  /* 0x000000040a00b986 */ /* 0x0001e4000c10111e */
[----:B0-----:R-:W0:Y:S01]  /*61800*/  @!P4 LDC.64 R10, c[0x0][0x5c0] ;  /* 0x00017000ff0acb82 */ /* 0x001e220000000a00 */
[----:B------:R-:W-:-:S04]  /*61810*/  LOP3.LUT R0, R0, 0xfeffffff, RZ, 0xc0, !PT ;  /* 0xfeffffff00007812 */ /* 0x000fc800078ec0ff */
[----:B------:R-:W-:-:S04]  /*61820*/  @P1 LOP3.LUT R0, R0, 0x1000000, RZ, 0xfc, !PT ;  /* 0x0100000000001812 */ /* 0x000fc800078efcff */
[----:B------:R-:W-:Y:S02]  /*61830*/  LOP3.LUT P2, RZ, R0, 0x800, RZ, 0xc0, !PT ;  /* 0x0000080000ff7812 */ /* 0x000fe4000784c0ff */
[----:B------:R-:W-:Y:S02]  /*61840*/  LOP3.LUT R7, R7, 0xffffffef, RZ, 0xc0, !PT ;  /* 0xffffffef07077812 */ /* 0x000fe400078ec0ff */
[----:B0-----:R-:W-:-:S05]  /*61850*/  @!P4 IADD3 R10, P6, R17, R10, RZ ;  /* 0x0000000a110ac210 */ /* 0x001fca0007fde0ff */
[----:B------:R-:W-:Y:S01]  /*61860*/  @!P4 IMAD.X R11, R108, 0x1, R11, P6 ;  /* 0x000000016c0bc824 */ /* 0x000fe200030e060b */
[----:B------:R-:W-:-:S03]  /*61870*/  LOP3.LUT P6, RZ, R6, 0x40000000, RZ, 0xc0, !PT ;  /* 0x4000000006ff7812 */ /* 0x000fc600078cc0ff */
[----:B------:R-:W-:-:S04]  /*61880*/  @P2 LOP3.LUT R7, R7, 0x10, RZ, 0xfc, !PT ;  /* 0x0000001007072812 */ /* 0x000fc800078efcff */
[----:B------:R-:W-:Y:S02]  /*61890*/  LOP3.LUT P4, RZ, R7, 0x20, RZ, 0xc0, !PT ;  /* 0x0000002007ff7812 */ /* 0x000fe4000788c0ff */
[----:B------:R-:W-:Y:S02]  /*618a0*/  LOP3.LUT P1, RZ, R0, 0x1000, RZ, 0xc0, !PT ;  /* 0x0000100000ff7812 */ /* 0x000fe4000782c0ff */
[----:B------:R-:W-:Y:S01]  /*618b0*/  LOP3.LUT P5, RZ, R6, 0x10000000, RZ, 0xc0, !PT ;  /* 0x1000000006ff7812 */ /* 0x000fe200078ac0ff */
[----:B--2---:R-:W-:Y:S02]  /*618c0*/  FMUL R4, R194, UR18 ;  /* 0x00000012c2047c20 */ /* 0x004fe40008400000 */
[----:B------:R-:W2:Y:S03]  /*618d0*/  LDL.LU R194, [R1+0x87c] ;  /* 0x00087c0001c27983 */ /* 0x000ea60000300800 */
[----:B------:R-:W-:-:S05]  /*618e0*/  F2FP.SATFINITE.E4M3.F32.PACK_AB_MERGE_C R4, RZ, R4, RZ ;  /* 0x00000004ff04723e */ /* 0x000fca00048070ff */
[----:B------:R0:W-:Y:S02]  /*618f0*/  @!P6 STG.E.U8 desc[UR30][R10.64+0x1], R4 ;  /* 0x000001040a00e986 */ /* 0x0001e4000c10111e */
[----:B0-----:R-:W-:Y:S01]  /*61900*/  FMUL R4, R69, UR18 ;  /* 0x0000001245047c20 */ /* 0x001fe20008400000 */
[----:B------:R-:W0:Y:S04]  /*61910*/  @!P5 LDC.64 R10, c[0x0][0x5c0] ;  /* 0x00017000ff0adb82 */ /* 0x000e280000000a00 */
[----:B------:R-:W-:-:S05]  /*61920*/  F2FP.SATFINITE.E4M3.F32.PACK_AB_MERGE_C R4, RZ, R4, RZ ;  /* 0x00000004ff04723e */ /* 0x000fca00048070ff */
[----:B------:R3:W-:Y:S02]  /*61930*/  @!P4 STG.E.U8 desc[UR30][R208.64+0x8], R4 ;  /* 0x00000804d000c986 */ /* 0x0007e4000c10111e */
[----:B---3--:R-:W-:Y:S02]  /*61940*/  FMUL R4, R195, UR18 ;  /* 0x00000012c3047c20 */ /* 0x008fe40008400000 */
[----:B------:R-:W3:Y:S03]  /*61950*/  LDL.LU R195, [R1+0x880] ;  /* 0x0008800001c37983 */ /* 0x000ee60000300800 */
[----:B------:R-:W-:-:S05]  /*61960*/  F2FP.SATFINITE.E4M3.F32.PACK_AB_MERGE_C R4, RZ, R4, RZ ;  /* 0x00000004ff04723e */ /* 0x000fca00048070ff */
[----:B------:R4:W-:Y:S02]  /*61970*/  @!P1 STG.E.U8 desc[UR30][R152.64+0x9], R4 ;  /* 0x0000090498009986 */ /* 0x0009e4000c10111e */
[----:B----4-:R-:W-:Y:S02]  /*61980*/  FMUL R4, R196, UR18 ;  /* 0x00000012c4047c20 */ /* 0x010fe40008400000 */
[----:B------:R-:W4:Y:S01]  /*61990*/  LDL.LU R196, [R1+0x884] ;  /* 0x0008840001c47983 */ /* 0x000f220000300800 */
[----:B0-----:R-:W-:-:S03]  /*619a0*/  @!P5 IADD3 R10, P6, R32, R10, RZ ;  /* 0x0000000a200ad210 */ /* 0x001fc60007fde0ff */
[----:B------:R-:W4:Y:S01]  /*619b0*/  LDL.LU R69, [R1+0x888] ;  /* 0x0008880001457983 */ /* 0x000f220000300800 */
[----:B------:R-:W-:Y:S01]  /*619c0*/  F2FP.SATFINITE.E4M3.F32.PACK_AB_MERGE_C R4, RZ, R4, RZ ;  /* 0x00000004ff04723e */ /* 0x000fe200048070ff */
[----:B------:R-:W-:-:S05]  /*619d0*/  @!P5 IMAD.X R11, R109, 0x1, R11, P6 ;  /* 0x000000016d0bd824 */ /* 0x000fca00030e060b */
[----:B------:R0:W-:Y:S02]  /*619e0*/  @!P5 STG.E.U8 desc[UR30][R10.64+0x8], R4 ;  /* 0x000008040a00d986 */ /* 0x0001e4000c10111e */
[----:B0-----:R-:W-:Y:S02]  /*619f0*/  FMUL R4, R197, UR18 ;  /* 0x00000012c5047c20 */ /* 0x001fe40008400000 */
[----:B------:R-:W4:Y:S01]  /*61a00*/  LDL.LU R197, [R1+0x88c] ;  /* 0x00088c0001c57983 */ /* 0x000f220000300800 */
[----:B------:R-:W-:-:S13]  /*61a10*/  LOP3.LUT P2, RZ, R6, 0x8000000, RZ, 0xc0, !PT ;  /* 0x0800000006ff7812 */ /* 0x000fda000784c0ff */
[----:B------:R-:W0:Y:S01]  /*61a20*/  @!P2 LDC.64 R10, c[0x0][0x5c0] ;  /* 0x00017000ff0aab82 */ /* 0x000e220000000a00 */
[----:B------:R-:W-:Y:S02]  /*61a30*/  F2FP.SATFINITE.E4M3.F32.PACK_AB_MERGE_C R4, RZ, R4, RZ ;  /* 0x00000004ff04723e */ /* 0x000fe400048070ff */
[----:B0-----:R-:W-:-:S05]  /*61a40*/  @!P2 IADD3 R10, P6, R12, R10, RZ ;  /* 0x0000000a0c0aa210 */ /* 0x001fca0007fde0ff */
[----:B------:R-:W-:Y:S01]  /*61a50*/  @!P2 IMAD.X R11, R18, 0x1, R11, P6 ;  /* 0x00000001120ba824 */ /* 0x000fe200030e060b */
[----:B------:R-:W-:Y:S02]  /*61a60*/  LOP3.LUT P6, RZ, R6, 0x8000000, RZ, 0xc0, !PT ;  /* 0x0800000006ff7812 */ /* 0x000fe400078cc0ff */
[----:B------:R-:W-:-:S11]  /*61a70*/  LOP3.LUT P2, RZ, R7, 0x10, RZ, 0xc0, !PT ;  /* 0x0000001007ff7812 */ /* 0x000fd6000784c0ff */
[----:B------:R0:W-:Y:S02]  /*61a80*/  @!P6 STG.E.U8 desc[UR30][R10.64+0x9], R4 ;  /* 0x000009040a00e986 */ /* 0x0001e4000c10111e */
[----:B0-----:R-:W-:Y:S02]  /*61a90*/  FMUL R4, R61, UR18 ;  /* 0x000000123d047c20 */ /* 0x001fe40008400000 */
[----:B------:R-:W4:Y:S03]  /*61aa0*/  LDL.LU R61, [R1+0x890] ;  /* 0x00089000013d7983 */ /* 0x000f260000300800 */
[----:B------:R-:W-:-:S05]  /*61ab0*/  F2FP.SATFINITE.E4M3.F32.PACK_AB_MERGE_C R4, RZ, R4, RZ ;  /* 0x00000004ff04723e */ /* 0x000fca00048070ff */
[----:B------:R2:W-:Y:S01]  /*61ac0*/  @!P2 STG.E.U8 desc[UR30][R166.64+0x10], R4 ;  /* 0x00001004a600a986 */ /* 0x0005e2000c10111e */
[----:B------:R-:W-:Y:S02]  /*61ad0*/  LOP3.LUT P0, RZ, R6, 0x4000000, RZ, 0xc0, !PT ;  /* 0x0400000006ff7812 */ /* 0x000fe4000780c0ff */
[----:B------:R-:W-:-:S11]  /*61ae0*/  LOP3.LUT P3, RZ, R0, 0x400, RZ, 0xc0, !PT ;  /* 0x0000040000ff7812 */ /* 0x000fd6000786c0ff */
[----:B------:R-:W0:Y:S01]  /*61af0*/  @!P0 LDC.64 R10, c[0x0][0x5c0] ;  /* 0x00017000ff0a8b82 */ /* 0x000e220000000a00 */
[----:B------:R-:W-:Y:S02]  /*61b00*/  LOP3.LUT P4, RZ, R6, 0x2000000, RZ, 0xc0, !PT ;  /* 0x0200000006ff7812 */ /* 0x000fe4000788c0ff */
[----:B0-----:R-:W-:-:S05]  /*61b10*/  @!P0 IADD3 R10, P6, R111, R10, RZ ;  /* 0x0000000a6f0a8210 */ /* 0x001fca0007fde0ff */
[----:B------:R-:W-:Y:S02]  /*61b20*/  @!P0 IMAD.X R11, R113, 0x1, R11, P6 ;  /* 0x00000001710b8824 */ /* 0x000fe400030e060b */
[----:B--2---:R-:W-:Y:S02]  /*61b30*/  FMUL R4, R194, UR18 ;  /* 0x00000012c2047c20 */ /* 0x004fe40008400000 */
[----:B------:R-:W2:Y:S03]  /*61b40*/  LDL.LU R194, [R1+0x894] ;  /* 0x0008940001c27983 */ /* 0x000ea60000300800 */
[----:B------:R-:W-:-:S05]  /*61b50*/  F2FP.SATFINITE.E4M3.F32.PACK_AB_MERGE_C R4, RZ, R4, RZ ;  /* 0x00000004ff04723e */ /* 0x000fca00048070ff */
[----:B------:R3:W-:Y:S02]  /*61b60*/  @!P3 STG.E.U8 desc[UR30][R150.64+0x11], R4 ;  /* 0x000011049600b986 */ /* 0x0007e4000c10111e */
[----:B---3--:R-:W-:Y:S02]  /*61b70*/  FMUL R4, R195, UR18 ;  /* 0x00000012c3047c20 */ /* 0x008fe40008400000 */
[----:B------:R-:W3:Y:S03]  /*61b80*/  LDL.LU R195, [R1+0x898] ;  /* 0x0008980001c37983 */ /* 0x000ee60000300800 */
[----:B------:R-:W-:-:S05]  /*61b90*/  F2FP.SATFINITE.E4M3.F32.PACK_AB_MERGE_C R4, RZ, R4, RZ ;  /* 0x00000004ff04723e */ /* 0x000fca00048070ff */
[----:B------:R0:W-:Y:S02]  /*61ba0*/  @!P0 STG.E.U8 desc[UR30][R10.64+0x10], R4 ;  /* 0x000010040a008986 */ /* 0x0001e4000c10111e */
[----:B0-----:R-:W0:Y:S01]  /*61bb0*/  @!P4 LDC.64 R10, c[0x0][0x5c0] ;  /* 0x00017000ff0acb82 */ /* 0x001e220000000a00 */
[----:B----4-:R-:W-:Y:S02]  /*61bc0*/  FMUL R4, R196, UR18 ;  /* 0x00000012c4047c20 */ /* 0x010fe40008400000 */
[----:B------:R-:W4:Y:S03]  /*61bd0*/  LDL.LU R196, [R1+0x89c] ;  /* 0x00089c0001c47983 */ /* 0x000f260000300800 */
[----:B------:R-:W-:Y:S02]  /*61be0*/  F2FP.SATFINITE.E4M3.F32.PACK_AB_MERGE_C R4, RZ, R4, RZ ;  /* 0x00000004ff04723e */ /* 0x000fe400048070ff */
[----:B0-----:R-:W-:-:S05]  /*61bf0*/  @!P4 IADD3 R10, P6, R112, R10, RZ ;  /* 0x0000000a700ac210 */ /* 0x001fca0007fde0ff */
[----:B------:R-:W-:Y:S01]  /*61c00*/  @!P4 IMAD.X R11, R114, 0x1, R11, P6 ;  /* 0x00000001720bc824 */ /* 0x000fe200030e060b */
[----:B------:R-:W-:-:S04]  /*61c10*/  LOP3.LUT P6, RZ, R0, 0x200, RZ, 0xc0, !PT ;  /* 0x0000020000ff7812 */ /* 0x000fc800078cc0ff */
[----:B------:R0:W-:Y:S02]  /*61c20*/  @!P4 STG.E.U8 desc[UR30][R10.64+0x11], R4 ;  /* 0x000011040a00c986 */ /* 0x0001e4000c10111e */
[----:B0-----:R-:W-:-:S05]  /*61c30*/  FMUL R4, R69, UR18 ;  /* 0x0000001245047c20 */ /* 0x001fca0008400000 */
[----:B------:R-:W-:-:S05]  /*61c40*/  F2FP.SATFINITE.E4M3.F32.PACK_AB_MERGE_C R4, RZ, R4, RZ ;  /* 0x00000004ff04723e */ /* 0x000fca00048070ff */
[----:B------:R0:W-:Y:S02]  /*61c50*/  @!P6 STG.E.U8 desc[UR30][R162.64+0x18], R4 ;  /* 0x00001804a200e986 */ /* 0x0001e4000c10111e */
[----:B0-----:R-:W-:Y:S02]  /*61c60*/  FMUL R4, R197, UR18 ;  /* 0x00000012c5047c20 */ /* 0x001fe40008400000 */
[----:B------:R-:W4:Y:S01]  /*61c70*/  LDL.LU R197, [R1+0x8a0] ;  /* 0x0008a00001c57983 */ /* 0x000f220000300800 */
[----:B------:R-:W-:Y:S02]  /*61c80*/  LOP3.LUT P5, RZ, R6, 0x1000000, RZ, 0xc0, !PT ;  /* 0x0100000006ff7812 */ /* 0x000fe400078ac0ff */
[----:B------:R-:W-:-:S11]  /*61c90*/  LOP3.LUT P1, RZ, R0, 0x40, RZ, 0xc0, !PT ;  /* 0x0000004000ff7812 */ /* 0x000fd6000782c0ff */
[----:B------:R-:W0:Y:S01]  /*61ca0*/  @!P5 LDC.64 R10, c[0x0][0x5c0] ;  /* 0x00017000ff0adb82 */ /* 0x000e220000000a00 */
[----:B------:R-:W-:-:S05]  /*61cb0*/  F2FP.SATFINITE.E4M3.F32.PACK_AB_MERGE_C R4, RZ, R4, RZ ;  /* 0x00000004ff04723e */ /* 0x000fca00048070ff */
[----:B------:R1:W-:Y:S02]  /*61cc0*/  @!P1 STG.E.U8 desc[UR30][R128.64+0x19], R4 ;  /* 0x0000190480009986 */ /* 0x0003e4000c10111e */
[----:B-1----:R-:W-:Y:S01]  /*61cd0*/  FMUL R4, R61, UR18 ;  /* 0x000000123d047c20 */ /* 0x002fe20008400000 */
[----:B0-----:R-:W-:-:S04]  /*61ce0*/  @!P5 IADD3 R10, P6, R115, R10, RZ ;  /* 0x0000000a730ad210 */ /* 0x001fc80007fde0ff */
[----:B------:R-:W-:Y:S01]  /*61cf0*/  F2FP.SATFINITE.E4M3.F32.PACK_AB_MERGE_C R4, RZ, R4, RZ ;  /* 0x00000004ff04723e */ /* 0x000fe200048070ff */
[----:B------:R-:W-:-:S05]  /*61d00*/  @!P5 IMAD.X R11, R117, 0x1, R11, P6 ;  /* 0x00000001750bd824 */ /* 0x000fca00030e060b */
[----:B------:R0:W-:Y:S01]  /*61d10*/  @!P5 STG.E.U8 desc[UR30][R10.64+0x18], R4 ;  /* 0x000018040a00d986 */ /* 0x0001e2000c10111e */
[----:B------:R-:W-:-:S13]  /*61d20*/  LOP3.LUT P3, RZ, R6, 0x800000, RZ, 0xc0, !PT ;  /* 0x0080000006ff7812 */ /* 0x000fda000786c0ff */
[----:B0-----:R-:W0:Y:S01]  /*61d30*/  @!P3 LDC.64 R10, c[0x0][0x5c0] ;  /* 0x00017000ff0abb82 */ /* 0x001e220000000a00 */
[----:B------:R-:W-:Y:S02]  /*61d40*/  LOP3.LUT P2, RZ, R0, 0x20, RZ, 0xc0, !PT ;  /* 0x0000002000ff7812 */ /* 0x000fe4000784c0ff */
[----:B0-----:R-:W-:-:S05]  /*61d50*/  @!P3 IADD3 R10, P6, R33, R10, RZ ;  /* 0x0000000a210ab210 */ /* 0x001fca0007fde0ff */
[----:B------:R-:W-:Y:S02]  /*61d60*/  @!P3 IMAD.X R11, R116, 0x1, R11, P6 ;  /* 0x00000001740bb824 */ /* 0x000fe400030e060b */
        /* <DEDUP_REMOVED lines=11> */
[----:B------:R-:W-:Y:S02]  /*61e20*/  LOP3.LUT P0, RZ, R0, 0x10, RZ, 0xc0, !PT ;  /* 0x0000001000ff7812 */ /* 0x000fe4000780c0ff */
[----:B------:R-:W-:-:S11]  /*61e30*/  F2FP.SATFINITE.E4M3.F32.PACK_AB_MERGE_C R4, RZ, R4, RZ ;  /* 0x00000004ff04723e */ /* 0x000fd600048070ff */
[----:B------:R0:W-:Y:S02]  /*61e40*/  @!P0 STG.E.U8 desc[UR30][R134.64+0x21], R4 ;  /* 0x0000210486008986 */ /* 0x0001e4000c10111e */
[----:B0-----:R-:W-:Y:S02]  /*61e50*/  FMUL R4, R197, UR18 ;  /* 0x00000012c5047c20 */ /* 0x001fe40008400000 */
[----:B------:R-:W4:Y:S01]  /*61e60*/  LDL.LU R197, [R1+0x8b4] ;  /* 0x0008b40001c57983 */ /* 0x000f220000300800 */
[----:B------:R-:W-:Y:S02]  /*61e70*/  LOP3.LUT P4, RZ, R6, 0x200000, RZ, 0xc0, !PT ;  /* 0x0020000006ff7812 */ /* 0x000fe4000788c0ff */
[----:B------:R-:W-:Y:S01]  /*61e80*/  LOP3.LUT P5, RZ, R0, 0x4, RZ, 0xc0, !PT ;  /* 0x0000000400ff7812 */ /* 0x000fe200078ac0ff */
[----:B------:R-:W4:Y:S10]  /*61e90*/  LDL.LU R61, [R1+0x8b8] ;  /* 0x0008b800013d7983 */ /* 0x000f340000300800 */
[----:B------:R-:W0:Y:S01]  /*61ea0*/  @!P4 LDC.64 R10, c[0x0][0x5c0] ;  /* 0x00017000ff0acb82 */ /* 0x000e220000000a00 */
[----:B------:R-:W-:-:S04]  /*61eb0*/  LOP3.LUT R7, R7, 0xfffffff7, RZ, 0xc0, !PT ;  /* 0xfffffff707077812 */ /* 0x000fc800078ec0ff */
[----:B------:R-:W-:Y:S02]  /*61ec0*/  @P5 LOP3.LUT R7, R7, 0x8, RZ, 0xfc, !PT ;  /* 0x0000000807075812 */ /* 0x000fe400078efcff */
[----:B------:R-:W-:Y:S02]  /*61ed0*/  LOP3.LUT P5, RZ, R6, 0x100000, RZ, 0xc0, !PT ;  /* 0x0010000006ff7812 */ /* 0x000fe400078ac0ff */
[----:B------:R-:W-:Y:S02]  /*61ee0*/  F2FP.SATFINITE.E4M3.F32.PACK_AB_MERGE_C R4, RZ, R4, RZ ;  /* 0x00000004ff04723e */ /* 0x000fe400048070ff */
[----:B0-----:R-:W-:-:S05]  /*61ef0*/  @!P4 IADD3 R10, P6, R34, R10, RZ ;  /* 0x0000000a220ac210 */ /* 0x001fca0007fde0ff */
[----:B------:R-:W-:-:S05]  /*61f00*/  @!P4 IMAD.X R11, R118, 0x1, R11, P6 ;  /* 0x00000001760bc824 */ /* 0x000fca00030e060b */
[----:B------:R0:W-:Y:S02]  /*61f10*/  @!P4 STG.E.U8 desc[UR30][R10.64+0x20], R4 ;  /* 0x000020040a00c986 */ /* 0x0001e4000c10111e */
[----:B0-----:R-:W0:Y:S01]  /*61f20*/  @!P5 LDC.64 R10, c[0x0][0x5c0] ;  /* 0x00017000ff0adb82 */ /* 0x001e220000000a00 */
        /* <DEDUP_REMOVED lines=45> */
[----:B------:R-:W-:Y:S01]  /*62200*/  LOP3.LUT P5, RZ, R6, 0x8000, RZ, 0xc0, !PT ;  /* 0x0000800006ff7812 */ /* 0x000fe200078ac0ff */
[----:B--2---:R-:W-:Y:S02]  /*62210*/  FMUL R4, R194, UR18 ;  /* 0x00000012c2047c20 */ /* 0x004fe40008400000 */
[----:B------:R-:W2:Y:S03]  /*62220*/  LDL.LU R194, [R1+0x8d4] ;  /* 0x0008d40001c27983 */ /* 0x000ea60000300800 */
[----:B------:R-:W-:Y:S02]  /*62230*/  F2FP.SATFINITE.E4M3.F32.PACK_AB_MERGE_C R4, RZ, R4, RZ ;  /* 0x00000004ff04723e */ /* 0x000fe400048070ff */
[----:B0-----:R-:W-:-:S03]  /*62240*/  @!P0 IADD3 R10, P6, R123, R10, RZ ;  /* 0x0000000a7b0a8210 */ /* 0x001fc60007fde0ff */
[----:B------:R3:W-:Y:S02]  /*62250*/  @!P4 STG.E.U8 desc[UR30][R138.64+0x31], R4 ;  /* 0x000031048a00c986 */ /* 0x0007e4000c10111e */
[----:B------:R-:W-:Y:S02]  /*62260*/  @!P0 IMAD.X R11, R125, 0x1, R11, P6 ;  /* 0x000000017d0b8824 */ /* 0x000fe400030e060b */
        /* <DEDUP_REMOVED lines=21> */
[----:B------:R1:W-:Y:S01]  /*623c0*/  @!P1 STG.E.U8 desc[UR30][R132.64+0x39], R4 ;  /* 0x0000390484009986 */ /* 0x0003e2000c10111e */
[----:B------:R-:W-:Y:S02]  /*623d0*/  LOP3.LUT P4, RZ, R6, 0x1000, RZ, 0xc0, !PT ;  /* 0x0000100006ff7812 */ /* 0x000fe4000788c0ff */
[----:B0-----:R-:W-:-:S05]  /*623e0*/  @!P3 IADD3 R10, P6, R38, R10, RZ ;  /* 0x0000000a260ab210 */ /* 0x001fca0007fde0ff */
[----:B------:R-:W-:Y:S02]  /*623f0*/  @!P3 IMAD.X R11, R130, 0x1, R11, P6 ;  /* 0x00000001820bb824 */ /* 0x000fe400030e060b */
[----:B-1----:R-:W-:-:S05]  /*62400*/  FMUL R4, R61, UR18 ;  /* 0x000000123d047c20 */ /* 0x002fca0008400000 */
[----:B------:R-:W-:-:S05]  /*62410*/  F2FP.SATFINITE.E4M3.F32.PACK_AB_MERGE_C R4, RZ, R4, RZ ;  /* 0x00000004ff04723e */ /* 0x000fca00048070ff */
[----:B------:R0:W-:Y:S02]  /*62420*/  @!P3 STG.E.U8 desc[UR30][R10.64+0x38], R4 ;  /* 0x000038040a00b986 */ /* 0x0001e4000c10111e */
        /* <DEDUP_REMOVED lines=19> */
[----:B------:R-:W4:Y:S04]  /*62560*/  LDL.LU R197, [R1+0x8f4] ;  /* 0x0008f40001c57983 */ /* 0x000f280000300800 */
[----:B------:R-:W4:Y:S01]  /*62570*/  LDL.LU R61, [R1+0x8f8] ;  /* 0x0008f800013d7983 */ /* 0x000f220000300800 */
[----:B------:R-:W-:Y:S02]  /*62580*/  LOP3.LUT P5, RZ, R6, 0x800, RZ, 0xc0, !PT ;  /* 0x0000080006ff7812 */ /* 0x000fe400078ac0ff */
[----:B------:R-:W-:-:S11]  /*62590*/  LOP3.LUT P3, RZ, R9, 0x200000, RZ, 0xc0, !PT ;  /* 0x0020000009ff7812 */ /* 0x000fd6000786c0ff */
        /* <DEDUP_REMOVED lines=10> */
[----:B------:R-:W-:Y:S02]  /*62640*/  LOP3.LUT P4, RZ, R6, 0x200, RZ, 0xc0, !PT ;  /* 0x0000020006ff7812 */ /* 0x000fe4000788c0ff */
[----:B------:R-:W-:Y:S02]  /*62650*/  LOP3.LUT R7, R7, 0xfffffffe, RZ, 0xc0, !PT ;  /* 0xfffffffe07077812 */ /* 0x000fe400078ec0ff */
[----:B0-----:R-:W-:-:S05]  /*62660*/  @!P3 IADD3 R10, P6, R142, R10, RZ ;  /* 0x0000000a8e0ab210 */ /* 0x001fca0007fde0ff */
[----:B------:R-:W-:Y:S01]  /*62670*/  @!P3 IMAD.X R11, R184, 0x1, R11, P6 ;  /* 0x00000001b80bb824 */ /* 0x000fe200030e060b */
[----:B------:R-:W-:Y:S02]  /*62680*/  LOP3.LUT P6, RZ, R6, 0x400, RZ, 0xc0, !PT ;  /* 0x0000040006ff7812 */ /* 0x000fe400078cc0ff */
[----:B------:R-:W-:-:S04]  /*62690*/  @P2 LOP3.LUT R7, R7, 0x1, RZ, 0xfc, !PT ;  /* 0x0000000107072812 */ /* 0x000fc800078efcff */
        /* <DEDUP_REMOVED lines=12> */
[----:B------:R-:W-:Y:S02]  /*62760*/  F2FP.SATFINITE.E4M3.F32.PACK_AB_MERGE_C R4, RZ, R4, RZ ;  /* 0x00000004ff04723e */ /* 0x000fe400048070ff */
[----:B------:R-:W-:Y:S02]  /*62770*/  LOP3.LUT P2, RZ, R6, 0x80, RZ, 0xc0, !PT ;  /* 0x0000008006ff7812 */ /* 0x000fe4000784c0ff */
[----:B0-----:R-:W-:Y:S01]  /*62780*/  @!P4 IADD3 R10, P6, R185, R10, RZ ;  /* 0x0000000ab90ac210 */ /* 0x001fe20007fde0ff */
[----:B------:R4:W-:Y:S04]  /*62790*/  @!P1 STG.E.U8 desc[UR30][R136.64+0x49], R4 ;  /* 0x0000490488009986 */ /* 0x0009e8000c10111e */
[----:B------:R-:W-:-:S02]  /*627a0*/  @!P4 IMAD.X R11, R187, 0x1, R11, P6 ;  /* 0x00000001bb0bc824 */ /* 0x000fc400030e060b */
[----:B----4-:R-:W-:Y:S02]  /*627b0*/  FMUL R4, R196, UR18 ;  /* 0x00000012c4047c20 */ /* 0x010fe40008400000 */
[----:B------:R-:W4:Y:S03]  /*627c0*/  LDL.LU R196, [R1+0x904] ;  /* 0x0009040001c47983 */ /* 0x000f260000300800 */
[----:B------:R-:W-:Y:S01]  /*627d0*/  F2FP.SATFINITE.E4M3.F32.PACK_AB_MERGE_C R4, RZ, R4, RZ ;  /* 0x00000004ff04723e */ /* 0x000fe200048070ff */
[----:B------:R-:W4:Y:S04]  /*627e0*/  LDL.LU R69, [R1+0x908] ;  /* 0x0009080001457983 */ /* 0x000f280000300800 */
[----:B------:R0:W-:Y:S02]  /*627f0*/  @!P4 STG.E.U8 desc[UR30][R10.64+0x48], R4 ;  /* 0x000048040a00c986 */ /* 0x0001e4000c10111e */
[----:B0-----:R-:W0:Y:S02]  /*62800*/  @!P2 LDC.64 R10, c[0x0][0x5c0] ;  /* 0x00017000ff0aab82 */ /* 0x001e240000000a00 */
[----:B0-----:R-:W-:-:S05]  /*62810*/  @!P2 IADD3 R10, P6, R19, R10, RZ ;  /* 0x0000000a130aa210 */ /* 0x001fca0007fde0ff */
[----:B------:R-:W-:Y:S01]  /*62820*/  @!P2 IMAD.X R11, R186, 0x1, R11, P6 ;  /* 0x00000001ba0ba824 */ /* 0x000fe200030e060b */
[----:B------:R-:W-:Y:S01]  /*62830*/  LOP3.LUT P6, RZ, R6, 0x80, RZ, 0xc0, !PT ;  /* 0x0000008006ff7812 */ /* 0x000fe200078cc0ff */
[----:B------:R-:W-:Y:S02]  /*62840*/  FMUL R4, R197, UR18 ;  /* 0x00000012c5047c20 */ /* 0x000fe40008400000 */
[----:B------:R-:W4:Y:S03]  /*62850*/  LDL.LU R197, [R1+0x90c] ;  /* 0x00090c0001c57983 */ /* 0x000f260000300800 */
[----:B------:R-:W-:-:S07]  /*62860*/  F2FP.SATFINITE.E4M3.F32.PACK_AB_MERGE_C R4, RZ, R4, RZ ;  /* 0x00000004ff04723e */ /* 0x000fce00048070ff */
[----:B------:R0:W-:Y:S02]  /*62870*/  @!P6 STG.E.U8 desc[UR30][R10.64+0x49], R4 ;  /* 0x000049040a00e986 */ /* 0x0001e4000c10111e */
[----:B0-----:R-:W-:Y:S02]  /*62880*/  FMUL R4, R61, UR18 ;  /* 0x000000123d047c20 */ /* 0x001fe40008400000 */
[----:B------:R-:W4:Y:S01]  /*62890*/  LDL.LU R61, [R1+0x910] ;  /* 0x00091000013d7983 */ /* 0x000f220000300800 */
[----:B------:R-:W-:Y:S02]  /*628a0*/  LOP3.LUT P2, RZ, R7, 0x1, RZ, 0xc0, !PT ;  /* 0x0000000107ff7812 */ /* 0x000fe4000784c0ff */
[----:B------:R-:W-:-:S11]  /*628b0*/  F2FP.SATFINITE.E4M3.F32.PACK_AB_MERGE_C R4, RZ, R4, RZ ;  /* 0x00000004ff04723e */ /* 0x000fd600048070ff */
[----:B------:R2:W-:Y:S01]  /*628c0*/  @!P2 STG.E.U8 desc[UR30][R174.64+0x50], R4 ;  /* 0x00005004ae00a986 */ /* 0x0005e2000c10111e */
[----:B------:R-:W-:Y:S02]  /*628d0*/  LOP3.LUT P0, RZ, R6, 0x40, RZ, 0xc0, !PT ;  /* 0x0000004006ff7812 */ /* 0x000fe4000780c0ff */
[----:B------:R-:W-:-:S11]  /*628e0*/  LOP3.LUT P5, RZ, R9, 0x20000, RZ, 0xc0, !PT ;  /* 0x0002000009ff7812 */ /* 0x000fd600078ac0ff */
[----:B------:R-:W0:Y:S01]  /*628f0*/  @!P0 LDC.64 R10, c[0x0][0x5c0] ;  /* 0x00017000ff0a8b82 */ /* 0x000e220000000a00 */
[----:B------:R-:W-:Y:S02]  /*62900*/  LOP3.LUT P3, RZ, R6, 0x20, RZ, 0xc0, !PT ;  /* 0x0000002006ff7812 */ /* 0x000fe4000786c0ff */
[----:B0-----:R-:W-:-:S05]  /*62910*/  @!P0 IADD3 R10, P6, R40, R10, RZ ;  /* 0x0000000a280a8210 */ /* 0x001fca0007fde0ff */
[----:B------:R-:W-:Y:S01]  /*62920*/  @!P0 IMAD.X R11, R226, 0x1, R11, P6 ;  /* 0x00000001e20b8824 */ /* 0x000fe200030e060b */
[----:B------:R-:W-:Y:S01]  /*62930*/  LOP3.LUT P4, RZ, R6, 0x10, RZ, 0xc0, !PT ;  /* 0x0000001006ff7812 */ /* 0x000fe2000788c0ff */
[----:B--2---:R-:W-:Y:S02]  /*62940*/  FMUL R4, R194, UR18 ;  /* 0x00000012c2047c20 */ /* 0x004fe40008400000 */
[----:B------:R-:W2:Y:S03]  /*62950*/  LDL.LU R194, [R1+0x914] ;  /* 0x0009140001c27983 */ /* 0x000ea60000300800 */
[----:B------:R-:W-:-:S05]  /*62960*/  F2FP.SATFINITE.E4M3.F32.PACK_AB_MERGE_C R4, RZ, R4, RZ ;  /* 0x00000004ff04723e */ /* 0x000fca00048070ff */
[----:B------:R3:W-:Y:S02]  /*62970*/  @!P5 STG.E.U8 desc[UR30][R158.64+0x51], R4 ;  /* 0x000051049e00d986 */ /* 0x0007e4000c10111e */
[----:B---3--:R-:W-:Y:S01]  /*62980*/  FMUL R4, R195, UR18 ;  /* 0x00000012c3047c20 */ /* 0x008fe20008400000 */
[----:B------:R-:W-:Y:S01]  /*62990*/  LOP3.LUT P1, RZ, R9, 0x4000, RZ, 0xc0, !PT ;  /* 0x0000400009ff7812 */ /* 0x000fe2000782c0ff */
[----:B------:R-:W3:Y:S03]  /*629a0*/  LDL.LU R195, [R1+0x918] ;  /* 0x0009180001c37983 */ /* 0x000ee60000300800 */
[----:B------:R-:W-:-:S05]  /*629b0*/  F2FP.SATFINITE.E4M3.F32.PACK_AB_MERGE_C R4, RZ, R4, RZ ;  /* 0x00000004ff04723e */ /* 0x000fca00048070ff */
[----:B------:R0:W-:Y:S02]  /*629c0*/  @!P0 STG.E.U8 desc[UR30][R10.64+0x50], R4 ;  /* 0x000050040a008986 */ /* 0x0001e4000c10111e */
[----:B0-----:R-:W0:Y:S01]  /*629d0*/  @!P3 LDC.64 R10, c[0x0][0x5c0] ;  /* 0x00017000ff0abb82 */ /* 0x001e220000000a00 */
[----:B----4-:R-:W-:Y:S01]  /*629e0*/  FMUL R4, R196, UR18 ;  /* 0x00000012c4047c20 */ /* 0x010fe20008400000 */
[----:B------:R-:W-:Y:S01]  /*629f0*/  LOP3.LUT P5, RZ, R6, 0x8, RZ, 0xc0, !PT ;  /* 0x0000000806ff7812 */ /* 0x000fe200078ac0ff */
[----:B------:R-:W4:Y:S03]  /*62a00*/  LDL.LU R196, [R1+0x91c] ;  /* 0x00091c0001c47983 */ /* 0x000f260000300800 */
[----:B------:R-:W-:Y:S02]  /*62a10*/  F2FP.SATFINITE.E4M3.F32.PACK_AB_MERGE_C R4, RZ, R4, RZ ;  /* 0x00000004ff04723e */ /* 0x000fe400048070ff */
[----:B0-----:R-:W-:-:S05]  /*62a20*/  @!P3 IADD3 R10, P6, R14, R10, RZ ;  /* 0x0000000a0e0ab210 */ /* 0x001fca0007fde0ff */
[----:B------:R-:W-:Y:S01]  /*62a30*/  @!P3 IMAD.X R11, R15, 0x1, R11, P6 ;  /* 0x000000010f0bb824 */ /* 0x000fe200030e060b */
[----:B------:R-:W-:-:S04]  /*62a40*/  LOP3.LUT P6, RZ, R9, 0x8000, RZ, 0xc0, !PT ;  /* 0x0000800009ff7812 */ /* 0x000fc800078cc0ff */
[----:B------:R0:W-:Y:S02]  /*62a50*/  @!P3 STG.E.U8 desc[UR30][R10.64+0x51], R4 ;  /* 0x000051040a00b986 */ /* 0x0001e4000c10111e */
[----:B0-----:R-:W0:Y:S01]  /*62a60*/  @!P4 LDC.64 R10, c[0x0][0x5c0] ;  /* 0x00017000ff0acb82 */ /* 0x001e220000000a00 */
[----:B------:R-:W-:-:S05]  /*62a70*/  FMUL R4, R69, UR18 ;  /* 0x0000001245047c20 */ /* 0x000fca0008400000 */
[----:B------:R-:W-:-:S05]  /*62a80*/  F2FP.SATFINITE.E4M3.F32.PACK_AB_MERGE_C R4, RZ, R4, RZ ;  /* 0x00000004ff04723e */ /* 0x000fca00048070ff */
[----:B------:R1:W-:Y:S02]  /*62a90*/  @!P6 STG.E.U8 desc[UR30][R200.64+0x58], R4 ;  /* 0x00005804c800e986 */ /* 0x0003e4000c10111e */
[----:B-1----:R-:W-:Y:S01]  /*62aa0*/  FMUL R4, R197, UR18 ;  /* 0x00000012c5047c20 */ /* 0x002fe20008400000 */
[----:B0-----:R-:W-:Y:S01]  /*62ab0*/  @!P4 IADD3 R10, P6, R227, R10, RZ ;  /* 0x0000000ae30ac210 */ /* 0x001fe20007fde0ff */
[----:B------:R-:W4:Y:S03]  /*62ac0*/  LDL.LU R197, [R1+0x920] ;  /* 0x0009200001c57983 */ /* 0x000f260000300800 */
[----:B------:R-:W-:-:S05]  /*62ad0*/  F2FP.SATFINITE.E4M3.F32.PACK_AB_MERGE_C R4, RZ, R4, RZ ;  /* 0x00000004ff04723e */ /* 0x000fca00048070ff */
[----:B------:R0:W-:Y:S01]  /*62ae0*/  @!P1 STG.E.U8 desc[UR30][R144.64+0x59], R4 ;  /* 0x0000590490009986 */ /* 0x0001e2000c10111e */
[----:B------:R-:W-:-:S03]  /*62af0*/  @!P4 IMAD.X R11, R190, 0x1, R11, P6 ;  /* 0x00000001be0bc824 */ /* 0x000fc600030e060b */
[----:B------:R-:W4:Y:S01]  /*62b00*/  LDL.LU R190, [R1+0xd04] ;  /* 0x000d040001be7983 */ /* 0x000f220000300800 */
[----:B0-----:R-:W-:-:S05]  /*62b10*/  FMUL R4, R61, UR18 ;  /* 0x000000123d047c20 */ /* 0x001fca0008400000 */
[----:B------:R-:W-:-:S05]  /*62b20*/  F2FP.SATFINITE.E4M3.F32.PACK_AB_MERGE_C R4, RZ, R4, RZ ;  /* 0x00000004ff04723e */ /* 0x000fca00048070ff */
[----:B------:R0:W-:Y:S02]  /*62b30*/  @!P4 STG.E.U8 desc[UR30][R10.64+0x58], R4 ;  /* 0x000058040a00c986 */ /* 0x0001e4000c10111e */
[----:B0-----:R-:W0:Y:S02]  /*62b40*/  @!P5 LDC.64 R10, c[0x0][0x5c0] ;  /* 0x00017000ff0adb82 */ /* 0x001e240000000a00 */
[----:B0-----:R-:W-:Y:S02]  /*62b50*/  @!P5 IADD3 R10, P6, R191, R10, RZ ;  /* 0x0000000abf0ad210 */ /* 0x001fe40007fde0ff */
[----:B------:R-:W4:Y:S03]  /*62b60*/  LDL.LU R191, [R1+0xd00] ;  /* 0x000d000001bf7983 */ /* 0x000f260000300800 */
[----:B------:R-:W-:Y:S02]  /*62b70*/  @!P5 IMAD.X R11, R173, 0x1, R11, P6 ;  /* 0x00000001ad0bd824 */ /* 0x000fe400030e060b */
[----:B------:R-:W4:Y:S04]  /*62b80*/  LDL.LU R173, [R1+0xcfc] ;  /* 0x000cfc0001ad7983 */ /* 0x000f280000300800 */
[----:B------:R-:W4:Y:S01]  /*62b90*/  LDL.LU R61, [R1+0x924] ;  /* 0x00092400013d7983 */ /* 0x000f220000300800 */
[----:B--2---:R-:W-:-:S03]  /*62ba0*/  FMUL R4, R194, UR18 ;  /* 0x00000012c2047c20 */ /* 0x004fc60008400000 */
[----:B------:R-:W2:Y:S01]  /*62bb0*/  LDL.LU R194, [R1+0x928] ;  /* 0x0009280001c27983 */ /* 0x000ea20000300800 */
[----:B------:R-:W-:Y:S02]  /*62bc0*/  LOP3.LUT P3, RZ, R6, 0x4, RZ, 0xc0, !PT ;  /* 0x0000000406ff7812 */ /* 0x000fe4000786c0ff */
[----:B------:R-:W-:Y:S02]  /*62bd0*/  F2FP.SATFINITE.E4M3.F32.PACK_AB_MERGE_C R4, RZ, R4, RZ ;  /* 0x00000004ff04723e */ /* 0x000fe400048070ff */
[----:B------:R-:W-:-:S03]  /*62be0*/  LOP3.LUT P2, RZ, R9, 0x1000, RZ, 0xc0, !PT ;  /* 0x0000100009ff7812 */ /* 0x000fc6000784c0ff */
[----:B------:R0:W-:Y:S01]  /*62bf0*/  @!P5 STG.E.U8 desc[UR30][R10.64+0x59], R4 ;  /* 0x000059040a00d986 */ /* 0x0001e2000c10111e */
[----:B------:R-:W-:-:S05]  /*62c00*/  LOP3.LUT P4, RZ, R9, 0x400, RZ, 0xc0, !PT ;  /* 0x0000040009ff7812 */ /* 0x000fca000788c0ff */
[----:B0-----:R-:W0:Y:S01]  /*62c10*/  @!P3 LDC.64 R10, c[0x0][0x5c0] ;  /* 0x00017000ff0abb82 */ /* 0x001e220000000a00 */
[----:B------:R-:W-:Y:S02]  /*62c20*/  LOP3.LUT P0, RZ, R9, 0x800, RZ, 0xc0, !PT ;  /* 0x0000080009ff7812 */ /* 0x000fe4000780c0ff */
[----:B------:R-:W-:Y:S01]  /*62c30*/  LOP3.LUT R0, R0, 0x7fffffff, RZ, 0xc0, !PT ;  /* 0x7fffffff00007812 */ /* 0x000fe200078ec0ff */
[----:B---3--:R-:W-:-:S04]  /*62c40*/  FMUL R4, R195, UR18 ;  /* 0x00000012c3047c20 */ /* 0x008fc80008400000 */
[----:B------:R-:W-:Y:S01]  /*62c50*/  @P4 LOP3.LUT R0, R0, 0x80000000, RZ, 0xfc, !PT ;  /* 0x8000000000004812 */ /* 0x000fe200078efcff */
[----:B------:R-:W3:Y:S01]  /*62c60*/  LDL.LU R195, [R1+0x92c] ;  /* 0x00092c0001c37983 */ /* 0x000ee20000300800 */
[----:B------:R-:W-:Y:S02]  /*62c70*/  F2FP.SATFINITE.E4M3.F32.PACK_AB_MERGE_C R4, RZ, R4, RZ ;  /* 0x00000004ff04723e */ /* 0x000fe400048070ff */
[----:B------:R-:W-:Y:S02]  /*62c80*/  LOP3.LUT P4, RZ, R6, 0x2, RZ, 0xc0, !PT ;  /* 0x0000000206ff7812 */ /* 0x000fe4000788c0ff */
[----:B0-----:R-:W-:Y:S02]  /*62c90*/  @!P3 IADD3 R10, P6, R157, R10, RZ ;  /* 0x0000000a9d0ab210 */ /* 0x001fe40007fde0ff */
[----:B------:R-:W3:Y:S03]  /*62ca0*/  LDL.LU R157, [R1+0xcf8] ;  /* 0x000cf800019d7983 */ /* 0x000ee60000300800 */
[----:B------:R-:W-:-:S02]  /*62cb0*/  @!P3 IMAD.X R11, R220, 0x1, R11, P6 ;  /* 0x00000001dc0bb824 */ /* 0x000fc400030e060b */
[----:B------:R-:W3:Y:S01]  /*62cc0*/  LDL.LU R220, [R1+0xcf4] ;  /* 0x000cf40001dc7983 */ /* 0x000ee20000300800 */
[----:B------:R-:W-:-:S03]  /*62cd0*/  LOP3.LUT P5, RZ, R6, 0x1, RZ, 0xc0, !PT ;  /* 0x0000000106ff7812 */ /* 0x000fc600078ac0ff */
[----:B----4-:R0:W-:Y:S02]  /*62ce0*/  @!P2 STG.E.U8 desc[UR30][R190.64+0x60], R4 ;  /* 0x00006004be00a986 */ /* 0x0101e4000c10111e */
[----:B0-----:R-:W-:Y:S02]  /*62cf0*/  FMUL R4, R196, UR18 ;  /* 0x00000012c4047c20 */ /* 0x001fe40008400000 */
[----:B------:R-:W4:Y:S03]  /*62d00*/  LDL.LU R196, [R1+0x930] ;  /* 0x0009300001c47983 */ /* 0x000f260000300800 */
[----:B------:R-:W-:-:S05]  /*62d10*/  F2FP.SATFINITE.E4M3.F32.PACK_AB_MERGE_C R4, RZ, R4, RZ ;  /* 0x00000004ff04723e */ /* 0x000fca00048070ff */
[----:B------:R0:W-:Y:S02]  /*62d20*/  @!P0 STG.E.U8 desc[UR30][R172.64+0x61], R4 ;  /* 0x00006104ac008986 */ /* 0x0001e4000c10111e */
[----:B0-----:R-:W-:-:S05]  /*62d30*/  FMUL R4, R197, UR18 ;  /* 0x00000012c5047c20 */ /* 0x001fca0008400000 */
[----:B------:R-:W-:-:S05]  /*62d40*/  F2FP.SATFINITE.E4M3.F32.PACK_AB_MERGE_C R4, RZ, R4, RZ ;  /* 0x00000004ff04723e */ /* 0x000fca00048070ff */
[----:B------:R0:W-:Y:S02]  /*62d50*/  @!P3 STG.E.U8 desc[UR30][R10.64+0x60], R4 ;  /* 0x000060040a00b986 */ /* 0x0001e4000c10111e */
[----:B0-----:R-:W0:Y:S02]  /*62d60*/  @!P4 LDC.64 R10, c[0x0][0x5c0] ;  /* 0x00017000ff0acb82 */ /* 0x001e240000000a00 */
[----:B0-----:R-:W-:-:S05]  /*62d70*/  @!P4 IADD3 R10, P6, R41, R10, RZ ;  /* 0x0000000a290ac210 */ /* 0x001fca0007fde0ff */
[----:B------:R-:W-:Y:S02]  /*62d80*/  @!P4 IMAD.X R11, R221, 0x1, R11, P6 ;  /* 0x00000001dd0bc824 */ /* 0x000fe400030e060b */
[----:B------:R-:W3:Y:S04]  /*62d90*/  LDL.LU R221, [R1+0xcf0] ;  /* 0x000cf00001dd7983 */ /* 0x000ee80000300800 */
[----:B------:R-:W4:Y:S01]  /*62da0*/  LDL.LU R197, [R1+0x934] ;  /* 0x0009340001c57983 */ /* 0x000f220000300800 */
[----:B------:R-:W-:Y:S02]  /*62db0*/  LOP3.LUT P6, RZ, R6, 0x2, RZ, 0xc0, !PT ;  /* 0x0000000206ff7812 */ /* 0x000fe400078cc0ff */
[----:B------:R-:W0:Y:S01]  /*62dc0*/  @!P5 LDC.64 R6, c[0x0][0x5c0] ;  /* 0x00017000ff06db82 */ /* 0x000e220000000a00 */
[----:B------:R-:W-:Y:S01]  /*62dd0*/  FMUL R4, R61, UR18 ;  /* 0x000000123d047c20 */ /* 0x000fe20008400000 */
[----:B------:R-:W4:Y:S04]  /*62de0*/  LDL.LU R69, [R1+0x938] ;  /* 0x0009380001457983 */ /* 0x000f280000300800 */
[----:B------:R-:W-:Y:S01]  /*62df0*/  F2FP.SATFINITE.E4M3.F32.PACK_AB_MERGE_C R4, RZ, R4, RZ ;  /* 0x00000004ff04723e */ /* 0x000fe200048070ff */
[----:B------:R-:W4:Y:S04]  /*62e00*/  LDL.LU R61, [R1+0x93c] ;  /* 0x00093c00013d7983 */ /* 0x000f280000300800 */
[----:B------:R2:W-:Y:S01]  /*62e10*/  @!P6 STG.E.U8 desc[UR30][R10.64+0x61], R4 ;  /* 0x000061040a00e986 */ /* 0x0005e2000c10111e */
[----:B0-----:R-:W-:Y:S01]  /*62e20*/  @!P5 IADD3 R6, P6, R42, R6, RZ ;  /* 0x000000062a06d210 */ /* 0x001fe20007fde0ff */
[----:B--2---:R-:W-:-:S02]  /*62e30*/  FMUL R4, R194, UR18 ;  /* 0x00000012c2047c20 */ /* 0x004fc40008400000 */
[----:B------:R-:W2:Y:S02]  /*62e40*/  LDL.LU R194, [R1+0x940] ;  /* 0x0009400001c27983 */ /* 0x000ea40000300800 */
[----:B------:R-:W-:Y:S02]  /*62e50*/  @!P5 IMAD.X R7, R207, 0x1, R7, P6 ;  /* 0x00000001cf07d824 */ /* 0x000fe400030e0607 */
[----:B------:R-:W2:Y:S01]  /*62e60*/  LDL.LU R207, [R1+0xcec] ;  /* 0x000cec0001cf7983 */ /* 0x000ea20000300800 */
[----:B------:R-:W-:Y:S02]  /*62e70*/  LOP3.LUT P2, RZ, R9, 0x100, RZ, 0xc0, !PT ;  /* 0x0000010009ff7812 */ /* 0x000fe4000784c0ff */
[----:B------:R-:W-:-:S11]  /*62e80*/  LOP3.LUT R0, R0, 0xbfffffff, RZ, 0xc0, !PT ;  /* 0xbfffffff00007812 */ /* 0x000fd600078ec0ff */
[----:B------:R-:W-:-:S04]  /*62e90*/  @P2 LOP3.LUT R0, R0, 0x40000000, RZ, 0xfc, !PT ;  /* 0x4000000000002812 */ /* 0x000fc800078efcff */
[----:B------:R-:W-:Y:S02]  /*62ea0*/  LOP3.LUT P4, RZ, R0, 0x80000000, RZ, 0xc0, !PT ;  /* 0x8000000000ff7812 */ /* 0x000fe4000788c0ff */
[----:B------:R-:W-:Y:S02]  /*62eb0*/  F2FP.SATFINITE.E4M3.F32.PACK_AB_MERGE_C R4, RZ, R4, RZ ;  /* 0x00000004ff04723e */ /* 0x000fe400048070ff */
[----:B------:R-:W-:Y:S02]  /*62ec0*/  LOP3.LUT P1, RZ, R9, 0x200, RZ, 0xc0, !PT ;  /* 0x0000020009ff7812 */ /* 0x000fe4000782c0ff */
[C---:B------:R-:W-:Y:S02]  /*62ed0*/  LOP3.LUT P2, RZ, R5.reuse, 0x80000000, RZ, 0xc0, !PT ;  /* 0x8000000005ff7812 */ /* 0x040fe4000784c0ff */
[----:B------:R-:W-:-:S05]  /*62ee0*/  LOP3.LUT P0, RZ, R5, 0x40000000, RZ, 0xc0, !PT ;  /* 0x4000000005ff7812 */ /* 0x000fca000780c0ff */
[----:B---3--:R0:W-:Y:S02]  /*62ef0*/  @!P4 STG.E.U8 desc[UR30][R220.64+0x68], R4 ;  /* 0x00006804dc00c986 */ /* 0x0081e4000c10111e */
[----:B0-----:R-:W-:Y:S02]  /*62f00*/  FMUL R4, R195, UR18 ;  /* 0x00000012c3047c20 */ /* 0x001fe40008400000 */
[----:B------:R-:W3:Y:S03]  /*62f10*/  LDL.LU R195, [R1+0x944] ;  /* 0x0009440001c37983 */ /* 0x000ee60000300800 */
[----:B------:R-:W-:-:S05]  /*62f20*/  F2FP.SATFINITE.E4M3.F32.PACK_AB_MERGE_C R4, RZ, R4, RZ ;  /* 0x00000004ff04723e */ /* 0x000fca00048070ff */
[----:B------:R4:W-:Y:S02]  /*62f30*/  @!P1 STG.E.U8 desc[UR30][R156.64+0x69], R4 ;  /* 0x000069049c009986 */ /* 0x0009e4000c10111e */
[----:B----4-:R-:W-:Y:S02]  /*62f40*/  FMUL R4, R196, UR18 ;  /* 0x00000012c4047c20 */ /* 0x010fe40008400000 */
[----:B------:R-:W4:Y:S03]  /*62f50*/  LDL.LU R196, [R1+0x948] ;  /* 0x0009480001c47983 */ /* 0x000f260000300800 */
[----:B------:R-:W-:-:S05]  /*62f60*/  F2FP.SATFINITE.E4M3.F32.PACK_AB_MERGE_C R4, RZ, R4, RZ ;  /* 0x00000004ff04723e */ /* 0x000fca00048070ff */
[----:B------:R0:W-:Y:S02]  /*62f70*/  @!P5 STG.E.U8 desc[UR30][R6.64+0x68], R4 ;  /* 0x000068040600d986 */ /* 0x0001e4000c10111e */
[----:B0-----:R-:W0:Y:S01]  /*62f80*/  @!P2 LDC.64 R6, c[0x0][0x5c0] ;  /* 0x00017000ff06ab82 */ /* 0x001e220000000a00 */
[----:B------:R-:W-:Y:S02]  /*62f90*/  FMUL R4, R197, UR18 ;  /* 0x00000012c5047c20 */ /* 0x000fe40008400000 */
[----:B------:R-:W4:Y:S03]  /*62fa0*/  LDL.LU R197, [R1+0x94c] ;  /* 0x00094c0001c57983 */ /* 0x000f260000300800 */
[----:B------:R-:W-:Y:S02]  /*62fb0*/  F2FP.SATFINITE.E4M3.F32.PACK_AB_MERGE_C R4, RZ, R4, RZ ;  /* 0x00000004ff04723e */ /* 0x000fe400048070ff */
[----:B0-----:R-:W-:-:S05]  /*62fc0*/  @!P2 IADD3 R6, P6, R43, R6, RZ ;  /* 0x000000062b06a210 */ /* 0x001fca0007fde0ff */
[----:B------:R-:W-:Y:S01]  /*62fd0*/  @!P2 IMAD.X R7, R44, 0x1, R7, P6 ;  /* 0x000000012c07a824 */ /* 0x000fe200030e0607 */
[----:B------:R-:W-:-:S13]  /*62fe0*/  LOP3.LUT P6, RZ, R5, 0x80000000, RZ, 0xc0, !PT ;  /* 0x8000000005ff7812 */ /* 0x000fda00078cc0ff */
[----:B------:R0:W-:Y:S02]  /*62ff0*/  @!P6 STG.E.U8 desc[UR30][R6.64+0x69], R4 ;  /* 0x000069040600e986 */ /* 0x0001e4000c10111e */
[----:B0-----:R-:W0:Y:S01]  /*63000*/  @!P0 LDC.64 R6, c[0x0][0x5c0] ;  /* 0x00017000ff068b82 */ /* 0x001e220000000a00 */
[----:B------:R-:W-:Y:S01]  /*63010*/  LOP3.LUT P2, RZ, R0, 0x40000000, RZ, 0xc0, !PT ;  /* 0x4000000000ff7812 */ /* 0x000fe2000784c0ff */
[----:B------:R-:W-:-:S05]  /*63020*/  FMUL R4, R69, UR18 ;  /* 0x0000001245047c20 */ /* 0x000fca0008400000 */
[----:B------:R-:W-:-:S07]  /*63030*/  F2FP.SATFINITE.E4M3.F32.PACK_AB_MERGE_C R4, RZ, R4, RZ ;  /* 0x00000004ff04723e */ /* 0x000fce00048070ff */
[----:B--2---:R1:W-:Y:S01]  /*63040*/  @!P2 STG.E.U8 desc[UR30][R206.64+0x70], R4 ;  /* 0x00007004ce00a986 */ /* 0x0043e2000c10111e */
[----:B0-----:R-:W-:Y:S01]  /*63050*/  @!P0 IADD3 R6, P6, R234, R6, RZ ;  /* 0x00000006ea068210 */ /* 0x001fe20007fde0ff */
[----:B-1----:R-:W-:Y:S02]  /*63060*/  FMUL R4, R61, UR18 ;  /* 0x000000123d047c20 */ /* 0x002fe40008400000 */
[----:B------:R-:W2:Y:S02]  /*63070*/  LDL.LU R61, [R1+0x950] ;  /* 0x00095000013d7983 */ /* 0x000ea40000300800 */
[----:B------:R-:W-:Y:S02]  /*63080*/  @!P0 IMAD.X R7, R235, 0x1, R7, P6 ;  /* 0x00000001eb078824 */ /* 0x000fe400030e0607 */
[----:B------:R-:W2:Y:S04]  /*63090*/  LDL.LU R234, [R1+0xce8] ;  /* 0x000ce80001ea7983 */ /* 0x000ea80000300800 */
[----:B------:R-:W2:Y:S01]  /*630a0*/  LDL.LU R235, [R1+0xce4] ;  /* 0x000ce40001eb7983 */ /* 0x000ea20000300800 */
[----:B------:R-:W-:-:S02]  /*630b0*/  LOP3.LUT P3, RZ, R9, 0x40, RZ, 0xc0, !PT ;  /* 0x0000004009ff7812 */ /* 0x000fc4000786c0ff */
[----:B------:R-:W-:Y:S02]  /*630c0*/  F2FP.SATFINITE.E4M3.F32.PACK_AB_MERGE_C R4, RZ, R4, RZ ;  /* 0x00000004ff04723e */ /* 0x000fe400048070ff */
[----:B------:R-:W-:-:S09]  /*630d0*/  LOP3.LUT P4, RZ, R5, 0x20000000, RZ, 0xc0, !PT ;  /* 0x2000000005ff7812 */ /* 0x000fd2000788c0ff */
[----:B------:R0:W-:Y:S02]  /*630e0*/  @!P3 STG.E.U8 desc[UR30][R188.64+0x71], R4 ;  /* 0x00007104bc00b986 */ /* 0x0001e4000c10111e */
[----:B0-----:R-:W-:Y:S01]  /*630f0*/  FMUL R4, R194, UR18 ;  /* 0x00000012c2047c20 */ /* 0x001fe20008400000 */
[----:B------:R-:W-:Y:S01]  /*63100*/  LOP3.LUT P5, RZ, R5, 0x10000000, RZ, 0xc0, !PT ;  /* 0x1000000005ff7812 */ /* 0x000fe200078ac0ff */
[----:B------:R-:W2:Y:S03]  /*63110*/  LDL.LU R194, [R1+0x954] ;  /* 0x0009540001c27983 */ /* 0x000ea60000300800 */
[----:B------:R-:W-:-:S05]  /*63120*/  F2FP.SATFINITE.E4M3.F32.PACK_AB_MERGE_C R4, RZ, R4, RZ ;  /* 0x00000004ff04723e */ /* 0x000fca00048070ff */
[----:B------:R0:W-:Y:S02]  /*63130*/  @!P0 STG.E.U8 desc[UR30][R6.64+0x70], R4 ;  /* 0x0000700406008986 */ /* 0x0001e4000c10111e */
[----:B0-----:R-:W0:Y:S02]  /*63140*/  @!P4 LDC.64 R6, c[0x0][0x5c0] ;  /* 0x00017000ff06cb82 */ /* 0x001e240000000a00 */
[----:B0-----:R-:W-:-:S05]  /*63150*/  @!P4 IADD3 R6, P6, R236, R6, RZ ;  /* 0x00000006ec06c210 */ /* 0x001fca0007fde0ff */
[----:B------:R-:W-:Y:S01]  /*63160*/  @!P4 IMAD.X R7, R237, 0x1, R7, P6 ;  /* 0x00000001ed07c824 */ /* 0x000fe200030e0607 */
[----:B------:R-:W-:Y:S01]  /*63170*/  LOP3.LUT P6, RZ, R9, 0x20, RZ, 0xc0, !PT ;  /* 0x0000002009ff7812 */ /* 0x000fe200078cc0ff */
        /* <DEDUP_REMOVED lines=8> */
[----:B------:R-:W-:-:S03]  /*63200*/  LOP3.LUT P1, RZ, R9, 0x8, RZ, 0xc0, !PT ;  /* 0x0000000809ff7812 */ /* 0x000fc6000782c0ff */
[----:B--2---:R1:W-:Y:S01]  /*63210*/  @!P6 STG.E.U8 desc[UR30][R234.64+0x78], R4 ;  /* 0x00007804ea00e986 */ /* 0x0043e2000c10111e */
[----:B0-----:R-:W-:-:S05]  /*63220*/  @!P5 IADD3 R6, P6, R218, R6, RZ ;  /* 0x00000006da06d210 */ /* 0x001fca0007fde0ff */
[----:B------:R-:W-:Y:S02]  /*63230*/  @!P5 IMAD.X R7, R219, 0x1, R7, P6 ;  /* 0x00000001db07d824 */ /* 0x000fe400030e0607 */
[----:B-1----:R-:W-:Y:S02]  /*63240*/  FMUL R4, R197, UR18 ;  /* 0x00000012c5047c20 */ /* 0x002fe40008400000 */
[----:B------:R-:W2:Y:S04]  /*63250*/  LDL.LU R197, [R1+0x960] ;  /* 0x0009600001c57983 */ /* 0x000ea80000300800 */
[----:B------:R-:W4:Y:S04]  /*63260*/  LDL.LU R218, [R1+0xce0] ;  /* 0x000ce00001da7983 */ /* 0x000f280000300800 */
[----:B------:R-:W4:Y:S01]  /*63270*/  LDL.LU R219, [R1+0xcdc] ;  /* 0x000cdc0001db7983 */ /* 0x000f220000300800 */
[----:B------:R-:W-:-:S05]  /*63280*/  F2FP.SATFINITE.E4M3.F32.PACK_AB_MERGE_C R4, RZ, R4, RZ ;  /* 0x00000004ff04723e */ /* 0x000fca00048070ff */
[----:B------:R0:W-:Y:S02]  /*63290*/  @!P1 STG.E.U8 desc[UR30][R170.64+0x79], R4 ;  /* 0x00007904aa009986 */ /* 0x0001e4000c10111e */
[----:B0-----:R-:W-:Y:S02]  /*632a0*/  FMUL R4, R61, UR18 ;  /* 0x000000123d047c20 */ /* 0x001fe40008400000 */
[----:B------:R-:W2:Y:S01]  /*632b0*/  LDL.LU R61, [R1+0x964] ;  /* 0x00096400013d7983 */ /* 0x000ea20000300800 */
[----:B------:R-:W-:Y:S02]  /*632c0*/  LOP3.LUT P3, RZ, R5, 0x8000000, RZ, 0xc0, !PT ;  /* 0x0800000005ff7812 */ /* 0x000fe4000786c0ff */
[----:B------:R-:W-:-:S05]  /*632d0*/  F2FP.SATFINITE.E4M3.F32.PACK_AB_MERGE_C R4, RZ, R4, RZ ;  /* 0x00000004ff04723e */ /* 0x000fca00048070ff */
[----:B------:R0:W-:Y:S06]  /*632e0*/  @!P5 STG.E.U8 desc[UR30][R6.64+0x78], R4 ;  /* 0x000078040600d986 */ /* 0x0001ec000c10111e */
[----:B0-----:R-:W0:Y:S01]  /*632f0*/  @!P3 LDC.64 R6, c[0x0][0x5c0] ;  /* 0x00017000ff06bb82 */ /* 0x001e220000000a00 */
[----:B------:R-:W-:Y:S01]  /*63300*/  FMUL R4, R194, UR18 ;  /* 0x00000012c2047c20 */ /* 0x000fe20008400000 */
[----:B------:R-:W-:Y:S01]  /*63310*/  LOP3.LUT P2, RZ, R9, 0x4, RZ, 0xc0, !PT ;  /* 0x0000000409ff7812 */ /* 0x000fe2000784c0ff */
[----:B------:R-:W2:Y:S03]  /*63320*/  LDL.LU R194, [R1+0x968] ;  /* 0x0009680001c27983 */ /* 0x000ea60000300800 */
[----:B------:R-:W-:Y:S01]  /*63330*/  F2FP.SATFINITE.E4M3.F32.PACK_AB_MERGE_C R4, RZ, R4, RZ ;  /* 0x00000004ff04723e */ /* 0x000fe200048070ff */
[----:B------:R-:W2:Y:S01]  /*63340*/  LDL.LU.64 R68, [R1+0x8] ;  /* 0x0000080001447983 */ /* 0x000ea20000300a00 */
[----:B0-----:R-:W-:-:S05]  /*63350*/  @!P3 IADD3 R6, P6, R45, R6, RZ ;  /* 0x000000062d06b210 */ /* 0x001fca0007fde0ff */
[----:B------:R-:W-:-:S05]  /*63360*/  @!P3 IMAD.X R7, R204, 0x1, R7, P6 ;  /* 0x00000001cc07b824 */ /* 0x000fca00030e0607 */
[----:B------:R0:W-:Y:S01]  /*63370*/  @!P3 STG.E.U8 desc[UR30][R6.64+0x79], R4 ;  /* 0x000079040600b986 */ /* 0x0001e2000c10111e */
[----:B------:R-:W-:Y:S02]  /*63380*/  LOP3.LUT P0, RZ, R9, 0x1, RZ, 0xc0, !PT ;  /* 0x0000000109ff7812 */ /* 0x000fe4000780c0ff */
[----:B------:R-:W-:-:S13]  /*63390*/  LOP3.LUT P4, RZ, R5, 0x2, RZ, 0xc0, !PT ;  /* 0x0000000205ff7812 */ /* 0x000fda000788c0ff */
[----:B0-----:R-:W0:Y:S01]  /*633a0*/  @!P4 LDC.64 R6, c[0x0][0x5c0] ;  /* 0x00017000ff06cb82 */ /* 0x001e220000000a00 */
[----:B---3--:R-:W-:Y:S02]  /*633b0*/  FMUL R4, R195, UR18 ;  /* 0x00000012c3047c20 */ /* 0x008fe40008400000 */
[----:B------:R-:W3:Y:S03]  /*633c0*/  LDL.LU R195, [R1+0x96c] ;  /* 0x00096c0001c37983 */ /* 0x000ee60000300800 */
[----:B------:R-:W-:Y:S02]  /*633d0*/  F2FP.SATFINITE.E4M3.F32.PACK_AB_MERGE_C R4, RZ, R4, RZ ;  /* 0x00000004ff04723e */ /* 0x000fe400048070ff */
[----:B0-----:R-:W-:-:S05]  /*633e0*/  @!P4 IADD3 R6, P6, R46, R6, RZ ;  /* 0x000000062e06c210 */ /* 0x001fca0007fde0ff */
[----:B------:R-:W-:Y:S01]  /*633f0*/  @!P4 IMAD.X R7, R205, 0x1, R7, P6 ;  /* 0x00000001cd07c824 */ /* 0x000fe200030e0607 */
[----:B----4-:R0:W-:Y:S02]  /*63400*/  @!P2 STG.E.U8 desc[UR30][R218.64+0x80], R4 ;  /* 0x00008004da00a986 */ /* 0x0101e4000c10111e */
[----:B0-----:R-:W-:-:S05]  /*63410*/  FMUL R4, R196, UR18 ;  /* 0x00000012c4047c20 */ /* 0x001fca0008400000 */
[----:B------:R-:W-:-:S05]  /*63420*/  F2FP.SATFINITE.E4M3.F32.PACK_AB_MERGE_C R4, RZ, R4, RZ ;  /* 0x00000004ff04723e */ /* 0x000fca00048070ff */
[----:B------:R2:W-:Y:S02]  /*63430*/  @!P0 STG.E.U8 desc[UR30][R198.64+0x81], R4 ;  /* 0x00008104c6008986 */ /* 0x0005e4000c10111e */
[----:B--2---:R-:W-:Y:S02]  /*63440*/  FMUL R4, R197, UR18 ;  /* 0x00000012c5047c20 */ /* 0x004fe40008400000 */
[----:B------:R-:W2:Y:S04]  /*63450*/  LDL.LU R197, [R1+0x970] ;  /* 0x0009700001c57983 */ /* 0x000ea80000300800 */
[----:B------:R-:W4:Y:S01]  /*63460*/  LDL.LU R196, [R1+0x974] ;  /* 0x0009740001c47983 */ /* 0x000f220000300800 */
[----:B------:R-:W-:-:S05]  /*63470*/  F2FP.SATFINITE.E4M3.F32.PACK_AB_MERGE_C R4, RZ, R4, RZ ;  /* 0x00000004ff04723e */ /* 0x000fca00048070ff */
[----:B------:R0:W-:Y:S02]  /*63480*/  @!P4 STG.E.U8 desc[UR30][R6.64+0x80], R4 ;  /* 0x000080040600c986 */ /* 0x0001e4000c10111e */
[----:B0-----:R-:W-:Y:S02]  /*63490*/  FMUL R4, R61, UR18 ;  /* 0x000000123d047c20 */ /* 0x001fe40008400000 */
[----:B------:R-:W4:Y:S01]  /*634a0*/  LDL.LU R61, [R1+0x978] ;  /* 0x00097800013d7983 */ /* 0x000f220000300800 */
[----:B------:R-:W-:Y:S02]  /*634b0*/  LOP3.LUT P5, RZ, R8, 0x80000000, RZ, 0xc0, !PT ;  /* 0x8000000008ff7812 */ /* 0x000fe400078ac0ff */
[----:B------:R-:W-:-:S11]  /*634c0*/  LOP3.LUT R0, R0, 0xdfffffff, RZ, 0xc0, !PT ;  /* 0xdfffffff00007812 */ /* 0x000fd600078ec0ff */
[----:B------:R-:W-:Y:S02]  /*634d0*/  @P5 LOP3.LUT R0, R0, 0x20000000, RZ, 0xfc, !PT ;  /* 0x2000000000005812 */ /* 0x000fe400078efcff */
[----:B------:R-:W-:-:S13]  /*634e0*/  LOP3.LUT P5, RZ, R5, 0x4000000, RZ, 0xc0, !PT ;  /* 0x0400000005ff7812 */ /* 0x000fda00078ac0ff */
[----:B------:R-:W0:Y:S01]  /*634f0*/  @!P5 LDC.64 R6, c[0x0][0x5c0] ;  /* 0x00017000ff06db82 */ /* 0x000e220000000a00 */
[----:B------:R-:W-:Y:S02]  /*63500*/  LOP3.LUT P2, RZ, R8, 0x10000000, RZ, 0xc0, !PT ;  /* 0x1000000008ff7812 */ /* 0x000fe4000784c0ff */
[----:B------:R-:W-:Y:S02]  /*63510*/  LOP3.LUT P3, RZ, R5, 0x8, RZ, 0xc0, !PT ;  /* 0x0000000805ff7812 */ /* 0x000fe4000786c0ff */
[----:B------:R-:W-:Y:S02]  /*63520*/  LOP3.LUT R0, R0, 0xefffffff, RZ, 0xc0, !PT ;  /* 0xefffffff00007812 */ /* 0x000fe400078ec0ff */
[----:B------:R-:W-:Y:S02]  /*63530*/  F2FP.SATFINITE.E4M3.F32.PACK_AB_MERGE_C R4, RZ, R4, RZ ;  /* 0x00000004ff04723e */ /* 0x000fe400048070ff */
[----:B0-----:R-:W-:-:S05]  /*63540*/  @!P5 IADD3 R6, P6, R20, R6, RZ ;  /* 0x000000061406d210 */ /* 0x001fca0007fde0ff */
[----:B------:R-:W-:Y:S01]  /*63550*/  @!P5 IMAD.X R7, R47, 0x1, R7, P6 ;  /* 0x000000012f07d824 */ /* 0x000fe200030e0607 */
[----:B------:R-:W-:Y:S02]  /*63560*/  LOP3.LUT P6, RZ, R5, 0x4000000, RZ, 0xc0, !PT ;  /* 0x0400000005ff7812 */ /* 0x000fe400078cc0ff */
[----:B------:R-:W-:-:S04]  /*63570*/  @P2 LOP3.LUT R0, R0, 0x10000000, RZ, 0xfc, !PT ;  /* 0x1000000000002812 */ /* 0x000fc800078efcff */
[----:B------:R-:W-:-:S07]  /*63580*/  LOP3.LUT P5, RZ, R0, 0x20000000, RZ, 0xc0, !PT ;  /* 0x2000000000ff7812 */ /* 0x000fce00078ac0ff */
[----:B------:R0:W-:Y:S02]  /*63590*/  @!P6 STG.E.U8 desc[UR30][R6.64+0x81], R4 ;  /* 0x000081040600e986 */ /* 0x0001e4000c10111e */
[----:B0-----:R-:W0:Y:S01]  /*635a0*/  @!P3 LDC.64 R6, c[0x0][0x5c0] ;  /* 0x00017000ff06bb82 */ /* 0x001e220000000a00 */
[----:B------:R-:W-:Y:S01]  /*635b0*/  FMUL R4, R194, UR18 ;  /* 0x00000012c2047c20 */ /* 0x000fe20008400000 */
[----:B------:R-:W-:Y:S01]  /*635c0*/  LOP3.LUT P1, RZ, R8, 0x20000000, RZ, 0xc0, !PT ;  /* 0x2000000008ff7812 */ /* 0x000fe2000782c0ff */
[----:B------:R-:W4:Y:S03]  /*635d0*/  LDL.LU R194, [R1+0x97c] ;  /* 0x00097c0001c27983 */ /* 0x000f260000300800 */
[----:B------:R-:W-:-:S05]  /*635e0*/  F2FP.SATFINITE.E4M3.F32.PACK_AB_MERGE_C R4, RZ, R4, RZ ;  /* 0x00000004ff04723e */ /* 0x000fca00048070ff */
[----:B------:R3:W-:Y:S01]  /*635f0*/  @!P5 STG.E.U8 desc[UR30][R68.64+0x88], R4 ;  /* 0x000088044400d986 */ /* 0x0007e2000c10111e */
[----:B------:R-:W-:Y:S01]  /*63600*/  LOP3.LUT P2, RZ, R5, 0x2000000, RZ, 0xc0, !PT ;  /* 0x0200000005ff7812 */ /* 0x000fe2000784c0ff */
[----:B---3--:R-:W-:Y:S01]  /*63610*/  FMUL R4, R195, UR18 ;  /* 0x00000012c3047c20 */ /* 0x008fe20008400000 */
[----:B0-----:R-:W-:Y:S01]  /*63620*/  @!P3 IADD3 R6, P6, R232, R6, RZ ;  /* 0x00000006e806b210 */ /* 0x001fe20007fde0ff */
[----:B------:R-:W3:Y:S03]  /*63630*/  LDL.LU R195, [R1+0x980] ;  /* 0x0009800001c37983 */ /* 0x000ee60000300800 */
[----:B------:R-:W-:Y:S01]  /*63640*/  F2FP.SATFINITE.E4M3.F32.PACK_AB_MERGE_C R4, RZ, R4, RZ ;  /* 0x00000004ff04723e */ /* 0x000fe200048070ff */
[----:B------:R-:W3:Y:S04]  /*63650*/  LDL.LU R232, [R1+0xcd8] ;  /* 0x000cd80001e87983 */ /* 0x000ee80000300800 */
[----:B------:R2:W-:Y:S01]  /*63660*/  @!P1 STG.E.U8 desc[UR30][R178.64+0x89], R4 ;  /* 0x00008904b2009986 */ /* 0x0005e2000c10111e */
[----:B------:R-:W-:-:S03]  /*63670*/  @!P3 IMAD.X R7, R233, 0x1, R7, P6 ;  /* 0x00000001e907b824 */ /* 0x000fc600030e0607 */
[----:B------:R-:W3:Y:S01]  /*63680*/  LDL.LU R233, [R1+0xcd4] ;  /* 0x000cd40001e97983 */ /* 0x000ee20000300800 */
[----:B------:R-:W-:Y:S01]  /*63690*/  LOP3.LUT P0, RZ, R5, 0x1000000, RZ, 0xc0, !PT ;  /* 0x0100000005ff7812 */ /* 0x000fe2000780c0ff */
[----:B--2---:R-:W-:Y:S02]  /*636a0*/  FMUL R4, R197, UR18 ;  /* 0x00000012c5047c20 */ /* 0x004fe40008400000 */
[----:B------:R-:W2:Y:S03]  /*636b0*/  LDL.LU R197, [R1+0x984] ;  /* 0x0009840001c57983 */ /* 0x000ea60000300800 */
[----:B------:R-:W-:Y:S01]  /*636c0*/  F2FP.SATFINITE.E4M3.F32.PACK_AB_MERGE_C R4, RZ, R4, RZ ;  /* 0x00000004ff04723e */ /* 0x000fe200048070ff */
[----:B------:R-:W2:Y:S04]  /*636d0*/  LDL.LU R106, [R1+0x988] ;  /* 0x00098800016a7983 */ /* 0x000ea80000300800 */
[----:B------:R0:W-:Y:S04]  /*636e0*/  @!P3 STG.E.U8 desc[UR30][R6.64+0x88], R4 ;  /* 0x000088040600b986 */ /* 0x0001e8000c10111e */
[----:B------:R-:W2:Y:S01]  /*636f0*/  LDL.LU.64 R68, [R1+0x48] ;  /* 0x0000480001447983 */ /* 0x000ea20000300a00 */
[----:B0-----:R-:W0:Y:S01]  /*63700*/  @!P2 LDC.64 R6, c[0x0][0x5c0] ;  /* 0x00017000ff06ab82 */ /* 0x001e220000000a00 */
[----:B----4-:R-:W-:-:S02]  /*63710*/  FMUL R4, R196, UR18 ;  /* 0x00000012c4047c20 */ /* 0x010fc40008400000 */
[----:B------:R-:W4:Y:S03]  /*63720*/  LDL.LU R196, [R1+0x98c] ;  /* 0x00098c0001c47983 */ /* 0x000f260000300800 */
[----:B------:R-:W-:Y:S02]  /*63730*/  F2FP.SATFINITE.E4M3.F32.PACK_AB_MERGE_C R4, RZ, R4, RZ ;  /* 0x00000004ff04723e */ /* 0x000fe400048070ff */
[----:B0-----:R-:W-:-:S05]  /*63740*/  @!P2 IADD3 R6, P6, R230, R6, RZ ;  /* 0x00000006e606a210 */ /* 0x001fca0007fde0ff */
[----:B------:R-:W-:Y:S01]  /*63750*/  @!P2 IMAD.X R7, R231, 0x1, R7, P6 ;  /* 0x00000001e707a824 */ /* 0x000fe200030e0607 */
[----:B------:R-:W-:-:S13]  /*63760*/  LOP3.LUT P6, RZ, R5, 0x2000000, RZ, 0xc0, !PT ;  /* 0x0200000005ff7812 */ /* 0x000fda00078cc0ff */
[----:B------:R0:W-:Y:S02]  /*63770*/  @!P6 STG.E.U8 desc[UR30][R6.64+0x89], R4 ;  /* 0x000089040600e986 */ /* 0x0001e4000c10111e */
[----:B0-----:R-:W0:Y:S01]  /*63780*/  @!P0 LDC.64 R6, c[0x0][0x5c0] ;  /* 0x00017000ff068b82 */ /* 0x001e220000000a00 */
[----:B------:R-:W-:Y:S02]  /*63790*/  FMUL R4, R61, UR18 ;  /* 0x000000123d047c20 */ /* 0x000fe40008400000 */
[----:B------:R-:W4:Y:S01]  /*637a0*/  LDL.LU R61, [R1+0x990] ;  /* 0x00099000013d7983 */ /* 0x000f220000300800 */
[----:B0-----:R-:W-:-:S03]  /*637b0*/  @!P0 IADD3 R6, P6, R176, R6, RZ ;  /* 0x00000006b0068210 */ /* 0x001fc60007fde0ff */
[----:B------:R-:W4:Y:S02]  /*637c0*/  LDL.LU R176, [R1+0xcd0] ;  /* 0x000cd00001b07983 */ /* 0x000f240000300800 */
[----:B------:R-:W-:Y:S02]  /*637d0*/  @!P0 IMAD.X R7, R177, 0x1, R7, P6 ;  /* 0x00000001b1078824 */ /* 0x000fe400030e0607 */
[----:B------:R-:W4:Y:S01]  /*637e0*/  LDL.LU R177, [R1+0xccc] ;  /* 0x000ccc0001b17983 */ /* 0x000f220000300800 */
[----:B------:R-:W-:Y:S02]  /*637f0*/  LOP3.LUT P2, RZ, R0, 0x10000000, RZ, 0xc0, !PT ;  /* 0x1000000000ff7812 */ /* 0x000fe4000784c0ff */
[----:B------:R-:W-:Y:S02]  /*63800*/  F2FP.SATFINITE.E4M3.F32.PACK_AB_MERGE_C R4, RZ, R4, RZ ;  /* 0x00000004ff04723e */ /* 0x000fe400048070ff */
[----:B------:R-:W-:Y:S02]  /*63810*/  LOP3.LUT P4, RZ, R8, 0x8000000, RZ, 0xc0, !PT ;  /* 0x0800000008ff7812 */ /* 0x000fe4000788c0ff */
[----:B------:R-:W-:-:S07]  /*63820*/  LOP3.LUT P5, RZ, R5, 0x800000, RZ, 0xc0, !PT ;  /* 0x0080000005ff7812 */ /* 0x000fce00078ac0ff */
[----:B---3--:R0:W-:Y:S02]  /*63830*/  @!P2 STG.E.U8 desc[UR30][R232.64+0x90], R4 ;  /* 0x00009004e800a986 */ /* 0x0081e4000c10111e */
[----:B0-----:R-:W-:Y:S01]  /*63840*/  FMUL R4, R194, UR18 ;  /* 0x00000012c2047c20 */ /* 0x001fe20008400000 */
[----:B------:R-:W-:Y:S01]  /*63850*/  LOP3.LUT P3, RZ, R5, 0x4, RZ, 0xc0, !PT ;  /* 0x0000000405ff7812 */ /* 0x000fe2000786c0ff */
[----:B------:R-:W3:Y:S03]  /*63860*/  LDL.LU R194, [R1+0x994] ;  /* 0x0009940001c27983 */ /* 0x000ee60000300800 */
[----:B------:R-:W-:-:S05]  /*63870*/  F2FP.SATFINITE.E4M3.F32.PACK_AB_MERGE_C R4, RZ, R4, RZ ;  /* 0x00000004ff04723e */ /* 0x000fca00048070ff */
[----:B------:R0:W-:Y:S02]  /*63880*/  @!P4 STG.E.U8 desc[UR30][R216.64+0x91], R4 ;  /* 0x00009104d800c986 */ /* 0x0001e4000c10111e */
[----:B0-----:R-:W-:Y:S01]  /*63890*/  FMUL R4, R195, UR18 ;  /* 0x00000012c3047c20 */ /* 0x001fe20008400000 */
[----:B------:R-:W-:Y:S01]  /*638a0*/  LOP3.LUT P1, RZ, R8, 0x2000000, RZ, 0xc0, !PT ;  /* 0x0200000008ff7812 */ /* 0x000fe2000782c0ff */
[----:B------:R-:W3:Y:S03]  /*638b0*/  LDL.LU R195, [R1+0x998] ;  /* 0x0009980001c37983 */ /* 0x000ee60000300800 */
[----:B------:R-:W-:-:S05]  /*638c0*/  F2FP.SATFINITE.E4M3.F32.PACK_AB_MERGE_C R4, RZ, R4, RZ ;  /* 0x00000004ff04723e */ /* 0x000fca00048070ff */
[----:B------:R0:W-:Y:S02]  /*638d0*/  @!P0 STG.E.U8 desc[UR30][R6.64+0x90], R4 ;  /* 0x0000900406008986 */ /* 0x0001e4000c10111e */
[----:B0-----:R-:W0:Y:S02]  /*638e0*/  @!P5 LDC.64 R6, c[0x0][0x5c0] ;  /* 0x00017000ff06db82 */ /* 0x001e240000000a00 */
[----:B0-----:R-:W-:-:S05]  /*638f0*/  @!P5 IADD3 R6, P6, R228, R6, RZ ;  /* 0x00000006e406d210 */ /* 0x001fca0007fde0ff */
[----:B------:R-:W-:Y:S01]  /*63900*/  @!P5 IMAD.X R7, R229, 0x1, R7, P6 ;  /* 0x00000001e507d824 */ /* 0x000fe200030e0607 */
[----:B------:R-:W-:Y:S02]  /*63910*/  LOP3.LUT P6, RZ, R8, 0x4000000, RZ, 0xc0, !PT ;  /* 0x0400000008ff7812 */ /* 0x000fe400078cc0ff */
[----:B------:R-:W-:Y:S01]  /*63920*/  LOP3.LUT P4, RZ, R5, 0x400000, RZ, 0xc0, !PT ;  /* 0x0040000005ff7812 */ /* 0x000fe2000788c0ff */
[----:B--2---:R-:W-:Y:S02]  /*63930*/  FMUL R4, R197, UR18 ;  /* 0x00000012c5047c20 */ /* 0x004fe40008400000 */
[----:B------:R-:W2:Y:S03]  /*63940*/  LDL.LU R197, [R1+0x99c] ;  /* 0x00099c0001c57983 */ /* 0x000ea60000300800 */
[----:B------:R-:W-:-:S05]  /*63950*/  F2FP.SATFINITE.E4M3.F32.PACK_AB_MERGE_C R4, RZ, R4, RZ ;  /* 0x00000004ff04723e */ /* 0x000fca00048070ff */
[----:B------:R0:W-:Y:S02]  /*63960*/  @!P5 STG.E.U8 desc[UR30][R6.64+0x91], R4 ;  /* 0x000091040600d986 */ /* 0x0001e4000c10111e */
[----:B0-----:R-:W0:Y:S01]  /*63970*/  @!P3 LDC.64 R6, c[0x0][0x5c0] ;  /* 0x00017000ff06bb82 */ /* 0x001e220000000a00 */
[----:B------:R-:W-:-:S05]  /*63980*/  FMUL R4, R106, UR18 ;  /* 0x000000126a047c20 */ /* 0x000fca0008400000 */
[----:B------:R-:W-:-:S05]  /*63990*/  F2FP.SATFINITE.E4M3.F32.PACK_AB_MERGE_C R4, RZ, R4, RZ ;  /* 0x00000004ff04723e */ /* 0x000fca00048070ff */
[----:B------:R4:W-:Y:S02]  /*639a0*/  @!P6 STG.E.U8 desc[UR30][R68.64+0x98], R4 ;  /* 0x000098044400e986 */ /* 0x0009e4000c10111e */
[----:B----4-:R-:W-:Y:S01]  /*639b0*/  FMUL R4, R196, UR18 ;  /* 0x00000012c4047c20 */ /* 0x010fe20008400000 */
[----:B0-----:R-:W-:Y:S01]  /*639c0*/  @!P3 IADD3 R6, P6, R48, R6, RZ ;  /* 0x000000063006b210 */ /* 0x001fe20007fde0ff */
[----:B------:R-:W4:Y:S03]  /*639d0*/  LDL.LU R196, [R1+0x9a0] ;  /* 0x0009a00001c47983 */ /* 0x000f260000300800 */
[----:B------:R-:W-:Y:S01]  /*639e0*/  F2FP.SATFINITE.E4M3.F32.PACK_AB_MERGE_C R4, RZ, R4, RZ ;  /* 0x00000004ff04723e */ /* 0x000fe200048070ff */
[----:B------:R-:W-:Y:S02]  /*639f0*/  @!P3 IMAD.X R7, R214, 0x1, R7, P6 ;  /* 0x00000001d607b824 */ /* 0x000fe400030e0607 */
[----:B------:R-:W2:Y:S04]  /*63a00*/  LDL.LU R214, [R1+0xcc8] ;  /* 0x000cc80001d67983 */ /* 0x000ea80000300800 */
[----:B------:R0:W-:Y:S02]  /*63a10*/  @!P1 STG.E.U8 desc[UR30][R176.64+0x99], R4 ;  /* 0x00009904b0009986 */ /* 0x0001e4000c10111e */
[----:B0-----:R-:W-:-:S05]  /*63a20*/  FMUL R4, R61, UR18 ;  /* 0x000000123d047c20 */ /* 0x001fca0008400000 */
[----:B------:R-:W-:-:S05]  /*63a30*/  F2FP.SATFINITE.E4M3.F32.PACK_AB_MERGE_C R4, RZ, R4, RZ ;  /* 0x00000004ff04723e */ /* 0x000fca00048070ff */
[----:B------:R0:W-:Y:S02]  /*63a40*/  @!P3 STG.E.U8 desc[UR30][R6.64+0x98], R4 ;  /* 0x000098040600b986 */ /* 0x0001e4000c10111e */
[----:B0-----:R-:W0:Y:S02]  /*63a50*/  @!P4 LDC.64 R6, c[0x0][0x5c0] ;  /* 0x00017000ff06cb82 */ /* 0x001e240000000a00 */
[----:B0-----:R-:W-:Y:S02]  /*63a60*/  @!P4 IADD3 R6, P6, R215, R6, RZ ;  /* 0x00000006d706c210 */ /* 0x001fe40007fde0ff */
[----:B------:R-:W2:Y:S03]  /*63a70*/  LDL.LU R215, [R1+0xcc4] ;  /* 0x000cc40001d77983 */ /* 0x000ea60000300800 */
[----:B------:R-:W-:Y:S02]  /*63a80*/  @!P4 IMAD.X R7, R105, 0x1, R7, P6 ;  /* 0x000000016907c824 */ /* 0x000fe400030e0607 */
[----:B------:R-:W4:Y:S01]  /*63a90*/  LDL.LU R105, [R1+0xcc0] ;  /* 0x000cc00001697983 */ /* 0x000f220000300800 */
[----:B------:R-:W-:Y:S01]  /*63aa0*/  LOP3.LUT P5, RZ, R5, 0x10, RZ, 0xc0, !PT ;  /* 0x0000001005ff7812 */ /* 0x000fe200078ac0ff */
[----:B---3--:R-:W-:-:S02]  /*63ab0*/  FMUL R4, R194, UR18 ;  /* 0x00000012c2047c20 */ /* 0x008fc40008400000 */
[----:B------:R-:W3:Y:S03]  /*63ac0*/  LDL.LU R61, [R1+0x9a4] ;  /* 0x0009a400013d7983 */ /* 0x000ee60000300800 */
[----:B------:R-:W-:-:S05]  /*63ad0*/  F2FP.SATFINITE.E4M3.F32.PACK_AB_MERGE_C R4, RZ, R4, RZ ;  /* 0x00000004ff04723e */ /* 0x000fca00048070ff */
[----:B------:R0:W-:Y:S02]  /*63ae0*/  @!P4 STG.E.U8 desc[UR30][R6.64+0x99], R4 ;  /* 0x000099040600c986 */ /* 0x0001e4000c10111e */
[----:B0-----:R-:W0:Y:S01]  /*63af0*/  @!P5 LDC.64 R6, c[0x0][0x5c0] ;  /* 0x00017000ff06db82 */ /* 0x001e220000000a00 */
[C---:B------:R-:W-:Y:S01]  /*63b00*/  LOP3.LUT P2, RZ, R8.reuse, 0x1000000, RZ, 0xc0, !PT ;  /* 0x0100000008ff7812 */ /* 0x040fe2000784c0ff */
[----:B------:R-:W-:Y:S02]  /*63b10*/  FMUL R4, R195, UR18 ;  /* 0x00000012c3047c20 */ /* 0x000fe40008400000 */
[----:B------:R-:W3:Y:S03]  /*63b20*/  LDL.LU R195, [R1+0x9a8] ;  /* 0x0009a80001c37983 */ /* 0x000ee60000300800 */
[----:B------:R-:W-:Y:S02]  /*63b30*/  F2FP.SATFINITE.E4M3.F32.PACK_AB_MERGE_C R4, RZ, R4, RZ ;  /* 0x00000004ff04723e */ /* 0x000fe400048070ff */
[----:B------:R-:W-:-:S02]  /*63b40*/  LOP3.LUT P0, RZ, R8, 0x800000, RZ, 0xc0, !PT ;  /* 0x0080000008ff7812 */ /* 0x000fc4000780c0ff */
[----:B0-----:R-:W-:-:S05]  /*63b50*/  @!P5 IADD3 R6, P6, R102, R6, RZ ;  /* 0x000000066606d210 */ /* 0x001fca0007fde0ff */
[----:B------:R-:W-:Y:S01]  /*63b60*/  @!P5 IMAD.X R7, R103, 0x1, R7, P6 ;  /* 0x000000016707d824 */ /* 0x000fe200030e0607 */
[----:B------:R-:W-:Y:S02]  /*63b70*/  LOP3.LUT P3, RZ, R8, 0x400000, RZ, 0xc0, !PT ;  /* 0x0040000008ff7812 */ /* 0x000fe4000786c0ff */
[----:B------:R-:W-:Y:S01]  /*63b80*/  LOP3.LUT R0, R0, 0xf7ffffff, RZ, 0xc0, !PT ;  /* 0xf7ffffff00007812 */ /* 0x000fe200078ec0ff */
[----:B--2---:R0:W-:Y:S02]  /*63b90*/  @!P2 STG.E.U8 desc[UR30][R214.64+0xa0], R4 ;  /* 0x0000a004d600a986 */ /* 0x0041e4000c10111e */
[----:B0-----:R-:W-:Y:S02]  /*63ba0*/  FMUL R4, R197, UR18 ;  /* 0x00000012c5047c20 */ /* 0x001fe40008400000 */
[----:B------:R-:W2:Y:S04]  /*63bb0*/  LDL.LU R197, [R1+0x9ac] ;  /* 0x0009ac0001c57983 */ /* 0x000ea80000300800 */
[----:B------:R-:W2:Y:S04]  /*63bc0*/  LDL.LU R102, [R1+0xcbc] ;  /* 0x000cbc0001667983 */ /* 0x000ea80000300800 */
[----:B------:R-:W2:Y:S01]  /*63bd0*/  LDL.LU R103, [R1+0xcb8] ;  /* 0x000cb80001677983 */ /* 0x000ea20000300800 */
[----:B------:R-:W-:-:S05]  /*63be0*/  F2FP.SATFINITE.E4M3.F32.PACK_AB_MERGE_C R4, RZ, R4, RZ ;  /* 0x00000004ff04723e */ /* 0x000fca00048070ff */
[----:B----4-:R0:W-:Y:S02]  /*63bf0*/  @!P0 STG.E.U8 desc[UR30][R104.64+0xa1], R4 ;  /* 0x0000a10468008986 */ /* 0x0101e4000c10111e */
[----:B0-----:R-:W-:Y:S02]  /*63c00*/  FMUL R4, R196, UR18 ;  /* 0x00000012c4047c20 */ /* 0x001fe40008400000 */
[----:B------:R-:W4:Y:S01]  /*63c10*/  LDL.LU R196, [R1+0x9b0] ;  /* 0x0009b00001c47983 */ /* 0x000f220000300800 */
[----:B------:R-:W-:Y:S02]  /*63c20*/  @P3 LOP3.LUT R0, R0, 0x8000000, RZ, 0xfc, !PT ;  /* 0x0800000000003812 */ /* 0x000fe400078efcff */
[C---:B------:R-:W-:Y:S01]  /*63c30*/  LOP3.LUT P3, RZ, R5.reuse, 0x200000, RZ, 0xc0, !PT ;  /* 0x0020000005ff7812 */ /* 0x040fe2000786c0ff */
[----:B------:R-:W4:Y:S01]  /*63c40*/  LDL.LU R194, [R1+0x9b4] ;  /* 0x0009b40001c27983 */ /* 0x000f220000300800 */
[----:B------:R-:W-:Y:S02]  /*63c50*/  F2FP.SATFINITE.E4M3.F32.PACK_AB_MERGE_C R4, RZ, R4, RZ ;  /* 0x00000004ff04723e */ /* 0x000fe400048070ff */
[----:B------:R-:W-:Y:S01]  /*63c60*/  LOP3.LUT P2, RZ, R8, 0x100000, RZ, 0xc0, !PT ;  /* 0x0010000008ff7812 */ /* 0x000fe2000784c0ff */
[----:B------:R-:W4:Y:S04]  /*63c70*/  LDL.LU R69, [R1+0x9b8] ;  /* 0x0009b80001457983 */ /* 0x000f280000300800 */
[----:B------:R0:W-:Y:S04]  /*63c80*/  @!P5 STG.E.U8 desc[UR30][R6.64+0xa0], R4 ;  /* 0x0000a0040600d986 */ /* 0x0001e8000c10111e */
[----:B0-----:R-:W0:Y:S01]  /*63c90*/  @!P3 LDC.64 R6, c[0x0][0x5c0] ;  /* 0x00017000ff06bb82 */ /* 0x001e220000000a00 */
[----:B------:R-:W-:Y:S01]  /*63ca0*/  LOP3.LUT P4, RZ, R5, 0x100000, RZ, 0xc0, !PT ;  /* 0x0010000005ff7812 */ /* 0x000fe2000788c0ff */
[----:B---3--:R-:W-:Y:S01]  /*63cb0*/  FMUL R4, R61, UR18 ;  /* 0x000000123d047c20 */ /* 0x008fe20008400000 */
[----:B------:R-:W-:Y:S01]  /*63cc0*/  LOP3.LUT R0, R0, 0xfbffffff, RZ, 0xc0, !PT ;  /* 0xfbffffff00007812 */ /* 0x000fe200078ec0ff */
[----:B------:R-:W3:Y:S03]  /*63cd0*/  LDL.LU R61, [R1+0x9bc] ;  /* 0x0009bc00013d7983 */ /* 0x000ee60000300800 */
[----:B------:R-:W-:-:S02]  /*63ce0*/  F2FP.SATFINITE.E4M3.F32.PACK_AB_MERGE_C R4, RZ, R4, RZ ;  /* 0x00000004ff04723e */ /* 0x000fc400048070ff */
[----:B------:R-:W-:Y:S02]  /*63cf0*/  @P2 LOP3.LUT R0, R0, 0x4000000, RZ, 0xfc, !PT ;  /* 0x0400000000002812 */ /* 0x000fe400078efcff */
[----:B0-----:R-:W-:-:S05]  /*63d00*/  @!P3 IADD3 R6, P6, R224, R6, RZ ;  /* 0x00000006e006b210 */ /* 0x001fca0007fde0ff */
[----:B------:R-:W-:Y:S01]  /*63d10*/  @!P3 IMAD.X R7, R225, 0x1, R7, P6 ;  /* 0x00000001e107b824 */ /* 0x000fe200030e0607 */
[----:B------:R-:W-:Y:S02]  /*63d20*/  LOP3.LUT P6, RZ, R5, 0x200000, RZ, 0xc0, !PT ;  /* 0x0020000005ff7812 */ /* 0x000fe400078cc0ff */
[----:B------:R-:W-:-:S11]  /*63d30*/  LOP3.LUT P3, RZ, R0, 0x8000000, RZ, 0xc0, !PT ;  /* 0x0800000000ff7812 */ /* 0x000fd6000786c0ff */
[----:B------:R0:W-:Y:S01]  /*63d40*/  @!P6 STG.E.U8 desc[UR30][R6.64+0xa1], R4 ;  /* 0x0000a1040600e986 */ /* 0x0001e2000c10111e */
[----:B------:R-:W-:Y:S01]  /*63d50*/  LOP3.LUT P1, RZ, R8, 0x200000, RZ, 0xc0, !PT ;  /* 0x0020000008ff7812 */ /* 0x000fe2000782c0ff */
[----:B0-----:R-:W0:Y:S01]  /*63d60*/  @!P4 LDC.64 R6, c[0x0][0x5c0] ;  /* 0x00017000ff06cb82 */ /* 0x001e220000000a00 */
[----:B------:R-:W-:-:S05]  /*63d70*/  FMUL R4, R195, UR18 ;  /* 0x00000012c3047c20 */ /* 0x000fca0008400000 */
[----:B------:R-:W-:Y:S02]  /*63d80*/  F2FP.SATFINITE.E4M3.F32.PACK_AB_MERGE_C R4, RZ, R4, RZ ;  /* 0x00000004ff04723e */ /* 0x000fe400048070ff */
[----:B------:R-:W-:Y:S02]  /*63d90*/  LOP3.LUT P2, RZ, R5, 0x80000, RZ, 0xc0, !PT ;  /* 0x0008000005ff7812 */ /* 0x000fe4000784c0ff */
[----:B0-----:R-:W-:-:S05]  /*63da0*/  @!P4 IADD3 R6, P6, R96, R6, RZ ;  /* 0x000000066006c210 */ /* 0x001fca0007fde0ff */
[----:B------:R-:W-:Y:S01]  /*63db0*/  @!P4 IMAD.X R7, R98, 0x1, R7, P6 ;  /* 0x000000016207c824 */ /* 0x000fe200030e0607 */
[----:B--2---:R0:W-:Y:S02]  /*63dc0*/  @!P3 STG.E.U8 desc[UR30][R102.64+0xa8], R4 ;  /* 0x0000a8046600b986 */ /* 0x0041e4000c10111e */
[----:B0-----:R-:W-:Y:S02]  /*63dd0*/  FMUL R4, R197, UR18 ;  /* 0x00000012c5047c20 */ /* 0x001fe40008400000 */
[----:B------:R-:W2:Y:S03]  /*63de0*/  LDL.LU R197, [R1+0x9c0] ;  /* 0x0009c00001c57983 */ /* 0x000ea60000300800 */
[----:B------:R-:W-:Y:S01]  /*63df0*/  F2FP.SATFINITE.E4M3.F32.PACK_AB_MERGE_C R4, RZ, R4, RZ ;  /* 0x00000004ff04723e */ /* 0x000fe200048070ff */
[----:B------:R-:W2:Y:S04]  /*63e00*/  LDL.LU R96, [R1+0xcb4] ;  /* 0x000cb40001607983 */ /* 0x000ea80000300800 */
[----:B------:R4:W-:Y:S04]  /*63e10*/  @!P1 STG.E.U8 desc[UR30][R100.64+0xa9], R4 ;  /* 0x0000a90464009986 */ /* 0x0009e8000c10111e */
[----:B------:R-:W3:Y:S04]  /*63e20*/  LDL.LU R98, [R1+0xcb0] ;  /* 0x000cb00001627983 */ /* 0x000ee80000300800 */
[----:B------:R-:W2:Y:S01]  /*63e30*/  LDL.LU R195, [R1+0x9c4] ;  /* 0x0009c40001c37983 */ /* 0x000ea20000300800 */
[----:B----4-:R-:W-:-:S05]  /*63e40*/  FMUL R4, R196, UR18 ;  /* 0x00000012c4047c20 */ /* 0x010fca0008400000 */
[----:B------:R-:W-:-:S05]  /*63e50*/  F2FP.SATFINITE.E4M3.F32.PACK_AB_MERGE_C R4, RZ, R4, RZ ;  /* 0x00000004ff04723e */ /* 0x000fca00048070ff */
[----:B------:R0:W-:Y:S02]  /*63e60*/  @!P4 STG.E.U8 desc[UR30][R6.64+0xa8], R4 ;  /* 0x0000a8040600c986 */ /* 0x0001e4000c10111e */
[----:B0-----:R-:W0:Y:S02]  /*63e70*/  @!P2 LDC.64 R6, c[0x0][0x5c0] ;  /* 0x00017000ff06ab82 */ /* 0x001e240000000a00 */
[----:B0-----:R-:W-:Y:S02]  /*63e80*/  @!P2 IADD3 R6, P6, R99, R6, RZ ;  /* 0x000000066306a210 */ /* 0x001fe40007fde0ff */
[----:B------:R-:W3:Y:S03]  /*63e90*/  LDL.LU R99, [R1+0xcac] ;  /* 0x000cac0001637983 */ /* 0x000ee60000300800 */
[----:B------:R-:W-:Y:S02]  /*63ea0*/  @!P2 IMAD.X R7, R97, 0x1, R7, P6 ;  /* 0x000000016107a824 */ /* 0x000fe400030e0607 */
[----:B------:R-:W2:Y:S01]  /*63eb0*/  LDL.LU R97, [R1+0xca8] ;  /* 0x000ca80001617983 */ /* 0x000ea20000300800 */
[----:B------:R-:W-:-:S02]  /*63ec0*/  LOP3.LUT P6, RZ, R5, 0x80000, RZ, 0xc0, !PT ;  /* 0x0008000005ff7812 */ /* 0x000fc400078cc0ff */
[----:B------:R-:W-:Y:S01]  /*63ed0*/  LOP3.LUT P0, RZ, R5, 0x40000, RZ, 0xc0, !PT ;  /* 0x0004000005ff7812 */ /* 0x000fe2000780c0ff */
[----:B------:R-:W-:Y:S01]  /*63ee0*/  FMUL R4, R194, UR18 ;  /* 0x00000012c2047c20 */ /* 0x000fe20008400000 */
[----:B------:R-:W-:Y:S01]  /*63ef0*/  LOP3.LUT P2, RZ, R0, 0x4000000, RZ, 0xc0, !PT ;  /* 0x0400000000ff7812 */ /* 0x000fe2000784c0ff */
[----:B------:R-:W4:Y:S03]  /*63f00*/  LDL.LU R196, [R1+0x9c8] ;  /* 0x0009c80001c47983 */ /* 0x000f260000300800 */
[----:B------:R-:W-:Y:S01]  /*63f10*/  F2FP.SATFINITE.E4M3.F32.PACK_AB_MERGE_C R4, RZ, R4, RZ ;  /* 0x00000004ff04723e */ /* 0x000fe200048070ff */
[----:B------:R-:W4:Y:S04]  /*63f20*/  LDL.LU R194, [R1+0x9cc] ;  /* 0x0009cc0001c27983 */ /* 0x000f280000300800 */
        /* <DEDUP_REMOVED lines=8> */
[----:B---3--:R0:W-:Y:S02]  /*63fb0*/  @!P2 STG.E.U8 desc[UR30][R98.64+0xb0], R4 ;  /* 0x0000b0046200a986 */ /* 0x0081e4000c10111e */
[----:B0-----:R-:W-:Y:S02]  /*63fc0*/  FMUL R4, R61, UR18 ;  /* 0x000000123d047c20 */ /* 0x001fe40008400000 */
[----:B------:R-:W3:Y:S03]  /*63fd0*/  LDL.LU R61, [R1+0x9d0] ;  /* 0x0009d000013d7983 */ /* 0x000ee60000300800 */
[----:B------:R-:W-:Y:S01]  /*63fe0*/  F2FP.SATFINITE.E4M3.F32.PACK_AB_MERGE_C R4, RZ, R4, RZ ;  /* 0x00000004ff04723e */ /* 0x000fe200048070ff */
[----:B------:R-:W3:Y:S04]  /*63ff0*/  LDL.LU R92, [R1+0xca4] ;  /* 0x000ca400015c7983 */ /* 0x000ee80000300800 */
[----:B--2---:R0:W-:Y:S04]  /*64000*/  @!P5 STG.E.U8 desc[UR30][R96.64+0xb1], R4 ;  /* 0x0000b1046000d986 */ /* 0x0041e8000c10111e */
[----:B------:R-:W3:Y:S01]  /*64010*/  LDL.LU R93, [R1+0xca0] ;  /* 0x000ca000015d7983 */ /* 0x000ee20000300800 */
[----:B0-----:R-:W-:-:S03]  /*64020*/  FMUL R4, R197, UR18 ;  /* 0x00000012c5047c20 */ /* 0x001fc60008400000 */
[----:B------:R-:W2:Y:S02]  /*64030*/  LDL.LU R197, [R1+0x9d4] ;  /* 0x0009d40001c57983 */ /* 0x000ea40000300800 */
[----:B------:R-:W-:-:S05]  /*64040*/  F2FP.SATFINITE.E4M3.F32.PACK_AB_MERGE_C R4, RZ, R4, RZ ;  /* 0x00000004ff04723e */ /* 0x000fca00048070ff */
[----:B------:R0:W-:Y:S02]  /*64050*/  @!P0 STG.E.U8 desc[UR30][R6.64+0xb0], R4 ;  /* 0x0000b00406008986 */ /* 0x0001e4000c10111e */
[----:B0-----:R-:W0:Y:S02]  /*64060*/  @!P3 LDC.64 R6, c[0x0][0x5c0] ;  /* 0x00017000ff06bb82 */ /* 0x001e240000000a00 */
[----:B0-----:R-:W-:Y:S02]  /*64070*/  @!P3 IADD3 R6, P6, R94, R6, RZ ;  /* 0x000000065e06b210 */ /* 0x001fe40007fde0ff */
[----:B------:R-:W3:Y:S03]  /*64080*/  LDL.LU R94, [R1+0xc9c] ;  /* 0x000c9c00015e7983 */ /* 0x000ee60000300800 */
[----:B------:R-:W-:Y:S02]  /*64090*/  @!P3 IMAD.X R7, R95, 0x1, R7, P6 ;  /* 0x000000015f07b824 */ /* 0x000fe400030e0607 */
[----:B------:R-:W3:Y:S01]  /*640a0*/  LDL.LU R95, [R1+0xc98] ;  /* 0x000c9800015f7983 */ /* 0x000ee20000300800 */
[----:B------:R-:W-:Y:S01]  /*640b0*/  LOP3.LUT P4, RZ, R5, 0x10000, RZ, 0xc0, !PT ;  /* 0x0001000005ff7812 */ /* 0x000fe2000788c0ff */
[----:B------:R-:W-:Y:S01]  /*640c0*/  FMUL R4, R195, UR18 ;  /* 0x00000012c3047c20 */ /* 0x000fe20008400000 */
[----:B------:R-:W-:Y:S01]  /*640d0*/  LOP3.LUT P6, RZ, R8, 0x40000, RZ, 0xc0, !PT ;  /* 0x0004000008ff7812 */ /* 0x000fe200078cc0ff */
[----:B------:R-:W2:Y:S03]  /*640e0*/  LDL.LU R195, [R1+0x9d8] ;  /* 0x0009d80001c37983 */ /* 0x000ea60000300800 */
[----:B------:R-:W-:-:S05]  /*640f0*/  F2FP.SATFINITE.E4M3.F32.PACK_AB_MERGE_C R4, RZ, R4, RZ ;  /* 0x00000004ff04723e */ /* 0x000fca00048070ff */
[----:B------:R0:W-:Y:S01]  /*64100*/  @!P3 STG.E.U8 desc[UR30][R6.64+0xb1], R4 ;  /* 0x0000b1040600b986 */ /* 0x0001e2000c10111e */
[----:B------:R-:W-:Y:S01]  /*64110*/  LOP3.LUT P1, RZ, R8, 0x20000, RZ, 0xc0, !PT ;  /* 0x0002000008ff7812 */ /* 0x000fe2000782c0ff */
[----:B0-----:R-:W0:Y:S01]  /*64120*/  @!P4 LDC.64 R6, c[0x0][0x5c0] ;  /* 0x00017000ff06cb82 */ /* 0x001e220000000a00 */
[----:B----4-:R-:W-:Y:S01]  /*64130*/  FMUL R4, R196, UR18 ;  /* 0x00000012c4047c20 */ /* 0x010fe20008400000 */
[----:B------:R-:W-:Y:S01]  /*64140*/  LOP3.LUT P5, RZ, R5, 0x8000, RZ, 0xc0, !PT ;  /* 0x0000800005ff7812 */ /* 0x000fe200078ac0ff */
[----:B------:R-:W4:Y:S03]  /*64150*/  LDL.LU R196, [R1+0x9dc] ;  /* 0x0009dc0001c47983 */ /* 0x000f260000300800 */
[----:B------:R-:W-:-:S05]  /*64160*/  F2FP.SATFINITE.E4M3.F32.PACK_AB_MERGE_C R4, RZ, R4, RZ ;  /* 0x00000004ff04723e */ /* 0x000fca00048070ff */
[----:B---3--:R1:W-:Y:S01]  /*64170*/  @!P6 STG.E.U8 desc[UR30][R94.64+0xb8], R4 ;  /* 0x0000b8045e00e986 */ /* 0x0083e2000c10111e */
[----:B0-----:R-:W-:Y:S01]  /*64180*/  @!P4 IADD3 R6, P6, R88, R6, RZ ;  /* 0x000000065806c210 */ /* 0x001fe20007fde0ff */
[----:B-1----:R-:W-:-:S04]  /*64190*/  FMUL R4, R194, UR18 ;  /* 0x00000012c2047c20 */ /* 0x002fc80008400000 */
[----:B------:R-:W-:Y:S01]  /*641a0*/  @!P4 IMAD.X R7, R89, 0x1, R7, P6 ;  /* 0x000000015907c824 */ /* 0x000fe200030e0607 */
[----:B------:R-:W3:Y:S01]  /*641b0*/  LDL.LU R194, [R1+0x9e0] ;  /* 0x0009e00001c27983 */ /* 0x000ee20000300800 */
[----:B------:R-:W-:-:S03]  /*641c0*/  F2FP.SATFINITE.E4M3.F32.PACK_AB_MERGE_C R4, RZ, R4, RZ ;  /* 0x00000004ff04723e */ /* 0x000fc600048070ff */
[----:B------:R-:W3:Y:S04]  /*641d0*/  LDL.LU R88, [R1+0xc94] ;  /* 0x000c940001587983 */ /* 0x000ee80000300800 */
[----:B------:R0:W-:Y:S04]  /*641e0*/  @!P1 STG.E.U8 desc[UR30][R92.64+0xb9], R4 ;  /* 0x0000b9045c009986 */ /* 0x0001e8000c10111e */
[----:B------:R-:W3:Y:S01]  /*641f0*/  LDL.LU R89, [R1+0xc90] ;  /* 0x000c900001597983 */ /* 0x000ee20000300800 */
[----:B0-----:R-:W-:-:S05]  /*64200*/  FMUL R4, R61, UR18 ;  /* 0x000000123d047c20 */ /* 0x001fca0008400000 */
[----:B------:R-:W-:-:S05]  /*64210*/  F2FP.SATFINITE.E4M3.F32.PACK_AB_MERGE_C R4, RZ, R4, RZ ;  /* 0x00000004ff04723e */ /* 0x000fca00048070ff */
[----:B------:R0:W-:Y:S02]  /*64220*/  @!P4 STG.E.U8 desc[UR30][R6.64+0xb8], R4 ;  /* 0x0000b8040600c986 */ /* 0x0001e4000c10111e */
[----:B0-----:R-:W0:Y:S02]  /*64230*/  @!P5 LDC.64 R6, c[0x0][0x5c0] ;  /* 0x00017000ff06db82 */ /* 0x001e240000000a00 */
[----:B0-----:R-:W-:Y:S02]  /*64240*/  @!P5 IADD3 R6, P6, R90, R6, RZ ;  /* 0x000000065a06d210 */ /* 0x001fe40007fde0ff */
[----:B------:R-:W3:Y:S03]  /*64250*/  LDL.LU R90, [R1+0xc8c] ;  /* 0x000c8c00015a7983 */ /* 0x000ee60000300800 */
[----:B------:R-:W-:Y:S02]  /*64260*/  @!P5 IMAD.X R7, R91, 0x1, R7, P6 ;  /* 0x000000015b07d824 */ /* 0x000fe400030e0607 */
[----:B------:R-:W3:Y:S04]  /*64270*/  LDL.LU R91, [R1+0xc88] ;  /* 0x000c8800015b7983 */ /* 0x000ee80000300800 */
[----:B------:R-:W3:Y:S01]  /*64280*/  LDL.LU R61, [R1+0x9e4] ;  /* 0x0009e400013d7983 */ /* 0x000ee20000300800 */
[----:B--2---:R-:W-:-:S03]  /*64290*/  FMUL R4, R197, UR18 ;  /* 0x00000012c5047c20 */ /* 0x004fc60008400000 */
[----:B------:R-:W2:Y:S01]  /*642a0*/  LDL.LU R197, [R1+0x9e8] ;  /* 0x0009e80001c57983 */ /* 0x000ea20000300800 */
[----:B------:R-:W-:Y:S02]  /*642b0*/  LOP3.LUT P3, RZ, R5, 0x4000, RZ, 0xc0, !PT ;  /* 0x0000400005ff7812 */ /* 0x000fe4000786c0ff */
[----:B------:R-:W-:-:S05]  /*642c0*/  F2FP.SATFINITE.E4M3.F32.PACK_AB_MERGE_C R4, RZ, R4, RZ ;  /* 0x00000004ff04723e */ /* 0x000fca00048070ff */
[----:B------:R0:W-:Y:S01]  /*642d0*/  @!P5 STG.E.U8 desc[UR30][R6.64+0xb9], R4 ;  /* 0x0000b9040600d986 */ /* 0x0001e2000c10111e */
[----:B------:R-:W-:-:S05]  /*642e0*/  LOP3.LUT P4, RZ, R8, 0x4000, RZ, 0xc0, !PT ;  /* 0x0000400008ff7812 */ /* 0x000fca000788c0ff */
[----:B0-----:R-:W0:Y:S01]  /*642f0*/  @!P3 LDC.64 R6, c[0x0][0x5c0] ;  /* 0x00017000ff06bb82 */ /* 0x001e220000000a00 */
[----:B------:R-:W-:Y:S01]  /*64300*/  LOP3.LUT R0, R0, 0xfdffffff, RZ, 0xc0, !PT ;  /* 0xfdffffff00007812 */ /* 0x000fe200078ec0ff */
[----:B----4-:R-:W-:Y:S01]  /*64310*/  FMUL R9, R196, UR18 ;  /* 0x00000012c4097c20 */ /* 0x010fe20008400000 */
[C---:B------:R-:W-:Y:S02]  /*64320*/  LOP3.LUT P2, RZ, R8.reuse, 0x10000, RZ, 0xc0, !PT ;  /* 0x0001000008ff7812 */ /* 0x040fe4000784c0ff */
[----:B------:R-:W-:Y:S01]  /*64330*/  LOP3.LUT P0, RZ, R8, 0x8000, RZ, 0xc0, !PT ;  /* 0x0000800008ff7812 */ /* 0x000fe2000780c0ff */
[----:B------:R-:W-:Y:S02]  /*64340*/  FMUL R4, R195, UR18 ;  /* 0x00000012c3047c20 */ /* 0x000fe40008400000 */
[----:B------:R-:W-:Y:S01]  /*64350*/  @P4 LOP3.LUT R0, R0, 0x2000000, RZ, 0xfc, !PT ;  /* 0x0200000000004812 */ /* 0x000fe200078efcff */
[----:B------:R-:W4:Y:S01]  /*64360*/  LDL.LU R195, [R1+0x9ec] ;  /* 0x0009ec0001c37983 */ /* 0x000f220000300800 */
[----:B------:R-:W-:-:S02]  /*64370*/  LOP3.LUT P4, RZ, R5, 0x2000, RZ, 0xc0, !PT ;  /* 0x0000200005ff7812 */ /* 0x000fc4000788c0ff */
[----:B------:R-:W-:Y:S02]  /*64380*/  F2FP.SATFINITE.E4M3.F32.PACK_AB_MERGE_C R11, RZ, R9, RZ ;  /* 0x00000009ff0b723e */ /* 0x000fe400048070ff */
[----:B------:R-:W-:Y:S02]  /*64390*/  F2FP.SATFINITE.E4M3.F32.PACK_AB_MERGE_C R4, RZ, R4, RZ ;  /* 0x00000004ff04723e */ /* 0x000fe400048070ff */
[----:B0-----:R-:W-:Y:S02]  /*643a0*/  @!P3 IADD3 R6, P6, R84, R6, RZ ;  /* 0x000000065406b210 */ /* 0x001fe40007fde0ff */
[----:B------:R-:W4:Y:S03]  /*643b0*/  LDL.LU R84, [R1+0xc84] ;  /* 0x000c840001547983 */ /* 0x000f260000300800 */
[----:B------:R-:W-:Y:S02]  /*643c0*/  @!P3 IMAD.X R7, R86, 0x1, R7, P6 ;  /* 0x000000015607b824 */ /* 0x000fe400030e0607 */
[----:B------:R-:W4:Y:S04]  /*643d0*/  LDL.LU R86, [R1+0xc80] ;  /* 0x000c800001567983 */ /* 0x000f280000300800 */
[----:B------:R-:W4:Y:S01]  /*643e0*/  LDL.LU R196, [R1+0x9f0] ;  /* 0x0009f00001c47983 */ /* 0x000f220000300800 */
[----:B---3--:R-:W-:-:S05]  /*643f0*/  FMUL R9, R194, UR18 ;  /* 0x00000012c2097c20 */ /* 0x008fca0008400000 */
[----:B------:R-:W-:Y:S01]  /*64400*/  F2FP.SATFINITE.E4M3.F32.PACK_AB_MERGE_C R13, RZ, R9, RZ ;  /* 0x00000009ff0d723e */ /* 0x000fe200048070ff */
[----:B------:R-:W-:Y:S04]  /*64410*/  @!P2 STG.E.U8 desc[UR30][R90.64+0xc0], R4 ;  /* 0x0000c0045a00a986 */ /* 0x000fe8000c10111e */
[----:B------:R-:W-:Y:S04]  /*64420*/  @!P0 STG.E.U8 desc[UR30][R88.64+0xc1], R11 ;  /* 0x0000c10b58008986 */ /* 0x000fe8000c10111e */
[----:B------:R0:W-:Y:S02]  /*64430*/  @!P3 STG.E.U8 desc[UR30][R6.64+0xc0], R13 ;  /* 0x0000c00d0600b986 */ /* 0x0001e4000c10111e */
[----:B0-----:R-:W0:Y:S02]  /*64440*/  @!P4 LDC.64 R6, c[0x0][0x5c0] ;  /* 0x00017000ff06cb82 */ /* 0x001e240000000a00 */
[----:B0-----:R-:W-:-:S02]  /*64450*/  @!P4 IADD3 R6, P6, R87, R6, RZ ;  /* 0x000000065706c210 */ /* 0x001fc40007fde0ff */
[----:B------:R-:W3:Y:S03]  /*64460*/  LDL.LU R87, [R1+0xc7c] ;  /* 0x000c7c0001577983 */ /* 0x000ee60000300800 */
[----:B------:R-:W-:Y:S01]  /*64470*/  @!P4 IMAD.X R7, R85, 0x1, R7, P6 ;  /* 0x000000015507c824 */ /* 0x000fe200030e0607 */
[----:B------:R-:W3:Y:S04]  /*64480*/  LDL.LU R194, [R1+0x9f4] ;  /* 0x0009f40001c27983 */ /* 0x000ee80000300800 */
[----:B------:R-:W3:Y:S01]  /*64490*/  LDL.LU R85, [R1+0xc78] ;  /* 0x000c780001557983 */ /* 0x000ee20000300800 */
[----:B------:R-:W-:-:S03]  /*644a0*/  FMUL R9, R61, UR18 ;  /* 0x000000123d097c20 */ /* 0x000fc60008400000 */
[----:B------:R-:W3:Y:S02]  /*644b0*/  LDL.LU R61, [R1+0x9f8] ;  /* 0x0009f800013d7983 */ /* 0x000ee40000300800 */
[----:B------:R-:W-:Y:S01]  /*644c0*/  F2FP.SATFINITE.E4M3.F32.PACK_AB_MERGE_C R11, RZ, R9, RZ ;  /* 0x00000009ff0b723e */ /* 0x000fe200048070ff */
[----:B--2---:R-:W-:Y:S02]  /*644d0*/  FMUL R9, R197, UR18 ;  /* 0x00000012c5097c20 */ /* 0x004fe40008400000 */
[----:B------:R-:W2:Y:S01]  /*644e0*/  LDL.LU R197, [R1+0x9fc] ;  /* 0x0009fc0001c57983 */ /* 0x000ea20000300800 */
[C---:B------:R-:W-:Y:S02]  /*644f0*/  LOP3.LUT P6, RZ, R5.reuse, 0x2000, RZ, 0xc0, !PT ;  /* 0x0000200005ff7812 */ /* 0x040fe400078cc0ff */
[----:B------:R-:W-:-:S11]  /*64500*/  LOP3.LUT P5, RZ, R5, 0x1000, RZ, 0xc0, !PT ;  /* 0x0000100005ff7812 */ /* 0x000fd600078ac0ff */
[----:B------:R0:W-:Y:S02]  /*64510*/  @!P6 STG.E.U8 desc[UR30][R6.64+0xc1], R11 ;  /* 0x0000c10b0600e986 */ /* 0x0001e4000c10111e */
[----:B0-----:R-:W0:Y:S01]  /*64520*/  @!P5 LDC.64 R6, c[0x0][0x5c0] ;  /* 0x00017000ff06db82 */ /* 0x001e220000000a00 */
[----:B------:R-:W-:Y:S01]  /*64530*/  F2FP.SATFINITE.E4M3.F32.PACK_AB_MERGE_C R15, RZ, R9, RZ ;  /* 0x00000009ff0f723e */ /* 0x000fe200048070ff */
[----:B----4-:R-:W-:Y:S02]  /*64540*/  FMUL R9, R195, UR18 ;  /* 0x00000012c3097c20 */ /* 0x010fe40008400000 */
[----:B------:R-:W4:Y:S01]  /*64550*/  LDL.LU R195, [R1+0xa00] ;  /* 0x000a000001c37983 */ /* 0x000f220000300800 */
[----:B------:R-:W-:Y:S02]  /*64560*/  LOP3.LUT P2, RZ, R8, 0x1000, RZ, 0xc0, !PT ;  /* 0x0000100008ff7812 */ /* 0x000fe4000784c0ff */
[----:B------:R-:W-:Y:S02]  /*64570*/  LOP3.LUT P4, RZ, R0, 0x2000000, RZ, 0xc0, !PT ;  /* 0x0200000000ff7812 */ /* 0x000fe4000788c0ff */
[----:B------:R-:W-:-:S02]  /*64580*/  LOP3.LUT P1, RZ, R8, 0x2000, RZ, 0xc0, !PT ;  /* 0x0000200008ff7812 */ /* 0x000fc4000782c0ff */
[----:B------:R-:W-:Y:S02]  /*64590*/  P2R R4, PR, RZ, 0x4 ;  /* 0x00000004ff047803 */ /* 0x000fe40000000000 */
[----:B0-----:R-:W-:-:S05]  /*645a0*/  @!P5 IADD3 R6, P6, R211, R6, RZ ;  /* 0x00000006d306d210 */ /* 0x001fca0007fde0ff */
[----:B------:R-:W-:Y:S02]  /*645b0*/  @!P5 IMAD.X R7, R83, 0x1, R7, P6 ;  /* 0x000000015307d824 */ /* 0x000fe400030e0607 */
[----:B------:R-:W4:Y:S01]  /*645c0*/  LDL.LU R83, [R1+0xc74] ;  /* 0x000c740001537983 */ /* 0x000f220000300800 */
[----:B------:R-:W-:Y:S02]  /*645d0*/  LOP3.LUT P2, RZ, R5, 0x800, RZ, 0xc0, !PT ;  /* 0x0000080005ff7812 */ /* 0x000fe4000784c0ff */
[----:B------:R-:W-:Y:S01]  /*645e0*/  F2FP.SATFINITE.E4M3.F32.PACK_AB_MERGE_C R13, RZ, R9, RZ ;  /* 0x00000009ff0d723e */ /* 0x000fe200048070ff */
[----:B------:R-:W-:Y:S02]  /*645f0*/  FMUL R9, R196, UR18 ;  /* 0x00000012c4097c20 */ /* 0x000fe40008400000 */
[----:B------:R-:W4:Y:S03]  /*64600*/  LDL.LU R196, [R1+0xa04] ;  /* 0x000a040001c47983 */ /* 0x000f260000300800 */
[----:B------:R-:W-:Y:S01]  /*64610*/  F2FP.SATFINITE.E4M3.F32.PACK_AB_MERGE_C R9, RZ, R9, RZ ;  /* 0x00000009ff09723e */ /* 0x000fe200048070ff */
[----:B---3--:R-:W-:Y:S04]  /*64620*/  @!P4 STG.E.U8 desc[UR30][R86.64+0xc8], R15 ;  /* 0x0000c80f5600c986 */ /* 0x008fe8000c10111e */
[----:B------:R-:W-:Y:S04]  /*64630*/  @!P1 STG.E.U8 desc[UR30][R84.64+0xc9], R13 ;  /* 0x0000c90d54009986 */ /* 0x000fe8000c10111e */
[----:B------:R0:W-:Y:S02]  /*64640*/  @!P5 STG.E.U8 desc[UR30][R6.64+0xc8], R9 ;  /* 0x0000c8090600d986 */ /* 0x0001e4000c10111e */
[----:B0-----:R-:W0:Y:S02]  /*64650*/  @!P2 LDC.64 R6, c[0x0][0x5c0] ;  /* 0x00017000ff06ab82 */ /* 0x001e240000000a00 */
[----:B0-----:R-:W-:-:S05]  /*64660*/  @!P2 IADD3 R6, P6, R210, R6, RZ ;  /* 0x00000006d206a210 */ /* 0x001fca0007fde0ff */
[----:B------:R-:W-:Y:S02]  /*64670*/  @!P2 IMAD.X R7, R2, 0x1, R7, P6 ;  /* 0x000000010207a824 */ /* 0x000fe400030e0607 */
[----:B------:R-:W3:Y:S01]  /*64680*/  LDL.LU R2, [R1+0xc70] ;  /* 0x000c700001027983 */ /* 0x000ee20000300800 */
[----:B------:R-:W-:-:S03]  /*64690*/  ISETP.NE.AND P2, PT, R4, RZ, PT ;  /* 0x000000ff0400720c */ /* 0x000fc60003f45270 */
[----:B------:R-:W3:Y:S01]  /*646a0*/  LDL.LU R69, [R1+0xa08] ;  /* 0x000a080001457983 */ /* 0x000ee20000300800 */
[----:B------:R-:W-:-:S03]  /*646b0*/  FMUL R4, R194, UR18 ;  /* 0x00000012c2047c20 */ /* 0x000fc60008400000 */
[----:B------:R-:W3:Y:S02]  /*646c0*/  LDL.LU R194, [R1+0xa0c] ;  /* 0x000a0c0001c27983 */ /* 0x000ee40000300800 */
[----:B------:R-:W-:Y:S01]  /*646d0*/  F2FP.SATFINITE.E4M3.F32.PACK_AB_MERGE_C R11, RZ, R4, RZ ;  /* 0x00000004ff0b723e */ /* 0x000fe200048070ff */
[----:B------:R-:W-:-:S05]  /*646e0*/  FMUL R4, R61, UR18 ;  /* 0x000000123d047c20 */ /* 0x000fca0008400000 */
[----:B------:R-:W-:Y:S01]  /*646f0*/  F2FP.SATFINITE.E4M3.F32.PACK_AB_MERGE_C R13, RZ, R4, RZ ;  /* 0x00000004ff0d723e */ /* 0x000fe200048070ff */
[----:B--2---:R-:W-:Y:S02]  /*64700*/  FMUL R4, R197, UR18 ;  /* 0x00000012c5047c20 */ /* 0x004fe40008400000 */
[----:B------:R-:W2:Y:S01]  /*64710*/  LDL.LU R197, [R1+0xa10] ;  /* 0x000a100001c57983 */ /* 0x000ea20000300800 */
[C---:B------:R-:W-:Y:S02]  /*64720*/  LOP3.LUT P6, RZ, R5.reuse, 0x800, RZ, 0xc0, !PT ;  /* 0x0000080005ff7812 */ /* 0x040fe400078cc0ff */
[----:B------:R-:W-:-:S11]  /*64730*/  LOP3.LUT P3, RZ, R5, 0x400, RZ, 0xc0, !PT ;  /* 0x0000040005ff7812 */ /* 0x000fd6000786c0ff */
[----:B------:R0:W-:Y:S02]  /*64740*/  @!P6 STG.E.U8 desc[UR30][R6.64+0xc9], R11 ;  /* 0x0000c90b0600e986 */ /* 0x0001e4000c10111e */
[----:B0-----:R-:W0:Y:S01]  /*64750*/  @!P3 LDC.64 R6, c[0x0][0x5c0] ;  /* 0x00017000ff06bb82 */ /* 0x001e220000000a00 */
[----:B------:R-:W-:Y:S02]  /*64760*/  LOP3.LUT P0, RZ, R8, 0x800, RZ, 0xc0, !PT ;  /* 0x0000080008ff7812 */ /* 0x000fe4000780c0ff */
[----:B------:R-:W-:Y:S02]  /*64770*/  LOP3.LUT P4, RZ, R5, 0x200, RZ, 0xc0, !PT ;  /* 0x0000020005ff7812 */ /* 0x000fe4000788c0ff */
[----:B------:R-:W-:Y:S01]  /*64780*/  F2FP.SATFINITE.E4M3.F32.PACK_AB_MERGE_C R9, RZ, R4, RZ ;  /* 0x00000004ff09723e */ /* 0x000fe200048070ff */
[----:B----4-:R-:W-:Y:S01]  /*64790*/  FMUL R4, R195, UR18 ;  /* 0x00000012c3047c20 */ /* 0x010fe20008400000 */
[----:B------:R-:W-:Y:S04]  /*647a0*/  @!P2 STG.E.U8 desc[UR30][R82.64+0xd0], R13 ;  /* 0x0000d00d5200a986 */ /* 0x000fe8000c10111e */
[----:B------:R-:W-:Y:S01]  /*647b0*/  F2FP.SATFINITE.E4M3.F32.PACK_AB_MERGE_C R11, RZ, R4, RZ ;  /* 0x00000004ff0b723e */ /* 0x000fe200048070ff */
[----:B------:R-:W4:Y:S01]  /*647c0*/  LDL.LU R195, [R1+0xa14] ;  /* 0x000a140001c37983 */ /* 0x000f220000300800 */
[----:B0-----:R-:W-:-:S03]  /*647d0*/  @!P3 IADD3 R6, P6, R183, R6, RZ ;  /* 0x00000006b706b210 */ /* 0x001fc60007fde0ff */
[----:B------:R0:W-:Y:S02]  /*647e0*/  @!P0 STG.E.U8 desc[UR30][R80.64+0xd1], R9 ;  /* 0x0000d10950008986 */ /* 0x0001e4000c10111e */
[----:B------:R-:W-:Y:S01]  /*647f0*/  @!P3 IMAD.X R7, R212, 0x1, R7, P6 ;  /* 0x00000001d407b824 */ /* 0x000fe200030e0607 */
[----:B------:R-:W-:Y:S01]  /*64800*/  LOP3.LUT P1, RZ, R5, 0x100, RZ, 0xc0, !PT ;  /* 0x0000010005ff7812 */ /* 0x000fe2000782c0ff */
[----:B------:R-:W-:Y:S01]  /*64810*/  FMUL R4, R196, UR18 ;  /* 0x00000012c4047c20 */ /* 0x000fe20008400000 */
[----:B------:R-:W4:Y:S04]  /*64820*/  LDL.LU R61, [R1+0xa18] ;  /* 0x000a1800013d7983 */ /* 0x000f280000300800 */
[----:B------:R1:W-:Y:S01]  /*64830*/  @!P3 STG.E.U8 desc[UR30][R6.64+0xd0], R11 ;  /* 0x0000d00b0600b986 */ /* 0x0003e2000c10111e */
[----:B0-----:R-:W-:-:S03]  /*64840*/  F2FP.SATFINITE.E4M3.F32.PACK_AB_MERGE_C R9, RZ, R4, RZ ;  /* 0x00000004ff09723e */ /* 0x001fc600048070ff */
[----:B------:R-:W4:Y:S01]  /*64850*/  LDL.LU R196, [R1+0xa1c] ;  /* 0x000a1c0001c47983 */ /* 0x000f220000300800 */
[----:B-1----:R-:W0:Y:S02]  /*64860*/  @!P4 LDC.64 R6, c[0x0][0x5c0] ;  /* 0x00017000ff06cb82 */ /* 0x002e240000000a00 */
[----:B0-----:R-:W-:-:S05]  /*64870*/  @!P4 IADD3 R6, P6, R182, R6, RZ ;  /* 0x00000006b606c210 */ /* 0x001fca0007fde0ff */
[----:B------:R-:W-:-:S05]  /*64880*/  @!P4 IMAD.X R7, R202, 0x1, R7, P6 ;  /* 0x00000001ca07c824 */ /* 0x000fca00030e0607 */
[----:B------:R0:W-:Y:S01]  /*64890*/  @!P4 STG.E.U8 desc[UR30][R6.64+0xd1], R9 ;  /* 0x0000d1090600c986 */ /* 0x0001e2000c10111e */
[----:B------:R-:W-:Y:S01]  /*648a0*/  LOP3.LUT P6, RZ, R8, 0x400, RZ, 0xc0, !PT ;  /* 0x0000040008ff7812 */ /* 0x000fe200078cc0ff */
[----:B0-----:R-:W0:Y:S01]  /*648b0*/  @!P1 LDC.64 R6, c[0x0][0x5c0] ;  /* 0x00017000ff069b82 */ /* 0x001e220000000a00 */
[----:B---3--:R-:W-:-:S05]  /*648c0*/  FMUL R4, R69, UR18 ;  /* 0x0000001245047c20 */ /* 0x008fca0008400000 */
[----:B------:R-:W-:Y:S01]  /*648d0*/  F2FP.SATFINITE.E4M3.F32.PACK_AB_MERGE_C R13, RZ, R4, RZ ;  /* 0x00000004ff0d723e */ /* 0x000fe200048070ff */
[----:B------:R-:W-:Y:S02]  /*648e0*/  FMUL R4, R194, UR18 ;  /* 0x00000012c2047c20 */ /* 0x000fe40008400000 */
[----:B------:R-:W3:Y:S04]  /*648f0*/  LDL.LU R194, [R1+0xa20] ;  /* 0x000a200001c27983 */ /* 0x000ee80000300800 */
[----:B------:R-:W-:Y:S01]  /*64900*/  @!P6 STG.E.U8 desc[UR30][R78.64+0xd8], R13 ;  /* 0x0000d80d4e00e986 */ /* 0x000fe2000c10111e */
[----:B0-----:R-:W-:Y:S02]  /*64910*/  @!P1 IADD3 R6, P6, R213, R6, RZ ;  /* 0x00000006d5069210 */ /* 0x001fe40007fde0ff */
[----:B------:R-:W-:Y:S01]  /*64920*/  F2FP.SATFINITE.E4M3.F32.PACK_AB_MERGE_C R11, RZ, R4, RZ ;  /* 0x00000004ff0b723e */ /* 0x000fe200048070ff */
[----:B--2---:R-:W-:-:S02]  /*64930*/  FMUL R4, R197, UR18 ;  /* 0x00000012c5047c20 */ /* 0x004fc40008400000 */
[----:B------:R-:W-:Y:S02]  /*64940*/  @!P1 IMAD.X R7, R3, 0x1, R7, P6 ;  /* 0x0000000103079824 */ /* 0x000fe400030e0607 */
[----:B------:R-:W2:Y:S04]  /*64950*/  LDL.LU R3, [R1+0xc6c] ;  /* 0x000c6c0001037983 */ /* 0x000ea80000300800 */
[----:B------:R-:W2:Y:S01]  /*64960*/  LDL.LU R197, [R1+0xa24] ;  /* 0x000a240001c57983 */ /* 0x000ea20000300800 */
[----:B------:R-:W-:-:S03]  /*64970*/  LOP3.LUT P5, RZ, R8, 0x200, RZ, 0xc0, !PT ;  /* 0x0000020008ff7812 */ /* 0x000fc600078ac0ff */
[----:B------:R-:W2:Y:S01]  /*64980*/  LDL.LU R69, [R1+0xa28] ;  /* 0x000a280001457983 */ /* 0x000ea20000300800 */
[----:B------:R-:W-:-:S09]  /*64990*/  LOP3.LUT P6, RZ, R5, 0x100, RZ, 0xc0, !PT ;  /* 0x0000010005ff7812 */ /* 0x000fd200078cc0ff */
[----:B------:R0:W-:Y:S01]  /*649a0*/  @!P5 STG.E.U8 desc[UR30][R76.64+0xd9], R11 ;  /* 0x0000d90b4c00d986 */ /* 0x0001e2000c10111e */
[----:B----4-:R-:W-:-:S03]  /*649b0*/  FMUL R9, R195, UR18 ;  /* 0x00000012c3097c20 */ /* 0x010fc60008400000 */
[----:B------:R-:W4:Y:S02]  /*649c0*/  LDL.LU R195, [R1+0xa2c] ;  /* 0x000a2c0001c37983 */ /* 0x000f240000300800 */
[----:B0-----:R-:W-:Y:S02]  /*649d0*/  F2FP.SATFINITE.E4M3.F32.PACK_AB_MERGE_C R11, RZ, R9, RZ ;  /* 0x00000009ff0b723e */ /* 0x001fe400048070ff */
[----:B------:R-:W-:Y:S01]  /*649e0*/  F2FP.SATFINITE.E4M3.F32.PACK_AB_MERGE_C R15, RZ, R4, RZ ;  /* 0x00000004ff0f723e */ /* 0x000fe200048070ff */
[----:B------:R-:W-:-:S05]  /*649f0*/  FMUL R9, R61, UR18 ;  /* 0x000000123d097c20 */ /* 0x000fca0008400000 */
[----:B------:R-:W-:Y:S01]  /*64a00*/  F2FP.SATFINITE.E4M3.F32.PACK_AB_MERGE_C R13, RZ, R9, RZ ;  /* 0x00000009ff0d723e */ /* 0x000fe200048070ff */
[----:B------:R-:W-:Y:S02]  /*64a10*/  FMUL R9, R196, UR18 ;  /* 0x00000012c4097c20 */ /* 0x000fe40008400000 */
[----:B------:R-:W4:Y:S04]  /*64a20*/  LDL.LU R196, [R1+0xa30] ;  /* 0x000a300001c47983 */ /* 0x000f280000300800 */
[----:B------:R-:W4:Y:S04]  /*64a30*/  LDL.LU R61, [R1+0xa34] ;  /* 0x000a3400013d7983 */ /* 0x000f280000300800 */
[----:B------:R3:W-:Y:S01]  /*64a40*/  @!P6 STG.E.U8 desc[UR30][R6.64+0xd8], R15 ;  /* 0x0000d80f0600e986 */ /* 0x0007e2000c10111e */
[----:B------:R-:W-:-:S02]  /*64a50*/  LOP3.LUT P2, RZ, R5, 0x80, RZ, 0xc0, !PT ;  /* 0x0000008005ff7812 */ /* 0x000fc4000784c0ff */
[C---:B------:R-:W-:Y:S02]  /*64a60*/  LOP3.LUT P0, RZ, R5.reuse, 0x40, RZ, 0xc0, !PT ;  /* 0x0000004005ff7812 */ /* 0x040fe4000780c0ff */
[----:B------:R-:W-:-:S09]  /*64a70*/  LOP3.LUT P4, RZ, R5, 0x20, RZ, 0xc0, !PT ;  /* 0x0000002005ff7812 */ /* 0x000fd2000788c0ff */
[----:B------:R-:W0:Y:S01]  /*64a80*/  @!P2 LDC.64 R4, c[0x0][0x5c0] ;  /* 0x00017000ff04ab82 */ /* 0x000e220000000a00 */
[----:B---3--:R-:W-:Y:S02]  /*64a90*/  FMUL R6, R194, UR18 ;  /* 0x00000012c2067c20 */ /* 0x008fe40008400000 */
[----:B------:R-:W3:Y:S03]  /*64aa0*/  LDL.LU R194, [R1+0xa38] ;  /* 0x000a380001c27983 */ /* 0x000ee60000300800 */
[----:B------:R-:W-:Y:S01]  /*64ab0*/  F2FP.SATFINITE.E4M3.F32.PACK_AB_MERGE_C R7, RZ, R6, RZ ;  /* 0x00000006ff07723e */ /* 0x000fe200048070ff */
[----:B--2---:R-:W-:Y:S02]  /*64ac0*/  FMUL R6, R197, UR18 ;  /* 0x00000012c5067c20 */ /* 0x004fe40008400000 */
[----:B------:R-:W2:Y:S01]  /*64ad0*/  LDL.LU R197, [R1+0xa3c] ;  /* 0x000a3c0001c57983 */ /* 0x000ea20000300800 */
[----:B0-----:R-:W-:-:S05]  /*64ae0*/  @!P2 IADD3 R4, P6, R168, R4, RZ ;  /* 0x00000004a804a210 */ /* 0x001fca0007fde0ff */
[----:B------:R-:W-:-:S05]  /*64af0*/  @!P2 IMAD.X R5, R203, 0x1, R5, P6 ;  /* 0x00000001cb05a824 */ /* 0x000fca00030e0605 */
[----:B------:R0:W-:Y:S01]  /*64b00*/  @!P2 STG.E.U8 desc[UR30][R4.64+0xd9], R11 ;  /* 0x0000d90b0400a986 */ /* 0x0001e2000c10111e */
[C---:B------:R-:W-:Y:S01]  /*64b10*/  LOP3.LUT P6, RZ, R8.reuse, 0x100, RZ, 0xc0, !PT ;  /* 0x0000010008ff7812 */ /* 0x040fe200078cc0ff */
[----:B0-----:R-:W0:Y:S01]  /*64b20*/  @!P0 LDC.64 R4, c[0x0][0x5c0] ;  /* 0x00017000ff048b82 */ /* 0x001e220000000a00 */
[----:B------:R-:W-:-:S11]  /*64b30*/  LOP3.LUT P3, RZ, R8, 0x80, RZ, 0xc0, !PT ;  /* 0x0000008008ff7812 */ /* 0x000fd6000786c0ff */
[----:B------:R-:W-:Y:S01]  /*64b40*/  @!P6 STG.E.U8 desc[UR30][R74.64+0xe0], R13 ;  /* 0x0000e00d4a00e986 */ /* 0x000fe2000c10111e */
[----:B------:R-:W-:-:S05]  /*64b50*/  F2FP.SATFINITE.E4M3.F32.PACK_AB_MERGE_C R9, RZ, R9, RZ ;  /* 0x00000009ff09723e */ /* 0x000fca00048070ff */
[----:B------:R-:W-:Y:S01]  /*64b60*/  @!P3 STG.E.U8 desc[UR30][R72.64+0xe1], R9 ;  /* 0x0000e1094800b986 */ /* 0x000fe2000c10111e */
[----:B0-----:R-:W-:-:S05]  /*64b70*/  @!P0 IADD3 R4, P6, R49, R4, RZ ;  /* 0x0000000431048210 */ /* 0x001fca0007fde0ff */
[----:B------:R-:W-:-:S05]  /*64b80*/  @!P0 IMAD.X R5, R57, 0x1, R5, P6 ;  /* 0x0000000139058824 */ /* 0x000fca00030e0605 */
[----:B------:R0:W-:Y:S02]  /*64b90*/  @!P0 STG.E.U8 desc[UR30][R4.64+0xe0], R7 ;  /* 0x0000e00704008986 */ /* 0x0001e4000c10111e */
[----:B0-----:R-:W0:Y:S01]  /*64ba0*/  @!P4 LDC.64 R4, c[0x0][0x5c0] ;  /* 0x00017000ff04cb82 */ /* 0x001e220000000a00 */
[----:B------:R-:W-:Y:S01]  /*64bb0*/  F2FP.SATFINITE.E4M3.F32.PACK_AB_MERGE_C R9, RZ, R6, RZ ;  /* 0x00000006ff09723e */ /* 0x000fe200048070ff */
[----:B------:R-:W-:Y:S02]  /*64bc0*/  FMUL R6, R69, UR18 ;  /* 0x0000001245067c20 */ /* 0x000fe40008400000 */
[----:B------:R-:W2:Y:S03]  /*64bd0*/  LDL.LU R69, [R1+0xa40] ;  /* 0x000a400001457983 */ /* 0x000ea60000300800 */
[----:B------:R-:W-:Y:S01]  /*64be0*/  F2FP.SATFINITE.E4M3.F32.PACK_AB_MERGE_C R11, RZ, R6, RZ ;  /* 0x00000006ff0b723e */ /* 0x000fe200048070ff */
[----:B----4-:R-:W-:-:S02]  /*64bf0*/  FMUL R6, R195, UR18 ;  /* 0x00000012c3067c20 */ /* 0x010fc40008400000 */
[----:B------:R-:W4:Y:S01]  /*64c00*/  LDL.LU R195, [R1+0xa44] ;  /* 0x000a440001c37983 */ /* 0x000f220000300800 */
[----:B------:R-:W-:Y:S02]  /*64c10*/  LOP3.LUT P5, RZ, R8, 0x40, RZ, 0xc0, !PT ;  /* 0x0000004008ff7812 */ /* 0x000fe400078ac0ff */
[----:B------:R-:W-:Y:S01]  /*64c20*/  F2FP.SATFINITE.E4M3.F32.PACK_AB_MERGE_C R7, RZ, R6, RZ ;  /* 0x00000006ff07723e */ /* 0x000fe200048070ff */
[----:B------:R-:W-:Y:S02]  /*64c30*/  FMUL R6, R196, UR18 ;  /* 0x00000012c4067c20 */ /* 0x000fe40008400000 */
[----:B------:R-:W4:Y:S01]  /*64c40*/  LDL.LU R196, [R1+0xa48] ;  /* 0x000a480001c47983 */ /* 0x000f220000300800 */
[----:B0-----:R-:W-:-:S05]  /*64c50*/  @!P4 IADD3 R4, P6, R31, R4, RZ ;  /* 0x000000041f04c210 */ /* 0x001fca0007fde0ff */
[----:B------:R-:W-:-:S05]  /*64c60*/  @!P4 IMAD.X R5, R56, 0x1, R5, P6 ;  /* 0x000000013805c824 */ /* 0x000fca00030e0605 */
[----:B------:R0:W-:Y:S04]  /*64c70*/  @!P4 STG.E.U8 desc[UR30][R4.64+0xe1], R9 ;  /* 0x0000e1090400c986 */ /* 0x0001e8000c10111e */
[----:B------:R1:W-:Y:S01]  /*64c80*/  @!P5 STG.E.U8 desc[UR30][R70.64+0xe8], R11 ;  /* 0x0000e80b4600d986 */ /* 0x0003e2000c10111e */
[----:B0-----:R-:W-:Y:S01]  /*64c90*/  F2FP.SATFINITE.E4M3.F32.PACK_AB_MERGE_C R9, RZ, R6, RZ ;  /* 0x00000006ff09723e */ /* 0x001fe200048070ff */
[----:B------:R-:W-:Y:S02]  /*64ca0*/  FMUL R6, R61, UR18 ;  /* 0x000000123d067c20 */ /* 0x000fe40008400000 */
[----:B------:R-:W4:Y:S03]  /*64cb0*/  LDL.LU R61, [R1+0xa4c] ;  /* 0x000a4c00013d7983 */ /* 0x000f260000300800 */
[----:B-1----:R-:W-:Y:S01]  /*64cc0*/  F2FP.SATFINITE.E4M3.F32.PACK_AB_MERGE_C R11, RZ, R6, RZ ;  /* 0x00000006ff0b723e */ /* 0x002fe200048070ff */
[----:B---3--:R-:W-:-:S05]  /*64cd0*/  FMUL R6, R194, UR18 ;  /* 0x00000012c2067c20 */ /* 0x008fca0008400000 */
[----:B------:R-:W-:Y:S01]  /*64ce0*/  F2FP.SATFINITE.E4M3.F32.PACK_AB_MERGE_C R13, RZ, R6, RZ ;  /* 0x00000006ff0d723e */ /* 0x000fe200048070ff */
[----:B--2---:R-:W-:Y:S02]  /*64cf0*/  FMUL R6, R197, UR18 ;  /* 0x00000012c5067c20 */ /* 0x004fe40008400000 */
[----:B------:R-:W2:Y:S01]  /*64d00*/  LDL.LU R197, [R1+0xa50] ;  /* 0x000a500001c57983 */ /* 0x000ea20000300800 */
[----:B------:R-:W-:Y:S02]  /*64d10*/  LOP3.LUT P5, RZ, R0, 0x100000, RZ, 0xc0, !PT ;  /* 0x0010000000ff7812 */ /* 0x000fe400078ac0ff */
[----:B------:R-:W-:Y:S01]  /*64d20*/  LOP3.LUT P6, RZ, R8, 0x20, RZ, 0xc0, !PT ;  /* 0x0000002008ff7812 */ /* 0x000fe200078cc0ff */
[----:B------:R-:W3:Y:S10]  /*64d30*/  LDL.LU R194, [R1+0xa54] ;  /* 0x000a540001c27983 */ /* 0x000ef40000300800 */
[----:B------:R-:W0:Y:S01]  /*64d40*/  @!P5 LDC.64 R4, c[0x0][0x5c0] ;  /* 0x00017000ff04db82 */ /* 0x000e220000000a00 */
[----:B------:R-:W-:Y:S01]  /*64d50*/  LOP3.LUT P4, RZ, R0, 0x200000, RZ, 0xc0, !PT ;  /* 0x0020000000ff7812 */ /* 0x000fe2000788c0ff */
[----:B------:R-:W-:Y:S01]  /*64d60*/  @!P6 STG.E.U8 desc[UR30][R66.64+0xe9], R7 ;  /* 0x0000e9074200e986 */ /* 0x000fe2000c10111e */
[----:B0-----:R-:W-:-:S05]  /*64d70*/  @!P5 IADD3 R4, P6, R23, R4, RZ ;  /* 0x000000041704d210 */ /* 0x001fca0007fde0ff */
[----:B------:R-:W-:-:S05]  /*64d80*/  @!P5 IMAD.X R5, R51, 0x1, R5, P6 ;  /* 0x000000013305d824 */ /* 0x000fca00030e0605 */
[----:B------:R0:W-:Y:S02]  /*64d90*/  @!P5 STG.E.U8 desc[UR30][R4.64+0xe8], R9 ;  /* 0x0000e8090400d986 */ /* 0x0001e4000c10111e */
[----:B0-----:R-:W0:Y:S01]  /*64da0*/  @!P4 LDC.64 R4, c[0x0][0x5c0] ;  /* 0x00017000ff04cb82 */ /* 0x001e220000000a00 */
[----:B------:R-:W-:Y:S02]  /*64db0*/  LOP3.LUT P3, RZ, R8, 0x10, RZ, 0xc0, !PT ;  /* 0x0000001008ff7812 */ /* 0x000fe4000786c0ff */
[----:B------:R-:W-:Y:S01]  /*64dc0*/  F2FP.SATFINITE.E4M3.F32.PACK_AB_MERGE_C R15, RZ, R6, RZ ;  /* 0x00000006ff0f723e */ /* 0x000fe200048070ff */
[----:B----4-:R-:W-:Y:S02]  /*64dd0*/  FMUL R10, R195, UR18 ;  /* 0x00000012c30a7c20 */ /* 0x010fe40008400000 */
[----:B------:R-:W4:Y:S01]  /*64de0*/  LDL.LU R195, [R1+0xa58] ;  /* 0x000a580001c37983 */ /* 0x000f220000300800 */
[----:B0-----:R-:W-:-:S05]  /*64df0*/  @!P4 IADD3 R4, P5, R22, R4, RZ ;  /* 0x000000041604c210 */ /* 0x001fca0007fbe0ff */
[----:B------:R-:W-:-:S05]  /*64e00*/  @!P4 IMAD.X R5, R27, 0x1, R5, P5 ;  /* 0x000000011b05c824 */ /* 0x000fca00028e0605 */
[----:B------:R-:W-:Y:S01]  /*64e10*/  @!P4 STG.E.U8 desc[UR30][R4.64+0xe9], R11 ;  /* 0x0000e90b0400c986 */ /* 0x000fe2000c10111e */
[----:B------:R-:W-:-:S03]  /*64e20*/  LOP3.LUT P4, RZ, R8, 0x8, RZ, 0xc0, !PT ;  /* 0x0000000808ff7812 */ /* 0x000fc6000788c0ff */
[----:B------:R0:W-:Y:S02]  /*64e30*/  @!P3 STG.E.U8 desc[UR30][R64.64+0xf0], R13 ;  /* 0x0000f00d4000b986 */ /* 0x0001e4000c10111e */
[----:B0-----:R-:W-:Y:S01]  /*64e40*/  F2FP.SATFINITE.E4M3.F32.PACK_AB_MERGE_C R13, RZ, R10, RZ ;  /* 0x0000000aff0d723e */ /* 0x001fe200048070ff */
[----:B------:R-:W-:-:S07]  /*64e50*/  FMUL R10, R196, UR18 ;  /* 0x00000012c40a7c20 */ /* 0x000fce0008400000 */
[----:B------:R0:W-:Y:S04]  /*64e60*/  @!P4 STG.E.U8 desc[UR30][R58.64+0xf1], R15 ;  /* 0x0000f10f3a00c986 */ /* 0x0001e8000c10111e */
[----:B------:R-:W4:Y:S01]  /*64e70*/  LDL.LU R196, [R1+0xa5c] ;  /* 0x000a5c0001c47983 */ /* 0x000f220000300800 */
[----:B0-----:R-:W-:Y:S01]  /*64e80*/  F2FP.SATFINITE.E4M3.F32.PACK_AB_MERGE_C R15, RZ, R10, RZ ;  /* 0x0000000aff0f723e */ /* 0x001fe200048070ff */
[----:B------:R-:W-:-:S05]  /*64e90*/  FMUL R10, R61, UR18 ;  /* 0x000000123d0a7c20 */ /* 0x000fca0008400000 */
[----:B------:R-:W-:Y:S02]  /*64ea0*/  F2FP.SATFINITE.E4M3.F32.PACK_AB_MERGE_C R17, RZ, R10, RZ ;  /* 0x0000000aff11723e */ /* 0x000fe400048070ff */
[----:B------:R-:W-:-:S13]  /*64eb0*/  LOP3.LUT P3, RZ, R0, 0x80000, RZ, 0xc0, !PT ;  /* 0x0008000000ff7812 */ /* 0x000fda000786c0ff */
[----:B------:R-:W0:Y:S01]  /*64ec0*/  @!P3 LDC.64 R4, c[0x0][0x5c0] ;  /* 0x00017000ff04bb82 */ /* 0x000e220000000a00 */
[----:B--2---:R-:W-:Y:S02]  /*64ed0*/  FMUL R10, R197, UR18 ;  /* 0x00000012c50a7c20 */ /* 0x004fe40008400000 */
[----:B------:R-:W2:Y:S01]  /*64ee0*/  LDL.LU R197, [R1+0xa60] ;  /* 0x000a600001c57983 */ /* 0x000ea20000300800 */
[----:B------:R-:W-:Y:S02]  /*64ef0*/  LOP3.LUT P0, RZ, R0, 0x400000, RZ, 0xc0, !PT ;  /* 0x0040000000ff7812 */ /* 0x000fe4000780c0ff */
[----:B0-----:R-:W-:-:S05]  /*64f00*/  @!P3 IADD3 R6, P4, R53, R4, RZ ;  /* 0x000000043506b210 */ /* 0x001fca0007f9e0ff */
[----:B------:R-:W-:Y:S01]  /*64f10*/  @!P3 IMAD.X R7, R169, 0x1, R5, P4 ;  /* 0x00000001a907b824 */ /* 0x000fe200020e0605 */
[----:B------:R-:W-:-:S05]  /*64f20*/  LOP3.LUT P2, RZ, R0, 0x800000, RZ, 0xc0, !PT ;  /* 0x0080000000ff7812 */ /* 0x000fca000784c0ff */
[----:B------:R-:W0:Y:S01]  /*64f30*/  @!P0 LDC.64 R4, c[0x0][0x5c0] ;  /* 0x00017000ff048b82 */ /* 0x000e220000000a00 */
[C---:B------:R-:W-:Y:S02]  /*64f40*/  LOP3.LUT P6, RZ, R8.reuse, 0x2, RZ, 0xc0, !PT ;  /* 0x0000000208ff7812 */ /* 0x040fe400078cc0ff */
[----:B------:R-:W-:Y:S01]  /*64f50*/  LOP3.LUT P5, RZ, R8, 0x4, RZ, 0xc0, !PT ;  /* 0x0000000408ff7812 */ /* 0x000fe200078ac0ff */
[----:B------:R-:W-:-:S05]  /*64f60*/  FMUL R8, R69, UR18 ;  /* 0x0000001245087c20 */ /* 0x000fca0008400000 */
[----:B------:R-:W-:Y:S02]  /*64f70*/  F2FP.SATFINITE.E4M3.F32.PACK_AB_MERGE_C R11, RZ, R8, RZ ;  /* 0x00000008ff0b723e */ /* 0x000fe400048070ff */
[----:B------:R-:W1:Y:S01]  /*64f80*/  @!P2 LDC.64 R8, c[0x0][0x5c0] ;  /* 0x00017000ff08ab82 */ /* 0x000e620000000a00 */
[----:B------:R-:W-:Y:S02]  /*64f90*/  LOP3.LUT P1, RZ, R0, 0x1000000, RZ, 0xc0, !PT ;  /* 0x0100000000ff7812 */ /* 0x000fe4000782c0ff */
[----:B------:R3:W-:Y:S01]  /*64fa0*/  @!P3 STG.E.U8 desc[UR30][R6.64+0xf0], R11 ;  /* 0x0000f00b0600b986 */ /* 0x0007e2000c10111e */
[----:B0-----:R-:W-:-:S10]  /*64fb0*/  @!P0 IADD3 R4, P3, R50, R4, RZ ;  /* 0x0000000432048210 */ /* 0x001fd40007f7e0ff */
[----:B---3--:R-:W0:Y:S01]  /*64fc0*/  @!P1 LDC.64 R6, c[0x0][0x5c0] ;  /* 0x00017000ff069b82 */ /* 0x008e220000000a00 */
[----:B------:R-:W-:Y:S01]  /*64fd0*/  @!P0 IMAD.X R5, R60, 0x1, R5, P3 ;  /* 0x000000013c058824 */ /* 0x000fe200018e0605 */
[----:B------:R-:W-:-:S04]  /*64fe0*/  ISETP.GE.AND P3, PT, R29, 0x181, PT ;  /* 0x000001811d00780c */ /* 0x000fc80003f66270 */
[----:B------:R1:W-:Y:S01]  /*64ff0*/  @!P0 STG.E.U8 desc[UR30][R4.64+0xf1], R13 ;  /* 0x0000f10d04008986 */ /* 0x0003e2000c10111e */
[----:B------:R-:W-:Y:S02]  /*65000*/  ISETP.LT.OR P0, PT, R28, 0x1, !P3 ;  /* 0x000000011c00780c */ /* 0x000fe40005f01670 */
[----:B-1----:R-:W-:-:S05]  /*65010*/  @!P2 IADD3 R4, P4, R21, R8, RZ ;  /* 0x000000081504a210 */ /* 0x002fca0007f9e0ff */
[----:B------:R-:W-:Y:S01]  /*65020*/  @!P2 IMAD.X R5, R26, 0x1, R9, P4 ;  /* 0x000000011a05a824 */ /* 0x000fe200020e0609 */
[----:B------:R-:W-:-:S05]  /*65030*/  ISETP.LT.OR P4, PT, R28, 0x2, !P3 ;  /* 0x000000021c00780c */ /* 0x000fca0005f81670 */
[----:B------:R-:W1:Y:S01]  /*65040*/  @!P0 LDC.64 R8, c[0x0][0x5c0] ;  /* 0x00017000ff088b82 */ /* 0x000e620000000a00 */
[----:B------:R-:W-:Y:S01]  /*65050*/  F2FP.SATFINITE.E4M3.F32.PACK_AB_MERGE_C R13, RZ, R10, RZ ;  /* 0x0000000aff0d723e */ /* 0x000fe200048070ff */
[----:B------:R3:W-:Y:S01]  /*65060*/  @!P5 STG.E.U8 desc[UR30][R62.64+0xf8], R15 ;  /* 0x0000f80f3e00d986 */ /* 0x0007e2000c10111e */
[----:B0-----:R-:W-:Y:S01]  /*65070*/  @!P1 IADD3 R6, P5, R16, R6, RZ ;  /* 0x0000000610069210 */ /* 0x001fe20007fbe0ff */
[----:B------:R-:W-:Y:S02]  /*65080*/  FMUL R12, R194, UR18 ;  /* 0x00000012c20c7c20 */ /* 0x000fe40008400000 */
[----:B------:R-:W-:Y:S04]  /*65090*/  @!P6 STG.E.U8 desc[UR30][R54.64+0xf9], R17 ;  /* 0x0000f9113600e986 */ /* 0x000fe8000c10111e */
[----:B------:R0:W-:Y:S01]  /*650a0*/  @!P2 STG.E.U8 desc[UR30][R4.64+0xf8], R13 ;  /* 0x0000f80d0400a986 */ /* 0x0001e2000c10111e */
[----:B------:R-:W1:Y:S01]  /*650b0*/  @!P4 LDC.64 R10, c[0x0][0x5c0] ;  /* 0x00017000ff0acb82 */ /* 0x000e620000000a00 */
[----:B------:R-:W-:Y:S01]  /*650c0*/  @!P1 IMAD.X R7, R52, 0x1, R7, P5 ;  /* 0x0000000134079824 */ /* 0x000fe200028e0607 */
[----:B---3--:R-:W-:Y:S01]  /*650d0*/  F2FP.SATFINITE.E4M3.F32.PACK_AB_MERGE_C R15, RZ, R12, RZ ;  /* 0x0000000cff0f723e */ /* 0x008fe200048070ff */
[----:B0-----:R-:W-:-:S02]  /*650e0*/  @!P0 IMAD.MOV.U32 R4, RZ, RZ, R24 ;  /* 0x000000ffff048224 */ /* 0x001fc400078e0018 */
[----:B------:R-:W-:Y:S02]  /*650f0*/  @!P0 IMAD.MOV.U32 R5, RZ, RZ, R30 ;  /* 0x000000ffff058224 */ /* 0x000fe400078e001e */
[----:B------:R-:W-:Y:S01]  /*65100*/  @!P0 IMAD.WIDE.U32 R4, R2, 0x180, R4 ;  /* 0x0000018002048825 */ /* 0x000fe200078e0004 */
[----:B------:R1:W-:Y:S01]  /*65110*/  @!P1 STG.E.U8 desc[UR30][R6.64+0xf9], R15 ;  /* 0x0000f90f06009986 */ /* 0x0003e2000c10111e */
[C---:B------:R-:W-:Y:S02]  /*65120*/  ISETP.LT.OR P2, PT, R28.reuse, 0x9, !P3 ;  /* 0x000000091c00780c */ /* 0x040fe40005f41670 */
[----:B------:R-:W-:Y:S01]  /*65130*/  @!P0 IMAD R14, R3, 0x180, RZ ;  /* 0x00000180030e8824 */ /* 0x000fe200078e02ff */
[----:B------:R-:W-:Y:S01]  /*65140*/  ISETP.LT.OR P5, PT, R28, 0xa, !P3 ;  /* 0x0000000a1c00780c */ /* 0x000fe20005fa1670 */
[----:B----4-:R-:W-:Y:S01]  /*65150*/  FMUL R12, R195, UR18 ;  /* 0x00000012c30c7c20 */ /* 0x010fe20008400000 */
[----:B-1----:R-:W-:Y:S01]  /*65160*/  @!P0 IADD3 R6, P1, R4, R8, RZ ;  /* 0x0000000804068210 */ /* 0x002fe20007f3e0ff */
[----:B------:R-:W-:-:S03]  /*65170*/  @!P4 IMAD.MOV.U32 R4, RZ, RZ, R24 ;  /* 0x000000ffff04c224 */ /* 0x000fc600078e0018 */
[----:B------:R-:W-:Y:S01]  /*65180*/  @!P0 IADD3.X R7, R9, R5, R14, P1, !PT ;  /* 0x0000000509078210 */ /* 0x000fe20000ffe40e */
[----:B------:R-:W-:Y:S01]  /*65190*/  @!P4 IMAD.MOV.U32 R5, RZ, RZ, R30 ;  /* 0x000000ffff05c224 */ /* 0x000fe200078e001e */
[----:B------:R-:W-:Y:S01]  /*651a0*/  F2FP.SATFINITE.E4M3.F32.PACK_AB_MERGE_C R17, RZ, R12, RZ ;  /* 0x0000000cff11723e */ /* 0x000fe200048070ff */
[----:B------:R-:W-:Y:S01]  /*651b0*/  @!P4 IMAD R15, R3, 0x180, RZ ;  /* 0x00000180030fc824 */ /* 0x000fe200078e02ff */
[----:B------:R-:W0:Y:S01]  /*651c0*/  @!P2 LDC.64 R8, c[0x0][0x5c0] ;  /* 0x00017000ff08ab82 */ /* 0x000e220000000a00 */
[----:B------:R-:W-:Y:S02]  /*651d0*/  @!P4 IMAD.WIDE.U32 R4, R2, 0x180, R4 ;  /* 0x000001800204c825 */ /* 0x000fe400078e0004 */
[----:B------:R-:W-:Y:S01]  /*651e0*/  @!P0 STG.E.U8 desc[UR30][R6.64], R17 ;  /* 0x0000001106008986 */ /* 0x000fe2000c10111e */
[----:B------:R-:W-:Y:S02]  /*651f0*/  ISETP.GE.AND P0, PT, R29, 0x189, PT ;  /* 0x000001891d00780c */ /* 0x000fe40003f06270 */
[----:B------:R-:W-:-:S02]  /*65200*/  @!P4 IADD3 R4, P1, R4, R10, RZ ;  /* 0x0000000a0404c210 */ /* 0x000fc40007f3e0ff */
[----:B------:R-:W1:Y:S01]  /*65210*/  @!P5 LDC.64 R12, c[0x0][0x5c0] ;  /* 0x00017000ff0cdb82 */ /* 0x000e620000000a00 */
[----:B------:R-:W-:Y:S01]  /*65220*/  FMUL R14, R196, UR18 ;  /* 0x00000012c40e7c20 */ /* 0x000fe20008400000 */
[----:B------:R-:W-:Y:S02]  /*65230*/  @!P4 IADD3.X R5, R11, R5, R15, P1, !PT ;  /* 0x000000050b05c210 */ /* 0x000fe40000ffe40f */
[----:B------:R-:W-:Y:S02]  /*65240*/  ISETP.LT.OR P1, PT, R28, 0x1, !P0 ;  /* 0x000000011c00780c */ /* 0x000fe40004721670 */
[----:B------:R-:W-:Y:S01]  /*65250*/  F2FP.SATFINITE.E4M3.F32.PACK_AB_MERGE_C R11, RZ, R14, RZ ;  /* 0x0000000eff0b723e */ /* 0x000fe200048070ff */
[----:B------:R-:W-:Y:S04]  /*65260*/  BSSY B1, `(.L_x_36) ;  /* 0x0000013000017945 */ /* 0x000fe80003800000 */
[----:B------:R3:W-:Y:S02]  /*65270*/  @!P4 STG.E.U8 desc[UR30][R4.64+0x1], R11 ;  /* 0x0000010b0400c986 */ /* 0x0007e4000c10111e */
[----:B---3--:R-:W-:-:S02]  /*65280*/  @!P2 IMAD.MOV.U32 R4, RZ, RZ, R24 ;  /* 0x000000ffff04a224 */ /* 0x008fc400078e0018 */
[----:B------:R-:W-:Y:S02]  /*65290*/  @!P2 IMAD.MOV.U32 R5, RZ, RZ, R30 ;  /* 0x000000ffff05a224 */ /* 0x000fe400078e001e */
[----:B------:R-:W-:-:S04]  /*652a0*/  @!P2 IMAD.WIDE.U32 R6, R2, 0x180, R4 ;  /* 0x000001800206a825 */ /* 0x000fc800078e0004 */
[----:B--2---:R-:W-:-:S05]  /*652b0*/  FMUL R10, R197, UR18 ;  /* 0x00000012c50a7c20 */ /* 0x004fca0008400000 */
[----:B------:R-:W-:Y:S01]  /*652c0*/  F2FP.SATFINITE.E4M3.F32.PACK_AB_MERGE_C R15, RZ, R10, RZ ;  /* 0x0000000aff0f723e */ /* 0x000fe200048070ff */
[----:B01----:R-:W-:Y:S06]  /*652d0*/  @P1 BRA `(.L_x_37) ;  /* 0x00000000002c1947 */ /* 0x003fec0003800000 */
[----:B------:R-:W-:Y:S01]  /*652e0*/  IMAD.MOV.U32 R4, RZ, RZ, R24 ;  /* 0x000000ffff047224 */ /* 0x000fe200078e0018 */
[----:B------:R-:W-:Y:S01]  /*652f0*/  ULDC.64 UR20, c[0x0][0x5c0] ;  /* 0x0001700000147ab9 */ /* 0x000fe20000000a00 */
[----:B------:R-:W-:Y:S02]  /*65300*/  IMAD.MOV.U32 R5, RZ, RZ, R30 ;  /* 0x000000ffff057224 */ /* 0x000fe400078e001e */
[----:B------:R-:W-:Y:S02]  /*65310*/  IMAD R11, R3, 0x180, RZ ;  /* 0x00000180030b7824 */ /* 0x000fe400078e02ff */
[----:B------:R-:W-:-:S04]  /*65320*/  IMAD.WIDE.U32 R4, R2, 0x180, R4 ;  /* 0x0000018002047825 */ /* 0x000fc800078e0004 */
[----:B------:R-:W-:Y:S02]  /*65330*/  IMAD.U32 R17, RZ, RZ, UR20 ;  /* 0x00000014ff117e24 */ /* 0x000fe4000f8e00ff */
[----:B------:R-:W-:Y:S02]  /*65340*/  IMAD.U32 R10, RZ, RZ, UR21 ;  /* 0x00000015ff0a7e24 */ /* 0x000fe4000f8e00ff */
[----:B------:R-:W-:Y:S01]  /*65350*/  IMAD.IADD R11, R5, 0x1, R11 ;  /* 0x00000001050b7824 */ /* 0x000fe200078e020b */
[----:B------:R-:W-:-:S04]  /*65360*/  IADD3 R4, P1, P4, R4, UR10, R17 ;  /* 0x0000000a04047c10 */ /* 0x000fc8000fc3e011 */
[----:B------:R-:W-:-:S05]  /*65370*/  IADD3.X R5, R11, UR9, R10, P1, P4 ;  /* 0x000000090b057c10 */ /* 0x000fca0008fe840a */
[----:B------:R0:W-:Y:S04]  /*65380*/  STG.E.U8 desc[UR30][R4.64], R15 ;  /* 0x0000000f04007986 */ /* 0x0001e8000c10111e */
.L_x_37:
[----:B------:R-:W-:Y:S05]  /*65390*/  BSYNC B1 ;  /* 0x0000000000017941 */ /* 0x000fea0003800000 */
.L_x_36:
[----:B0-----:R-:W2:Y:S01]  /*653a0*/  LDL.LU R4, [R1+0xa64] ;  /* 0x000a640001047983 */ /* 0x001ea20000300800 */
[----:B------:R-:W-:Y:S01]  /*653b0*/  ISETP.LT.OR P1, PT, R28, 0x2, !P0 ;  /* 0x000000021c00780c */ /* 0x000fe20004721670 */
[----:B------:R-:W-:Y:S01]  /*653c0*/  @!P2 IMAD R5, R3, 0x180, RZ ;  /* 0x000001800305a824 */ /* 0x000fe200078e02ff */
[----:B------:R-:W-:Y:S01]  /*653d0*/  @!P2 IADD3 R6, P4, R6, R8, RZ ;  /* 0x000000080606a210 */ /* 0x000fe20007f9e0ff */
[----:B------:R-:W-:Y:S03]  /*653e0*/  BSSY B1, `(.L_x_38) ;  /* 0x0000010000017945 */ /* 0x000fe60003800000 */
[----:B------:R-:W-:Y:S01]  /*653f0*/  @!P2 IADD3.X R7, R9, R7, R5, P4, !PT ;  /* 0x000000070907a210 */ /* 0x000fe200027fe405 */
[----:B--2---:R-:W-:-:S05]  /*65400*/  FMUL R4, R4, UR18 ;  /* 0x0000001204047c20 */ /* 0x004fca0008400000 */
[----:B------:R-:W-:Y:S01]  /*65410*/  F2FP.SATFINITE.E4M3.F32.PACK_AB_MERGE_C R9, RZ, R4, RZ ;  /* 0x00000004ff09723e */ /* 0x000fe200048070ff */
[----:B------:R-:W-:Y:S06]  /*65420*/  @P1 BRA `(.L_x_39) ;  /* 0x00000000002c1947 */ /* 0x000fec0003800000 */
        /* <DEDUP_REMOVED lines=11> */
.L_x_39:
[----:B------:R-:W-:Y:S05]  /*654e0*/  BSYNC B1 ;  /* 0x0000000000017941 */ /* 0x000fea0003800000 */
.L_x_38:
[----:B0-----:R-:W2:Y:S04]  /*654f0*/  LDL.LU R4, [R1+0xa68] ;  /* 0x000a680001047983 */ /* 0x001ea80000300800 */
[----:B------:R-:W3:Y:S04]  /*65500*/  LDL.LU R14, [R1+0xa6c] ;  /* 0x000a6c00010e7983 */ /* 0x000ee80000300800 */
[----:B------:R-:W4:Y:S01]  /*65510*/  LDL.LU R17, [R1+0xa70] ;  /* 0x000a700001117983 */ /* 0x000f220000300800 */
[C---:B------:R-:W-:Y:S01]  /*65520*/  ISETP.LT.OR P4, PT, R28.reuse, 0x11, !P3 ;  /* 0x000000111c00780c */ /* 0x040fe20005f81670 */
[----:B------:R-:W-:Y:S01]  /*65530*/  @!P5 IMAD.MOV.U32 R5, RZ, RZ, R30 ;  /* 0x000000ffff05d224 */ /* 0x000fe200078e001e */
[----:B------:R-:W-:Y:S01]  /*65540*/  ISETP.LT.OR P1, PT, R28, 0x12, !P3 ;  /* 0x000000121c00780c */ /* 0x000fe20005f21670 */
[----:B------:R-:W-:Y:S01]  /*65550*/  @!P5 IMAD R16, R3, 0x180, RZ ;  /* 0x000001800310d824 */ /* 0x000fe200078e02ff */
[----:B------:R-:W-:Y:S09]  /*65560*/  BSSY B1, `(.L_x_40) ;  /* 0x000001f000017945 */ /* 0x000ff20003800000 */
[----:B------:R-:W0:Y:S08]  /*65570*/  @!P4 LDC.64 R8, c[0x0][0x5c0] ;  /* 0x00017000ff08cb82 */ /* 0x000e300000000a00 */
[----:B------:R-:W1:Y:S01]  /*65580*/  @!P1 LDC.64 R10, c[0x0][0x5c0] ;  /* 0x00017000ff0a9b82 */ /* 0x000e620000000a00 */
[----:B--2---:R-:W-:Y:S01]  /*65590*/  FMUL R4, R4, UR18 ;  /* 0x0000001204047c20 */ /* 0x004fe20008400000 */
[----:B---3--:R-:W-:-:S04]  /*655a0*/  FMUL R14, R14, UR18 ;  /* 0x000000120e0e7c20 */ /* 0x008fc80008400000 */
[----:B------:R-:W-:Y:S01]  /*655b0*/  F2FP.SATFINITE.E4M3.F32.PACK_AB_MERGE_C R15, RZ, R4, RZ ;  /* 0x00000004ff0f723e */ /* 0x000fe200048070ff */
[----:B------:R-:W-:-:S04]  /*655c0*/  @!P5 IMAD.MOV.U32 R4, RZ, RZ, R24 ;  /* 0x000000ffff04d224 */ /* 0x000fc800078e0018 */
[----:B------:R-:W-:Y:S01]  /*655d0*/  @!P5 IMAD.WIDE.U32 R4, R2, 0x180, R4 ;  /* 0x000001800204d825 */ /* 0x000fe200078e0004 */
[----:B------:R2:W-:Y:S02]  /*655e0*/  @!P2 STG.E.U8 desc[UR30][R6.64+0x8], R15 ;  /* 0x0000080f0600a986 */ /* 0x0005e4000c10111e */
[----:B------:R-:W-:Y:S01]  /*655f0*/  @!P5 IADD3 R4, P2, R4, R12, RZ ;  /* 0x0000000c0404d210 */ /* 0x000fe20007f5e0ff */
[----:B----4-:R-:W-:-:S03]  /*65600*/  FMUL R12, R17, UR18 ;  /* 0x00000012110c7c20 */ /* 0x010fc60008400000 */
[----:B------:R-:W-:Y:S02]  /*65610*/  @!P5 IADD3.X R5, R13, R5, R16, P2, !PT ;  /* 0x000000050d05d210 */ /* 0x000fe400017fe410 */
[----:B------:R-:W-:Y:S02]  /*65620*/  ISETP.LT.OR P2, PT, R28, 0x9, !P0 ;  /* 0x000000091c00780c */ /* 0x000fe40004741670 */
[----:B------:R-:W-:Y:S02]  /*65630*/  F2FP.SATFINITE.E4M3.F32.PACK_AB_MERGE_C R13, RZ, R14, RZ ;  /* 0x0000000eff0d723e */ /* 0x000fe400048070ff */
[----:B--2---:R-:W-:-:S03]  /*65640*/  F2FP.SATFINITE.E4M3.F32.PACK_AB_MERGE_C R15, RZ, R12, RZ ;  /* 0x0000000cff0f723e */ /* 0x004fc600048070ff */
[----:B------:R2:W-:Y:S02]  /*65650*/  @!P5 STG.E.U8 desc[UR30][R4.64+0x9], R13 ;  /* 0x0000090d0400d986 */ /* 0x0005e4000c10111e */
[----:B--2---:R-:W-:Y:S02]  /*65660*/  @!P4 IMAD.MOV.U32 R4, RZ, RZ, R24 ;  /* 0x000000ffff04c224 */ /* 0x004fe400078e0018 */
[----:B------:R-:W-:Y:S02]  /*65670*/  @!P4 IMAD.MOV.U32 R5, RZ, RZ, R30 ;  /* 0x000000ffff05c224 */ /* 0x000fe400078e001e */
[----:B------:R-:W-:Y:S01]  /*65680*/  @!P4 IMAD.WIDE.U32 R6, R2, 0x180, R4 ;  /* 0x000001800206c825 */ /* 0x000fe200078e0004 */
        /* <DEDUP_REMOVED lines=12> */
.L_x_41:
[----:B------:R-:W-:Y:S05]  /*65750*/  BSYNC B1 ;  /* 0x0000000000017941 */ /* 0x000fea0003800000 */
.L_x_40:
        /* <DEDUP_REMOVED lines=20> */
.L_x_43:
[----:B------:R-:W-:Y:S05]  /*658a0*/  BSYNC B1 ;  /* 0x0000000000017941 */ /* 0x000fea0003800000 */
.L_x_42:
        /* <DEDUP_REMOVED lines=38> */
.L_x_45:
[----:B------:R-:W-:Y:S05]  /*65b10*/  BSYNC B1 ;  /* 0x0000000000017941 */ /* 0x000fea0003800000 */
.L_x_44:
        /* <DEDUP_REMOVED lines=20> */
.L_x_47:
[----:B------:R-:W-:Y:S05]  /*65c60*/  BSYNC B1 ;  /* 0x0000000000017941 */ /* 0x000fea0003800000 */
.L_x_46:
        /* <DEDUP_REMOVED lines=16> */
[----:B------:R-:W-:-:S04]  /*65d70*/  @!P2 IADD3 R4, P5, R4, R14, RZ ;  /* 0x0000000e0404a210 */ /* 0x000fc80007fbe0ff */
[----:B------:R-:W-:Y:S02]  /*65d80*/  @!P2 IADD3.X R5, R15, R5, R16, P5, !PT ;  /* 0x000000050f05a210 */ /* 0x000fe40002ffe410 */
[----:B------:R-:W-:Y:S02]  /*65d90*/  ISETP.LT.OR P5, PT, R28, 0x19, !P0 ;  /* 0x000000191c00780c */ /* 0x000fe400047a1670 */
[----:B------:R-:W-:Y:S01]  /*65da0*/  F2FP.SATFINITE.E4M3.F32.PACK_AB_MERGE_C R15, RZ, R8, RZ ;  /* 0x00000008ff0f723e */ /* 0x000fe200048070ff */
[----:B----4-:R-:W-:-:S04]  /*65db0*/  FMUL R8, R17, UR18 ;  /* 0x0000001211087c20 */ /* 0x010fc80008400000 */
[----:B------:R3:W-:Y:S01]  /*65dc0*/  @!P2 STG.E.U8 desc[UR30][R4.64+0x19], R15 ;  /* 0x0000190f0400a986 */ /* 0x0007e2000c10111e */
[----:B--2---:R-:W-:Y:S01]  /*65dd0*/  F2FP.SATFINITE.E4M3.F32.PACK_AB_MERGE_C R9, RZ, R8, RZ ;  /* 0x00000008ff09723e */ /* 0x004fe200048070ff */
[----:B---3--:R-:W-:Y:S02]  /*65de0*/  @!P4 IMAD.MOV.U32 R4, RZ, RZ, R24 ;  /* 0x000000ffff04c224 */ /* 0x008fe400078e0018 */
        /* <DEDUP_REMOVED lines=14> */
.L_x_49:
[----:B------:R-:W-:Y:S05]  /*65ed0*/  BSYNC B1 ;  /* 0x0000000000017941 */ /* 0x000fea0003800000 */
.L_x_48:
        /* <DEDUP_REMOVED lines=20> */
.L_x_51:
[----:B------:R-:W-:Y:S05]  /*66020*/  BSYNC B1 ;  /* 0x0000000000017941 */ /* 0x000fea0003800000 */
.L_x_50:
[----:B0-----:R-:W2:Y:S04]  /*66030*/  LDL.LU R4, [R1+0xa98] ;  /* 0x000a980001047983 */ /* 0x001ea80000300800 */
[----:B------:R-:W3:Y:S04]  /*66040*/  LDL.LU R14, [R1+0xa9c] ;  /* 0x000a9c00010e7983 */ /* 0x000ee80000300800 */
[----:B------:R-:W4:Y:S01]  /*66050*/  LDL.LU R17, [R1+0xaa0] ;  /* 0x000aa00001117983 */ /* 0x000f220000300800 */
[C---:B------:R-:W-:Y:S01]  /*66060*/  ISETP.LT.OR P5, PT, R28.reuse, 0x29, !P3 ;  /* 0x000000291c00780c */ /* 0x040fe20005fa1670 */
[----:B------:R-:W-:Y:S01]  /*66070*/  @!P1 IMAD.MOV.U32 R8, RZ, RZ, R24 ;  /* 0x000000ffff089224 */ /* 0x000fe200078e0018 */
[----:B------:R-:W-:Y:S01]  /*66080*/  ISETP.LT.OR P2, PT, R28, 0x2a, !P3 ;  /* 0x0000002a1c00780c */ /* 0x000fe20005f41670 */
[----:B------:R-:W-:Y:S01]  /*66090*/  @!P1 IMAD.MOV.U32 R9, RZ, RZ, R30 ;  /* 0x000000ffff099224 */ /* 0x000fe200078e001e */
[----:B------:R-:W-:Y:S01]  /*660a0*/  BSSY B1, `(.L_x_52) ;  /* 0x000001f000017945 */ /* 0x000fe20003800000 */
[----:B------:R-:W-:-:S02]  /*660b0*/  @!P1 IMAD R16, R3, 0x180, RZ ;  /* 0x0000018003109824 */ /* 0x000fc400078e02ff */
[----:B------:R-:W-:-:S08]  /*660c0*/  @!P1 IMAD.WIDE.U32 R8, R2, 0x180, R8 ;  /* 0x0000018002089825 */ /* 0x000fd000078e0008 */
[----:B------:R-:W0:Y:S01]  /*660d0*/  @!P2 LDC.64 R6, c[0x0][0x5c0] ;  /* 0x00017000ff06ab82 */ /* 0x000e220000000a00 */
[----:B--2---:R-:W-:Y:S01]  /*660e0*/  FMUL R4, R4, UR18 ;  /* 0x0000001204047c20 */ /* 0x004fe20008400000 */
[----:B---3--:R-:W-:-:S04]  /*660f0*/  FMUL R14, R14, UR18 ;  /* 0x000000120e0e7c20 */ /* 0x008fc80008400000 */
[----:B------:R-:W-:Y:S02]  /*66100*/  F2FP.SATFINITE.E4M3.F32.PACK_AB_MERGE_C R15, RZ, R4, RZ ;  /* 0x00000004ff0f723e */ /* 0x000fe400048070ff */
[----:B------:R-:W1:Y:S03]  /*66110*/  @!P5 LDC.64 R4, c[0x0][0x5c0] ;  /* 0x00017000ff04db82 */ /* 0x000e660000000a00 */
[----:B------:R2:W-:Y:S01]  /*66120*/  @!P4 STG.E.U8 desc[UR30][R10.64+0x20], R15 ;  /* 0x0000200f0a00c986 */ /* 0x0005e2000c10111e */
        /* <DEDUP_REMOVED lines=10> */
[----:B0-----:R-:W-:Y:S06]  /*661d0*/  @P4 BRA `(.L_x_53) ;  /* 0x00000000002c4947 */ /* 0x001fec0003800000 */
        /* <DEDUP_REMOVED lines=11> */
.L_x_53:
[----:B------:R-:W-:Y:S05]  /*66290*/  BSYNC B1 ;  /* 0x0000000000017941 */ /* 0x000fea0003800000 */
.L_x_52:
[----:B0-----:R-:W2:Y:S01]  /*662a0*/  LDL.LU R10, [R1+0xaa4] ;  /* 0x000aa400010a7983 */ /* 0x001ea20000300800 */
[----:B------:R-:W-:Y:S01]  /*662b0*/  ISETP.LT.OR P1, PT, R28, 0x22, !P0 ;  /* 0x000000221c00780c */ /* 0x000fe20004721670 */
[----:B------:R-:W-:Y:S01]  /*662c0*/  @!P5 IMAD R11, R3, 0x180, RZ ;  /* 0x00000180030bd824 */ /* 0x000fe200078e02ff */
[----:B-1----:R-:W-:Y:S01]  /*662d0*/  @!P5 IADD3 R4, P4, R8, R4, RZ ;  /* 0x000000040804d210 */ /* 0x002fe20007f9e0ff */
        /* <DEDUP_REMOVED lines=16> */
.L_x_55:
[----:B------:R-:W-:Y:S05]  /*663e0*/  BSYNC B1 ;  /* 0x0000000000017941 */ /* 0x000fea0003800000 */
.L_x_54:
        /* <DEDUP_REMOVED lines=20> */
[----:B------:R-:W-:Y:S01]  /*66530*/  F2FP.SATFINITE.E4M3.F32.PACK_AB_MERGE_C R13, RZ, R14, RZ ;  /* 0x0000000eff0d723e */ /* 0x000fe200048070ff */
[----:B--2---:R-:W-:Y:S01]  /*66540*/  @!P4 IMAD.MOV.U32 R4, RZ, RZ, R24 ;  /* 0x000000ffff04c224 */ /* 0x004fe200078e0018 */
[----:B------:R-:W-:Y:S01]  /*66550*/  F2FP.SATFINITE.E4M3.F32.PACK_AB_MERGE_C R15, RZ, R12, RZ ;  /* 0x0000000cff0f723e */ /* 0x000fe200048070ff */
[----:B------:R-:W-:Y:S02]  /*66560*/  @!P4 IMAD.MOV.U32 R5, RZ, RZ, R30 ;  /* 0x000000ffff05c224 */ /* 0x000fe400078e001e */
[----:B------:R2:W-:Y:S02]  /*66570*/  @!P2 STG.E.U8 desc[UR30][R6.64+0x29], R13 ;  /* 0x0000290d0600a986 */ /* 0x0005e4000c10111e */
[----:B--2---:R-:W-:-:S04]  /*66580*/  @!P4 IMAD.WIDE.U32 R6, R2, 0x180, R4 ;  /* 0x000001800206c825 */ /* 0x004fc800078e0004 */
[----:B0-----:R-:W-:Y:S05]  /*66590*/  @P5 BRA `(.L_x_57) ;  /* 0x00000000002c5947 */ /* 0x001fea0003800000 */
        /* <DEDUP_REMOVED lines=11> */
.L_x_57:
[----:B------:R-:W-:Y:S05]  /*66650*/  BSYNC B1 ;  /* 0x0000000000017941 */ /* 0x000fea0003800000 */
.L_x_56:
        /* <DEDUP_REMOVED lines=20> */
.L_x_59:
[----:B------:R-:W-:Y:S05]  /*667a0*/  BSYNC B1 ;  /* 0x0000000000017941 */ /* 0x000fea0003800000 */
.L_x_58:
[----:B0-----:R-:W2:Y:S04]  /*667b0*/  LDL.LU R4, [R1+0xab8] ;  /* 0x000ab80001047983 */ /* 0x001ea80000300800 */
[----:B------:R-:W3:Y:S04]  /*667c0*/  LDL.LU R14, [R1+0xabc] ;  /* 0x000abc00010e7983 */ /* 0x000ee80000300800 */
[----:B------:R-:W4:Y:S01]  /*667d0*/  LDL.LU R18, [R1+0xac0] ;  /* 0x000ac00001127983 */ /* 0x000f220000300800 */
[----:B------:R-:W-:Y:S01]  /*667e0*/  @!P1 IMAD.MOV.U32 R12, RZ, RZ, R24 ;  /* 0x000000ffff0c9224 */ /* 0x000fe200078e0018 */
[C---:B------:R-:W-:Y:S01]  /*667f0*/  ISETP.LT.OR P5, PT, R28.reuse, 0x39, !P3 ;  /* 0x000000391c00780c */ /* 0x040fe20005fa1670 */
[----:B------:R-:W-:Y:S01]  /*66800*/  @!P1 IMAD.MOV.U32 R13, RZ, RZ, R30 ;  /* 0x000000ffff0d9224 */ /* 0x000fe200078e001e */
[----:B------:R-:W-:Y:S01]  /*66810*/  ISETP.LT.OR P2, PT, R28, 0x3a, !P3 ;  /* 0x0000003a1c00780c */ /* 0x000fe20005f41670 */
[----:B------:R-:W-:Y:S01]  /*66820*/  @!P1 IMAD R16, R3, 0x180, RZ ;  /* 0x0000018003109824 */ /* 0x000fe200078e02ff */
[----:B------:R-:W-:Y:S01]  /*66830*/  BSSY B1, `(.L_x_60) ;  /* 0x000001e000017945 */ /* 0x000fe20003800000 */
[----:B------:R-:W-:-:S08]  /*66840*/  @!P1 IMAD.WIDE.U32 R12, R2, 0x180, R12 ;  /* 0x00000180020c9825 */ /* 0x000fd000078e000c */
[----:B------:R-:W0:Y:S01]  /*66850*/  @!P5 LDC.64 R6, c[0x0][0x5c0] ;  /* 0x00017000ff06db82 */ /* 0x000e220000000a00 */
[----:B--2---:R-:W-:Y:S01]  /*66860*/  FMUL R4, R4, UR18 ;  /* 0x0000001204047c20 */ /* 0x004fe20008400000 */
[----:B---3--:R-:W-:-:S04]  /*66870*/  FMUL R14, R14, UR18 ;  /* 0x000000120e0e7c20 */ /* 0x008fc80008400000 */
[----:B------:R-:W-:Y:S02]  /*66880*/  F2FP.SATFINITE.E4M3.F32.PACK_AB_MERGE_C R15, RZ, R4, RZ ;  /* 0x00000004ff0f723e */ /* 0x000fe400048070ff */
[----:B------:R-:W1:Y:S01]  /*66890*/  @!P2 LDC.64 R4, c[0x0][0x5c0] ;  /* 0x00017000ff04ab82 */ /* 0x000e620000000a00 */
[----:B------:R-:W-:Y:S02]  /*668a0*/  F2FP.SATFINITE.E4M3.F32.PACK_AB_MERGE_C R17, RZ, R14, RZ ;  /* 0x0000000eff11723e */ /* 0x000fe400048070ff */
[----:B------:R2:W-:Y:S01]  /*668b0*/  @!P4 STG.E.U8 desc[UR30][R8.64+0x30], R15 ;  /* 0x0000300f0800c986 */ /* 0x0005e2000c10111e */
[----:B------:R-:W-:Y:S01]  /*668c0*/  @!P1 IADD3 R12, P4, R12, R10, RZ ;  /* 0x0000000a0c0c9210 */ /* 0x000fe20007f9e0ff */
[----:B----4-:R-:W-:-:S03]  /*668d0*/  FMUL R14, R18, UR18 ;  /* 0x00000012120e7c20 */ /* 0x010fc60008400000 */
[----:B------:R-:W-:Y:S02]  /*668e0*/  @!P1 IADD3.X R13, R11, R13, R16, P4, !PT ;  /* 0x0000000d0b0d9210 */ /* 0x000fe400027fe410 */
[----:B------:R-:W-:-:S03]  /*668f0*/  ISETP.LT.OR P4, PT, R28, 0x31, !P0 ;  /* 0x000000311c00780c */ /* 0x000fc60004781670 */
[----:B------:R3:W-:Y:S01]  /*66900*/  @!P1 STG.E.U8 desc[UR30][R12.64+0x31], R17 ;  /* 0x000031110c009986 */ /* 0x0007e2000c10111e */
[----:B--2---:R-:W-:Y:S01]  /*66910*/  @!P5 IMAD.MOV.U32 R8, RZ, RZ, R24 ;  /* 0x000000ffff08d224 */ /* 0x004fe200078e0018 */
[----:B------:R-:W-:Y:S01]  /*66920*/  F2FP.SATFINITE.E4M3.F32.PACK_AB_MERGE_C R15, RZ, R14, RZ ;  /* 0x0000000eff0f723e */ /* 0x000fe200048070ff */
[----:B------:R-:W-:Y:S02]  /*66930*/  @!P5 IMAD.MOV.U32 R9, RZ, RZ, R30 ;  /* 0x000000ffff09d224 */ /* 0x000fe400078e001e */
[----:B------:R-:W-:-:S05]  /*66940*/  @!P5 IMAD.WIDE.U32 R10, R2, 0x180, R8 ;  /* 0x00000180020ad825 */ /* 0x000fca00078e0008 */
[----:B0-----:R-:W-:Y:S05]  /*66950*/  @P4 BRA `(.L_x_61) ;  /* 0x00000000002c4947 */ /* 0x001fea0003800000 */
[----:B------:R-:W-:Y:S01]  /*66960*/  IMAD.MOV.U32 R8, RZ, RZ, R24 ;  /* 0x000000ffff087224 */ /* 0x000fe200078e0018 */
[----:B------:R-:W-:Y:S01]  /*66970*/  ULDC.64 UR20, c[0x0][0x5c0] ;  /* 0x0001700000147ab9 */ /* 0x000fe20000000a00 */
[----:B------:R-:W-:Y:S02]  /*66980*/  IMAD.MOV.U32 R9, RZ, RZ, R30 ;  /* 0x000000ffff097224 */ /* 0x000fe400078e001e */
[----:B---3--:R-:W-:Y:S02]  /*66990*/  IMAD R13, R3, 0x180, RZ ;  /* 0x00000180030d7824 */ /* 0x008fe400078e02ff */
[----:B------:R-:W-:-:S04]  /*669a0*/  IMAD.WIDE.U32 R8, R2, 0x180, R8 ;  /* 0x0000018002087825 */ /* 0x000fc800078e0008 */
[----:B------:R-:W-:Y:S02]  /*669b0*/  IMAD.U32 R17, RZ, RZ, UR20 ;  /* 0x00000014ff117e24 */ /* 0x000fe4000f8e00ff */
[----:B------:R-:W-:Y:S02]  /*669c0*/  IMAD.U32 R12, RZ, RZ, UR21 ;  /* 0x00000015ff0c7e24 */ /* 0x000fe4000f8e00ff */
[----:B------:R-:W-:Y:S01]  /*669d0*/  IMAD.IADD R13, R9, 0x1, R13 ;  /* 0x00000001090d7824 */ /* 0x000fe200078e020d */
[----:B------:R-:W-:-:S04]  /*669e0*/  IADD3 R8, P1, P4, R8, UR10, R17 ;  /* 0x0000000a08087c10 */ /* 0x000fc8000fc3e011 */
[----:B------:R-:W-:-:S05]  /*669f0*/  IADD3.X R9, R13, UR9, R12, P1, P4 ;  /* 0x000000090d097c10 */ /* 0x000fca0008fe840c */
[----:B------:R0:W-:Y:S04]  /*66a00*/  STG.E.U8 desc[UR30][R8.64+0x30], R15 ;  /* 0x0000300f08007986 */ /* 0x0001e8000c10111e */
.L_x_61:
[----:B------:R-:W-:Y:S05]  /*66a10*/  BSYNC B1 ;  /* 0x0000000000017941 */ /* 0x000fea0003800000 */
.L_x_60:
        /* <DEDUP_REMOVED lines=20> */
.L_x_63:
[----:B------:R-:W-:Y:S05]  /*66b60*/  BSYNC B1 ;  /* 0x0000000000017941 */ /* 0x000fea0003800000 */
.L_x_62:
[----:B0-----:R-:W2:Y:S04]  /*66b70*/  LDL.LU R8, [R1+0xac8] ;  /* 0x000ac80001087983 */ /* 0x001ea80000300800 */
[----:B------:R-:W4:Y:S04]  /*66b80*/  LDL.LU R14, [R1+0xacc] ;  /* 0x000acc00010e7983 */ /* 0x000f280000300800 */
[----:B------:R-:W5:Y:S01]  /*66b90*/  LDL.LU R18, [R1+0xad0] ;  /* 0x000ad00001127983 */ /* 0x000f620000300800 */
[----:B---3--:R-:W-:Y:S01]  /*66ba0*/  @!P2 IMAD.MOV.U32 R12, RZ, RZ, R24 ;  /* 0x000000ffff0ca224 */ /* 0x008fe200078e0018 */
        /* <DEDUP_REMOVED lines=8> */
[----:B----4-:R-:W-:-:S04]  /*66c30*/  FMUL R14, R14, UR18 ;  /* 0x000000120e0e7c20 */ /* 0x010fc80008400000 */
[----:B------:R-:W-:Y:S02]  /*66c40*/  F2FP.SATFINITE.E4M3.F32.PACK_AB_MERGE_C R15, RZ, R8, RZ ;  /* 0x00000008ff0f723e */ /* 0x000fe400048070ff */
[----:B------:R-:W2:Y:S01]  /*66c50*/  @!P1 LDC.64 R8, c[0x0][0x5c0] ;  /* 0x00017000ff089b82 */ /* 0x000ea20000000a00 */
[----:B------:R-:W-:Y:S02]  /*66c60*/  F2FP.SATFINITE.E4M3.F32.PACK_AB_MERGE_C R17, RZ, R14, RZ ;  /* 0x0000000eff11723e */ /* 0x000fe400048070ff */
[----:B------:R3:W-:Y:S01]  /*66c70*/  @!P5 STG.E.U8 desc[UR30][R6.64+0x38], R15 ;  /* 0x0000380f0600d986 */ /* 0x0007e2000c10111e */
[----:B-1----:R-:W-:Y:S01]  /*66c80*/  @!P2 IADD3 R12, P5, R12, R4, RZ ;  /* 0x000000040c0ca210 */ /* 0x002fe20007fbe0ff */
[----:B-----5:R-:W-:Y:S01]  /*66c90*/  FMUL R14, R18, UR18 ;  /* 0x00000012120e7c20 */ /* 0x020fe20008400000 */
[----:B------:R-:W-:Y:S02]  /*66ca0*/  @!P4 IMAD.MOV.U32 R4, RZ, RZ, R24 ;  /* 0x000000ffff04c224 */ /* 0x000fe400078e0018 */
[----:B------:R-:W-:Y:S01]  /*66cb0*/  @!P2 IADD3.X R13, R5, R13, R16, P5, !PT ;  /* 0x0000000d050da210 */ /* 0x000fe20002ffe410 */
[----:B------:R-:W-:Y:S01]  /*66cc0*/  @!P4 IMAD.MOV.U32 R5, RZ, RZ, R30 ;  /* 0x000000ffff05c224 */ /* 0x000fe200078e001e */
[----:B------:R-:W-:-:S03]  /*66cd0*/  ISETP.LT.OR P5, PT, R28, 0x39, !P0 ;  /* 0x000000391c00780c */ /* 0x000fc600047a1670 */
[----:B------:R1:W-:Y:S01]  /*66ce0*/  @!P2 STG.E.U8 desc[UR30][R12.64+0x39], R17 ;  /* 0x000039110c00a986 */ /* 0x0003e2000c10111e */
[----:B------:R-:W-:Y:S01]  /*66cf0*/  @!P4 IMAD.WIDE.U32 R4, R2, 0x180, R4 ;  /* 0x000001800204c825 */ /* 0x000fe200078e0004 */
[----:B---3--:R-:W-:-:S08]  /*66d00*/  F2FP.SATFINITE.E4M3.F32.PACK_AB_MERGE_C R15, RZ, R14, RZ ;  /* 0x0000000eff0f723e */ /* 0x008fd000048070ff */
[----:B0-----:R-:W-:Y:S05]  /*66d10*/  @P5 BRA `(.L_x_65) ;  /* 0x00000000002c5947 */ /* 0x001fea0003800000 */
[----:B------:R-:W-:Y:S01]  /*66d20*/  IMAD.MOV.U32 R6, RZ, RZ, R24 ;  /* 0x000000ffff067224 */ /* 0x000fe200078e0018 */
[----:B------:R-:W-:Y:S01]  /*66d30*/  ULDC.64 UR20, c[0x0][0x5c0] ;  /* 0x0001700000147ab9 */ /* 0x000fe20000000a00 */
[----:B------:R-:W-:Y:S02]  /*66d40*/  IMAD.MOV.U32 R7, RZ, RZ, R30 ;  /* 0x000000ffff077224 */ /* 0x000fe400078e001e */
[----:B-1----:R-:W-:Y:S02]  /*66d50*/  IMAD R13, R3, 0x180, RZ ;  /* 0x00000180030d7824 */ /* 0x002fe400078e02ff */
[----:B------:R-:W-:-:S04]  /*66d60*/  IMAD.WIDE.U32 R6, R2, 0x180, R6 ;  /* 0x0000018002067825 */ /* 0x000fc800078e0006 */
[----:B------:R-:W-:Y:S02]  /*66d70*/  IMAD.U32 R17, RZ, RZ, UR20 ;  /* 0x00000014ff117e24 */ /* 0x000fe4000f8e00ff */
[----:B------:R-:W-:Y:S02]  /*66d80*/  IMAD.U32 R12, RZ, RZ, UR21 ;  /* 0x00000015ff0c7e24 */ /* 0x000fe4000f8e00ff */
[----:B------:R-:W-:Y:S01]  /*66d90*/  IMAD.IADD R13, R7, 0x1, R13 ;  /* 0x00000001070d7824 */ /* 0x000fe200078e020d */
[----:B------:R-:W-:-:S04]  /*66da0*/  IADD3 R6, P2, P5, R6, UR10, R17 ;  /* 0x0000000a06067c10 */ /* 0x000fc8000fd5e011 */
[----:B------:R-:W-:-:S05]  /*66db0*/  IADD3.X R7, R13, UR9, R12, P2, P5 ;  /* 0x000000090d077c10 */ /* 0x000fca00097ea40c */
[----:B------:R0:W-:Y:S04]  /*66dc0*/  STG.E.U8 desc[UR30][R6.64+0x38], R15 ;  /* 0x0000380f06007986 */ /* 0x0001e8000c10111e */
.L_x_65:
[----:B------:R-:W-:Y:S05]  /*66dd0*/  BSYNC B1 ;  /* 0x0000000000017941 */ /* 0x000fea0003800000 */
.L_x_64:
[----:B0-----:R-:W3:Y:S01]  /*66de0*/  LDL.LU R6, [R1+0xad4] ;  /* 0x000ad40001067983 */ /* 0x001ee20000300800 */
[----:B------:R-:W-:Y:S01]  /*66df0*/  ISETP.LT.OR P2, PT, R28, 0x3a, !P0 ;  /* 0x0000003a1c00780c */ /* 0x000fe20004741670 */
[----:B------:R-:W-:Y:S01]  /*66e00*/  @!P4 IMAD R7, R3, 0x180, RZ ;  /* 0x000001800307c824 */ /* 0x000fe200078e02ff */
[----:B------:R-:W-:Y:S01]  /*66e10*/  @!P4 IADD3 R10, P5, R4, R10, RZ ;  /* 0x0000000a040ac210 */ /* 0x000fe20007fbe0ff */
[----:B------:R-:W-:Y:S03]  /*66e20*/  BSSY B1, `(.L_x_66) ;  /* 0x0000010000017945 */ /* 0x000fe60003800000 */
[----:B------:R-:W-:Y:S01]  /*66e30*/  @!P4 IADD3.X R11, R11, R5, R7, P5, !PT ;  /* 0x000000050b0bc210 */ /* 0x000fe20002ffe407 */
[----:B---3--:R-:W-:-:S05]  /*66e40*/  FMUL R6, R6, UR18 ;  /* 0x0000001206067c20 */ /* 0x008fca0008400000 */
[----:B------:R-:W-:Y:S01]  /*66e50*/  F2FP.SATFINITE.E4M3.F32.PACK_AB_MERGE_C R7, RZ, R6, RZ ;  /* 0x00000006ff07723e */ /* 0x000fe200048070ff */
[----:B------:R-:W-:Y:S06]  /*66e60*/  @P2 BRA `(.L_x_67) ;  /* 0x00000000002c2947 */ /* 0x000fec0003800000 */
        /* <DEDUP_REMOVED lines=11> */
.L_x_67:
[----:B------:R-:W-:Y:S05]  /*66f20*/  BSYNC B1 ;  /* 0x0000000000017941 */ /* 0x000fea0003800000 */
.L_x_66:
[----:B0-----:R-:W3:Y:S04]  /*66f30*/  LDL.LU R4, [R1+0xad8] ;  /* 0x000ad80001047983 */ /* 0x001ee80000300800 */
[----:B------:R-:W4:Y:S04]  /*66f40*/  LDL.LU R14, [R1+0xadc] ;  /* 0x000adc00010e7983 */ /* 0x000f280000300800 */
[----:B------:R-:W5:Y:S01]  /*66f50*/  LDL.LU R18, [R1+0xae0] ;  /* 0x000ae00001127983 */ /* 0x000f620000300800 */
[C---:B------:R-:W-:Y:S01]  /*66f60*/  ISETP.LT.OR P5, PT, R28.reuse, 0x49, !P3 ;  /* 0x000000491c00780c */ /* 0x040fe20005fa1670 */
[----:B-1----:R-:W-:Y:S01]  /*66f70*/  @!P1 IMAD.MOV.U32 R12, RZ, RZ, R24 ;  /* 0x000000ffff0c9224 */ /* 0x002fe200078e0018 */
[----:B------:R-:W-:Y:S01]  /*66f80*/  ISETP.LT.OR P2, PT, R28, 0x4a, !P3 ;  /* 0x0000004a1c00780c */ /* 0x000fe20005f41670 */
[----:B------:R-:W-:Y:S01]  /*66f90*/  @!P1 IMAD.MOV.U32 R13, RZ, RZ, R30 ;  /* 0x000000ffff0d9224 */ /* 0x000fe200078e001e */
[----:B------:R-:W-:Y:S01]  /*66fa0*/  BSSY B1, `(.L_x_68) ;  /* 0x000001f000017945 */ /* 0x000fe20003800000 */
[----:B------:R-:W-:-:S02]  /*66fb0*/  @!P1 IMAD R16, R3, 0x180, RZ ;  /* 0x0000018003109824 */ /* 0x000fc400078e02ff */
[----:B------:R-:W-:-:S06]  /*66fc0*/  @!P1 IMAD.WIDE.U32 R12, R2, 0x180, R12 ;  /* 0x00000180020c9825 */ /* 0x000fcc00078e000c */
[----:B------:R-:W0:Y:S01]  /*66fd0*/  @!P5 LDC.64 R6, c[0x0][0x5c0] ;  /* 0x00017000ff06db82 */ /* 0x000e220000000a00 */
[----:B---3--:R-:W-:Y:S01]  /*66fe0*/  FMUL R4, R4, UR18 ;  /* 0x0000001204047c20 */ /* 0x008fe20008400000 */
[----:B----4-:R-:W-:-:S04]  /*66ff0*/  FMUL R14, R14, UR18 ;  /* 0x000000120e0e7c20 */ /* 0x010fc80008400000 */
[----:B------:R-:W-:Y:S02]  /*67000*/  F2FP.SATFINITE.E4M3.F32.PACK_AB_MERGE_C R15, RZ, R4, RZ ;  /* 0x00000004ff0f723e */ /* 0x000fe400048070ff */
[----:B------:R-:W1:Y:S01]  /*67010*/  @!P2 LDC.64 R4, c[0x0][0x5c0] ;  /* 0x00017000ff04ab82 */ /* 0x000e620000000a00 */
[----:B------:R-:W-:Y:S02]  /*67020*/  F2FP.SATFINITE.E4M3.F32.PACK_AB_MERGE_C R17, RZ, R14, RZ ;  /* 0x0000000eff11723e */ /* 0x000fe400048070ff */
[----:B------:R3:W-:Y:S01]  /*67030*/  @!P4 STG.E.U8 desc[UR30][R10.64+0x40], R15 ;  /* 0x0000400f0a00c986 */ /* 0x0007e2000c10111e */
[----:B--2---:R-:W-:Y:S01]  /*67040*/  @!P1 IADD3 R8, P4, R12, R8, RZ ;  /* 0x000000080c089210 */ /* 0x004fe20007f9e0ff */
[----:B-----5:R-:W-:-:S03]  /*67050*/  FMUL R14, R18, UR18 ;  /* 0x00000012120e7c20 */ /* 0x020fc60008400000 */
[----:B------:R-:W-:Y:S02]  /*67060*/  @!P1 IADD3.X R9, R9, R13, R16, P4, !PT ;  /* 0x0000000d09099210 */ /* 0x000fe400027fe410 */
[----:B------:R-:W-:-:S03]  /*67070*/  ISETP.LT.OR P4, PT, R28, 0x41, !P0 ;  /* 0x000000411c00780c */ /* 0x000fc60004781670 */
[----:B------:R2:W-:Y:S01]  /*67080*/  @!P1 STG.E.U8 desc[UR30][R8.64+0x41], R17 ;  /* 0x0000411108009986 */ /* 0x0005e2000c10111e */
[----:B---3--:R-:W-:Y:S01]  /*67090*/  F2FP.SATFINITE.E4M3.F32.PACK_AB_MERGE_C R11, RZ, R14, RZ ;  /* 0x0000000eff0b723e */ /* 0x008fe200048070ff */
[----:B--2---:R-:W-:Y:S02]  /*670a0*/  @!P5 IMAD.MOV.U32 R8, RZ, RZ, R24 ;  /* 0x000000ffff08d224 */ /* 0x004fe400078e0018 */
[----:B------:R-:W-:Y:S02]  /*670b0*/  @!P5 IMAD.MOV.U32 R9, RZ, RZ, R30 ;  /* 0x000000ffff09d224 */ /* 0x000fe400078e001e */
[----:B------:R-:W-:-:S04]  /*670c0*/  @!P5 IMAD.WIDE.U32 R12, R2, 0x180, R8 ;  /* 0x00000180020cd825 */ /* 0x000fc800078e0008 */
        /* <DEDUP_REMOVED lines=12> */
.L_x_69:
[----:B------:R-:W-:Y:S05]  /*67190*/  BSYNC B1 ;  /* 0x0000000000017941 */ /* 0x000fea0003800000 */
.L_x_68:
        /* <DEDUP_REMOVED lines=20> */
.L_x_71:
[----:B------:R-:W-:Y:S05]  /*672e0*/  BSYNC B1 ;  /* 0x0000000000017941 */ /* 0x000fea0003800000 */
.L_x_70:
        /* <DEDUP_REMOVED lines=9> */
[----:B------:R-:W-:-:S06]  /*67380*/  @!P2 IMAD.WIDE.U32 R12, R2, 0x180, R12 ;  /* 0x00000180020ca825 */ /* 0x000fcc00078e000c */
[----:B------:R-:W0:Y:S01]  /*67390*/  @!P4 LDC.64 R8, c[0x0][0x5c0] ;  /* 0x00017000ff08cb82 */ /* 0x000e220000000a00 */
[----:B--2---:R-:W-:Y:S01]  /*673a0*/  FMUL R6, R6, UR18 ;  /* 0x0000001206067c20 */ /* 0x004fe20008400000 */
[----:B---3--:R-:W-:-:S04]  /*673b0*/  FMUL R14, R14, UR18 ;  /* 0x000000120e0e7c20 */ /* 0x008fc80008400000 */
[----:B------:R-:W-:Y:S02]  /*673c0*/  F2FP.SATFINITE.E4M3.F32.PACK_AB_MERGE_C R15, RZ, R6, RZ ;  /* 0x00000006ff0f723e */ /* 0x000fe400048070ff */
[----:B------:R-:W2:Y:S01]  /*673d0*/  @!P1 LDC.64 R6, c[0x0][0x5c0] ;  /* 0x00017000ff069b82 */ /* 0x000ea20000000a00 */
[----:B------:R-:W-:Y:S02]  /*673e0*/  F2FP.SATFINITE.E4M3.F32.PACK_AB_MERGE_C R17, RZ, R14, RZ ;  /* 0x0000000eff11723e */ /* 0x000fe400048070ff */
[----:B------:R3:W-:Y:S01]  /*673f0*/  @!P5 STG.E.U8 desc[UR30][R10.64+0x48], R15 ;  /* 0x0000480f0a00d986 */ /* 0x0007e2000c10111e */
[----:B-1----:R-:W-:Y:S01]  /*67400*/  @!P2 IADD3 R4, P5, R12, R4, RZ ;  /* 0x000000040c04a210 */ /* 0x002fe20007fbe0ff */
[----:B----4-:R-:W-:-:S03]  /*67410*/  FMUL R14, R18, UR18 ;  /* 0x00000012120e7c20 */ /* 0x010fc60008400000 */
[----:B------:R-:W-:Y:S02]  /*67420*/  @!P2 IADD3.X R5, R5, R13, R16, P5, !PT ;  /* 0x0000000d0505a210 */ /* 0x000fe40002ffe410 */
[----:B------:R-:W-:-:S03]  /*67430*/  ISETP.LT.OR P5, PT, R28, 0x49, !P0 ;  /* 0x000000491c00780c */ /* 0x000fc600047a1670 */
[----:B------:R1:W-:Y:S01]  /*67440*/  @!P2 STG.E.U8 desc[UR30][R4.64+0x49], R17 ;  /* 0x000049110400a986 */ /* 0x0003e2000c10111e */
[----:B---3--:R-:W-:Y:S01]  /*67450*/  F2FP.SATFINITE.E4M3.F32.PACK_AB_MERGE_C R11, RZ, R14, RZ ;  /* 0x0000000eff0b723e */ /* 0x008fe200048070ff */
[----:B-1----:R-:W-:Y:S02]  /*67460*/  @!P4 IMAD.MOV.U32 R4, RZ, RZ, R24 ;  /* 0x000000ffff04c224 */ /* 0x002fe400078e0018 */
        /* <DEDUP_REMOVED lines=14> */
.L_x_73:
[----:B------:R-:W-:Y:S05]  /*67550*/  BSYNC B1 ;  /* 0x0000000000017941 */ /* 0x000fea0003800000 */
.L_x_72:
        /* <DEDUP_REMOVED lines=20> */
.L_x_75:
[----:B------:R-:W-:Y:S05]  /*676a0*/  BSYNC B1 ;  /* 0x0000000000017941 */ /* 0x000fea0003800000 */
.L_x_74:
[----:B0-----:R-:W3:Y:S04]  /*676b0*/  LDL.LU R4, [R1+0xaf8] ;  /* 0x000af80001047983 */ /* 0x001ee80000300800 */
[----:B------:R-:W4:Y:S04]  /*676c0*/  LDL.LU R14, [R1+0xafc] ;  /* 0x000afc00010e7983 */ /* 0x000f280000300800 */
[----:B------:R-:W5:Y:S01]  /*676d0*/  LDL.LU R18, [R1+0xb00] ;  /* 0x000b000001127983 */ /* 0x000f620000300800 */
        /* <DEDUP_REMOVED lines=35> */
.L_x_77:
[----:B------:R-:W-:Y:S05]  /*67910*/  BSYNC B1 ;  /* 0x0000000000017941 */ /* 0x000fea0003800000 */
.L_x_76:
        /* <DEDUP_REMOVED lines=20> */
.L_x_79:
[----:B------:R-:W-:Y:S05]  /*67a60*/  BSYNC B1 ;  /* 0x0000000000017941 */ /* 0x000fea0003800000 */
.L_x_78:
        /* <DEDUP_REMOVED lines=38> */
.L_x_81:
[----:B------:R-:W-:Y:S05]  /*67cd0*/  BSYNC B1 ;  /* 0x0000000000017941 */ /* 0x000fea0003800000 */
.L_x_80:
        /* <DEDUP_REMOVED lines=20> */
.L_x_83:
[----:B------:R-:W-:Y:S05]  /*67e20*/  BSYNC B1 ;  /* 0x0000000000017941 */ /* 0x000fea0003800000 */
.L_x_82:
        /* <DEDUP_REMOVED lines=38> */
.L_x_85:
[----:B------:R-:W-:Y:S05]  /*68090*/  BSYNC B1 ;  /* 0x0000000000017941 */ /* 0x000fea0003800000 */
.L_x_84:
        /* <DEDUP_REMOVED lines=20> */
.L_x_87:
[----:B------:R-:W-:Y:S05]  /*681e0*/  BSYNC B1 ;  /* 0x0000000000017941 */ /* 0x000fea0003800000 */
.L_x_86:
        /* <DEDUP_REMOVED lines=38> */
.L_x_89:
[----:B------:R-:W-:Y:S05]  /*68450*/  BSYNC B1 ;  /* 0x0000000000017941 */ /* 0x000fea0003800000 */
.L_x_88:
        /* <DEDUP_REMOVED lines=20> */
.L_x_91:
[----:B------:R-:W-:Y:S05]  /*685a0*/  BSYNC B1 ;  /* 0x0000000000017941 */ /* 0x000fea0003800000 */
.L_x_90:
        /* <DEDUP_REMOVED lines=38> */
.L_x_93:
[----:B------:R-:W-:Y:S05]  /*68810*/  BSYNC B1 ;  /* 0x0000000000017941 */ /* 0x000fea0003800000 */
.L_x_92:
        /* <DEDUP_REMOVED lines=20> */
.L_x_95:
[----:B------:R-:W-:Y:S05]  /*68960*/  BSYNC B1 ;  /* 0x0000000000017941 */ /* 0x000fea0003800000 */
.L_x_94:
        /* <DEDUP_REMOVED lines=38> */
.L_x_97:
[----:B------:R-:W-:Y:S05]  /*68bd0*/  BSYNC B1 ;  /* 0x0000000000017941 */ /* 0x000fea0003800000 */
.L_x_96:
        /* <DEDUP_REMOVED lines=20> */
.L_x_99:
[----:B------:R-:W-:Y:S05]  /*68d20*/  BSYNC B1 ;  /* 0x0000000000017941 */ /* 0x000fea0003800000 */
.L_x_98:
[----:B0-----:R-:W3:Y:S04]  /*68d30*/  LDL.LU R4, [R1+0xb58] ;  /* 0x000b580001047983 */ /* 0x001ee80000300800 */
[----:B------:R-:W4:Y:S04]  /*68d40*/  LDL.LU R10, [R1+0xb5c] ;  /* 0x000b5c00010a7983 */ /* 0x000f280000300800 */
[----:B------:R-:W5:Y:S01]  /*68d50*/  LDL.LU R12, [R1+0xb60] ;  /* 0x000b6000010c7983 */ /* 0x000f620000300800 */
[C---:B------:R-:W-:Y:S01]  /*68d60*/  ISETP.LT.OR P5, PT, R28.reuse, 0x89, !P3 ;  /* 0x000000891c00780c */ /* 0x040fe20005fa1670 */
[----:B------:R-:W-:Y:S01]  /*68d70*/  @!P1 IMAD.MOV.U32 R5, RZ, RZ, R30 ;  /* 0x000000ffff059224 */ /* 0x000fe200078e001e */
[----:B------:R-:W-:Y:S01]  /*68d80*/  ISETP.LT.OR P2, PT, R28, 0x8a, !P3 ;  /* 0x0000008a1c00780c */ /* 0x000fe20005f41670 */
[----:B------:R-:W-:Y:S01]  /*68d90*/  @!P1 IMAD R11, R3, 0x180, RZ ;  /* 0x00000180030b9824 */ /* 0x000fe200078e02ff */
[----:B------:R-:W-:Y:S09]  /*68da0*/  BSSY B1, `(.L_x_100) ;  /* 0x000001f000017945 */ /* 0x000ff20003800000 */
[----:B------:R-:W0:Y:S08]  /*68db0*/  @!P5 LDC.64 R14, c[0x0][0x5c0] ;  /* 0x00017000ff0edb82 */ /* 0x000e300000000a00 */
[----:B------:R-:W1:Y:S01]  /*68dc0*/  @!P2 LDC.64 R16, c[0x0][0x5c0] ;  /* 0x00017000ff10ab82 */ /* 0x000e620000000a00 */
[----:B---3--:R-:W-:Y:S01]  /*68dd0*/  FMUL R4, R4, UR18 ;  /* 0x0000001204047c20 */ /* 0x008fe20008400000 */
[----:B----4-:R-:W-:-:S04]  /*68de0*/  FMUL R10, R10, UR18 ;  /* 0x000000120a0a7c20 */ /* 0x010fc80008400000 */
[----:B------:R-:W-:Y:S01]  /*68df0*/  F2FP.SATFINITE.E4M3.F32.PACK_AB_MERGE_C R13, RZ, R4, RZ ;  /* 0x00000004ff0d723e */ /* 0x000fe200048070ff */
[----:B------:R-:W-:Y:S02]  /*68e00*/  @!P1 IMAD.MOV.U32 R4, RZ, RZ, R24 ;  /* 0x000000ffff049224 */ /* 0x000fe400078e0018 */
[----:B-----5:R-:W-:Y:S02]  /*68e10*/  FMUL R12, R12, UR18 ;  /* 0x000000120c0c7c20 */ /* 0x020fe40008400000 */
[----:B------:R-:W-:Y:S01]  /*68e20*/  @!P1 IMAD.WIDE.U32 R4, R2, 0x180, R4 ;  /* 0x0000018002049825 */ /* 0x000fe200078e0004 */
[----:B------:R3:W-:Y:S02]  /*68e30*/  @!P4 STG.E.U8 desc[UR30][R8.64+0x80], R13 ;  /* 0x0000800d0800c986 */ /* 0x0007e4000c10111e */
[----:B--2---:R-:W-:Y:S01]  /*68e40*/  @!P1 IADD3 R6, P4, R4, R6, RZ ;  /* 0x0000000604069210 */ /* 0x004fe20007f9e0ff */
[----:B------:R-:W-:-:S03]  /*68e50*/  @!P5 IMAD.MOV.U32 R4, RZ, RZ, R24 ;  /* 0x000000ffff04d224 */ /* 0x000fc600078e0018 */
[----:B------:R-:W-:Y:S02]  /*68e60*/  @!P1 IADD3.X R7, R7, R5, R11, P4, !PT ;  /* 0x0000000507079210 */ /* 0x000fe400027fe40b */
[----:B------:R-:W-:Y:S02]  /*68e70*/  ISETP.LT.OR P4, PT, R28, 0x81, !P0 ;  /* 0x000000811c00780c */ /* 0x000fe40004781670 */
[----:B------:R-:W-:Y:S02]  /*68e80*/  F2FP.SATFINITE.E4M3.F32.PACK_AB_MERGE_C R5, RZ, R10, RZ ;  /* 0x0000000aff05723e */ /* 0x000fe400048070ff */
[----:B---3--:R-:W-:-:S03]  /*68e90*/  F2FP.SATFINITE.E4M3.F32.PACK_AB_MERGE_C R9, RZ, R12, RZ ;  /* 0x0000000cff09723e */ /* 0x008fc600048070ff */
[----:B------:R2:W-:Y:S02]  /*68ea0*/  @!P1 STG.E.U8 desc[UR30][R6.64+0x81], R5 ;  /* 0x0000810506009986 */ /* 0x0005e4000c10111e */
[----:B--2---:R-:W-:Y:S02]  /*68eb0*/  @!P5 IMAD.MOV.U32 R5, RZ, RZ, R30 ;  /* 0x000000ffff05d224 */ /* 0x004fe400078e001e */
[----:B------:R-:W-:Y:S02]  /*68ec0*/  @!P5 IMAD.WIDE.U32 R10, R2, 0x180, R4 ;  /* 0x00000180020ad825 */ /* 0x000fe400078e0004 */
[----:B01----:R-:W-:Y:S05]  /*68ed0*/  @P4 BRA `(.L_x_101) ;  /* 0x00000000002c4947 */ /* 0x003fea0003800000 */
        /* <DEDUP_REMOVED lines=11> */
.L_x_101:
[----:B------:R-:W-:Y:S05]  /*68f90*/  BSYNC B1 ;  /* 0x0000000000017941 */ /* 0x000fea0003800000 */
.L_x_100:
        /* <DEDUP_REMOVED lines=20> */
.L_x_103:
[----:B------:R-:W-:Y:S05]  /*690e0*/  BSYNC B1 ;  /* 0x0000000000017941 */ /* 0x000fea0003800000 */
.L_x_102:
        /* <DEDUP_REMOVED lines=13> */
[----:B------:R-:W-:Y:S02]  /*691c0*/  @!P2 IMAD.MOV.U32 R4, RZ, RZ, R24 ;  /* 0x000000ffff04a224 */ /* 0x000fe400078e0018 */
[----:B----4-:R-:W-:Y:S01]  /*691d0*/  FMUL R10, R10, UR18 ;  /* 0x000000120a0a7c20 */ /* 0x010fe20008400000 */
[----:B------:R-:W-:Y:S01]  /*691e0*/  F2FP.SATFINITE.E4M3.F32.PACK_AB_MERGE_C R13, RZ, R8, RZ ;  /* 0x00000008ff0d723e */ /* 0x000fe200048070ff */
[----:B------:R-:W-:Y:S01]  /*691f0*/  @!P2 IMAD.WIDE.U32 R4, R2, 0x180, R4 ;  /* 0x000001800204a825 */ /* 0x000fe200078e0004 */
[----:B------:R2:W-:Y:S02]  /*69200*/  @!P5 STG.E.U8 desc[UR30][R6.64+0x88], R11 ;  /* 0x0000880b0600d986 */ /* 0x0005e4000c10111e */
[----:B------:R-:W-:-:S04]  /*69210*/  @!P2 IADD3 R4, P5, R4, R16, RZ ;  /* 0x000000100404a210 */ /* 0x000fc80007fbe0ff */
[----:B------:R-:W-:Y:S02]  /*69220*/  @!P2 IADD3.X R5, R17, R5, R9, P5, !PT ;  /* 0x000000051105a210 */ /* 0x000fe40002ffe409 */
[----:B------:R-:W-:Y:S02]  /*69230*/  ISETP.LT.OR P5, PT, R28, 0x89, !P0 ;  /* 0x000000891c00780c */ /* 0x000fe400047a1670 */
[----:B--2---:R-:W-:Y:S01]  /*69240*/  F2FP.SATFINITE.E4M3.F32.PACK_AB_MERGE_C R7, RZ, R10, RZ ;  /* 0x0000000aff07723e */ /* 0x004fe200048070ff */
[----:B------:R2:W-:Y:S02]  /*69250*/  @!P2 STG.E.U8 desc[UR30][R4.64+0x89], R13 ;  /* 0x0000890d0400a986 */ /* 0x0005e4000c10111e */
[----:B--2---:R-:W-:Y:S02]  /*69260*/  @!P4 IMAD.MOV.U32 R4, RZ, RZ, R24 ;  /* 0x000000ffff04c224 */ /* 0x004fe400078e0018 */
[----:B------:R-:W-:Y:S02]  /*69270*/  @!P4 IMAD.MOV.U32 R5, RZ, RZ, R30 ;  /* 0x000000ffff05c224 */ /* 0x000fe400078e001e */
[----:B------:R-:W-:-:S04]  /*69280*/  @!P4 IMAD.WIDE.U32 R8, R2, 0x180, R4 ;  /* 0x000001800208c825 */ /* 0x000fc800078e0004 */
        /* <DEDUP_REMOVED lines=12> */
.L_x_105:
[----:B------:R-:W-:Y:S05]  /*69350*/  BSYNC B1 ;  /* 0x0000000000017941 */ /* 0x000fea0003800000 */
.L_x_104:
        /* <DEDUP_REMOVED lines=20> */
.L_x_107:
[----:B------:R-:W-:Y:S05]  /*694a0*/  BSYNC B1 ;  /* 0x0000000000017941 */ /* 0x000fea0003800000 */
.L_x_106:
        /* <DEDUP_REMOVED lines=38> */
.L_x_109:
[----:B------:R-:W-:Y:S05]  /*69710*/  BSYNC B1 ;  /* 0x0000000000017941 */ /* 0x000fea0003800000 */
.L_x_108:
        /* <DEDUP_REMOVED lines=20> */
.L_x_111:
[----:B------:R-:W-:Y:S05]  /*69860*/  BSYNC B1 ;  /* 0x0000000000017941 */ /* 0x000fea0003800000 */
.L_x_110:
        /* <DEDUP_REMOVED lines=38> */
.L_x_113:
[----:B------:R-:W-:Y:S05]  /*69ad0*/  BSYNC B1 ;  /* 0x0000000000017941 */ /* 0x000fea0003800000 */
.L_x_112:
        /* <DEDUP_REMOVED lines=20> */
.L_x_115:
[----:B------:R-:W-:Y:S05]  /*69c20*/  BSYNC B1 ;  /* 0x0000000000017941 */ /* 0x000fea0003800000 */
.L_x_114:
        /* <DEDUP_REMOVED lines=38> */
.L_x_117:
[----:B------:R-:W-:Y:S05]  /*69e90*/  BSYNC B1 ;  /* 0x0000000000017941 */ /* 0x000fea0003800000 */
.L_x_116:
        /* <DEDUP_REMOVED lines=20> */
.L_x_119:
[----:B------:R-:W-:Y:S05]  /*69fe0*/  BSYNC B1 ;  /* 0x0000000000017941 */ /* 0x000fea0003800000 */
.L_x_118:
        /* <DEDUP_REMOVED lines=38> */
.L_x_121:
[----:B------:R-:W-:Y:S05]  /*6a250*/  BSYNC B1 ;  /* 0x0000000000017941 */ /* 0x000fea0003800000 */
.L_x_120:
        /* <DEDUP_REMOVED lines=20> */
.L_x_123:
[----:B------:R-:W-:Y:S05]  /*6a3a0*/  BSYNC B1 ;  /* 0x0000000000017941 */ /* 0x000fea0003800000 */
.L_x_122:
        /* <DEDUP_REMOVED lines=38> */
.L_x_125:
[----:B------:R-:W-:Y:S05]  /*6a610*/  BSYNC B1 ;  /* 0x0000000000017941 */ /* 0x000fea0003800000 */
.L_x_124:
        /* <DEDUP_REMOVED lines=20> */
.L_x_127:
[----:B------:R-:W-:Y:S05]  /*6a760*/  BSYNC B1 ;  /* 0x0000000000017941 */ /* 0x000fea0003800000 */
.L_x_126:
        /* <DEDUP_REMOVED lines=38> */
.L_x_129:
[----:B------:R-:W-:Y:S05]  /*6a9d0*/  BSYNC B1 ;  /* 0x0000000000017941 */ /* 0x000fea0003800000 */
.L_x_128:
        /* <DEDUP_REMOVED lines=20> */
.L_x_131:
[----:B------:R-:W-:Y:S05]  /*6ab20*/  BSYNC B1 ;  /* 0x0000000000017941 */ /* 0x000fea0003800000 */
.L_x_130:
        /* <DEDUP_REMOVED lines=38> */
.L_x_133:
[----:B------:R-:W-:Y:S05]  /*6ad90*/  BSYNC B1 ;  /* 0x0000000000017941 */ /* 0x000fea0003800000 */
.L_x_132:
        /* <DEDUP_REMOVED lines=20> */
.L_x_135:
[----:B------:R-:W-:Y:S05]  /*6aee0*/  BSYNC B1 ;  /* 0x0000000000017941 */ /* 0x000fea0003800000 */
.L_x_134:
        /* <DEDUP_REMOVED lines=38> */
.L_x_137:
[----:B------:R-:W-:Y:S05]  /*6b150*/  BSYNC B1 ;  /* 0x0000000000017941 */ /* 0x000fea0003800000 */
.L_x_136:
        /* <DEDUP_REMOVED lines=20> */
.L_x_139:
[----:B------:R-:W-:Y:S05]  /*6b2a0*/  BSYNC B1 ;  /* 0x0000000000017941 */ /* 0x000fea0003800000 */
.L_x_138:
        /* <DEDUP_REMOVED lines=38> */
.L_x_141:
[----:B------:R-:W-:Y:S05]  /*6b510*/  BSYNC B1 ;  /* 0x0000000000017941 */ /* 0x000fea0003800000 */
.L_x_140:
        /* <DEDUP_REMOVED lines=20> */
.L_x_143:
[----:B------:R-:W-:Y:S05]  /*6b660*/  BSYNC B1 ;  /* 0x0000000000017941 */ /* 0x000fea0003800000 */
.L_x_142:
        /* <DEDUP_REMOVED lines=38> */
.L_x_145:
[----:B------:R-:W-:Y:S05]  /*6b8d0*/  BSYNC B1 ;  /* 0x0000000000017941 */ /* 0x000fea0003800000 */
.L_x_144:
        /* <DEDUP_REMOVED lines=20> */
.L_x_147:
[----:B------:R-:W-:Y:S05]  /*6ba20*/  BSYNC B1 ;  /* 0x0000000000017941 */ /* 0x000fea0003800000 */
.L_x_146:
        /* <DEDUP_REMOVED lines=38> */
.L_x_149:
[----:B------:R-:W-:Y:S05]  /*6bc90*/  BSYNC B1 ;  /* 0x0000000000017941 */ /* 0x000fea0003800000 */
.L_x_148:
        /* <DEDUP_REMOVED lines=20> */
.L_x_151:
[----:B------:R-:W-:Y:S05]  /*6bde0*/  BSYNC B1 ;  /* 0x0000000000017941 */ /* 0x000fea0003800000 */
.L_x_150:
[----:B0-----:R-:W2:Y:S04]  /*6bdf0*/  LDL.LU R4, [R1+0xc28] ;  /* 0x000c280001047983 */ /* 0x001ea80000300800 */
[----:B------:R-:W3:Y:S04]  /*6be00*/  LDL.LU R8, [R1+0xc2c] ;  /* 0x000c2c0001087983 */ /* 0x000ee80000300800 */
[----:B------:R-:W4:Y:S01]  /*6be10*/  LDL.LU R12, [R1+0xc30] ;  /* 0x000c3000010c7983 */ /* 0x000f220000300800 */
[----:B------:R-:W-:Y:S01]  /*6be20*/  @!P2 IMAD.MOV.U32 R5, RZ, RZ, R30 ;  /* 0x000000ffff05a224 */ /* 0x000fe200078e001e */
[C---:B------:R-:W-:Y:S01]  /*6be30*/  ISETP.LT.OR P4, PT, R28.reuse, 0xf1, !P3 ;  /* 0x000000f11c00780c */ /* 0x040fe20005f81670 */
[----:B------:R-:W-:Y:S01]  /*6be40*/  @!P2 IMAD R10, R3, 0x180, RZ ;  /* 0x00000180030aa824 */ /* 0x000fe200078e02ff */
[----:B------:R-:W-:Y:S01]  /*6be50*/  ISETP.LT.OR P1, PT, R28, 0xf2, !P3 ;  /* 0x000000f21c00780c */ /* 0x000fe20005f21670 */
[----:B------:R-:W-:Y:S10]  /*6be60*/  BSSY B1, `(.L_x_152) ;  /* 0x000001c000017945 */ /* 0x000ff40003800000 */
[----:B------:R-:W0:Y:S08]  /*6be70*/  @!P4 LDC.64 R14, c[0x0][0x5c0] ;  /* 0x00017000ff0ecb82 */ /* 0x000e300000000a00 */
[----:B------:R-:W1:Y:S01]  /*6be80*/  @!P1 LDC.64 R18, c[0x0][0x5c0] ;  /* 0x00017000ff129b82 */ /* 0x000e620000000a00 */
[----:B--2---:R-:W-:Y:S01]  /*6be90*/  FMUL R4, R4, UR18 ;  /* 0x0000001204047c20 */ /* 0x004fe20008400000 */
[----:B---3--:R-:W-:-:S04]  /*6bea0*/  FMUL R8, R8, UR18 ;  /* 0x0000001208087c20 */ /* 0x008fc80008400000 */
[----:B------:R-:W-:Y:S01]  /*6beb0*/  F2FP.SATFINITE.E4M3.F32.PACK_AB_MERGE_C R9, RZ, R4, RZ ;  /* 0x00000004ff09723e */ /* 0x000fe200048070ff */
[----:B------:R-:W-:Y:S01]  /*6bec0*/  @!P2 IMAD.MOV.U32 R4, RZ, RZ, R24 ;  /* 0x000000ffff04a224 */ /* 0x000fe200078e0018 */
[----:B------:R-:W-:-:S03]  /*6bed0*/  F2FP.SATFINITE.E4M3.F32.PACK_AB_MERGE_C R11, RZ, R8, RZ ;  /* 0x00000008ff0b723e */ /* 0x000fc600048070ff */
[----:B------:R-:W-:Y:S01]  /*6bee0*/  @!P2 IMAD.WIDE.U32 R4, R2, 0x180, R4 ;  /* 0x000001800204a825 */ /* 0x000fe200078e0004 */
[----:B------:R2:W-:Y:S03]  /*6bef0*/  @!P5 STG.E.U8 desc[UR30][R6.64+0xe8], R9 ;  /* 0x0000e8090600d986 */ /* 0x0005e6000c10111e */
[----:B----4-:R-:W-:Y:S01]  /*6bf00*/  FMUL R8, R12, UR18 ;  /* 0x000000120c087c20 */ /* 0x010fe20008400000 */
[----:B------:R-:W-:-:S04]  /*6bf10*/  @!P2 IADD3 R4, P5, R4, R16, RZ ;  /* 0x000000100404a210 */ /* 0x000fc80007fbe0ff */
[----:B------:R-:W-:Y:S02]  /*6bf20*/  F2FP.SATFINITE.E4M3.F32.PACK_AB_MERGE_C R13, RZ, R8, RZ ;  /* 0x00000008ff0d723e */ /* 0x000fe400048070ff */
[----:B------:R-:W-:Y:S02]  /*6bf30*/  @!P2 IADD3.X R5, R17, R5, R10, P5, !PT ;  /* 0x000000051105a210 */ /* 0x000fe40002ffe40a */
[----:B------:R-:W-:-:S03]  /*6bf40*/  ISETP.LT.OR P5, PT, R28, 0xe9, !P0 ;  /* 0x000000e91c00780c */ /* 0x000fc600047a1670 */
[----:B------:R2:W-:Y:S10]  /*6bf50*/  @!P2 STG.E.U8 desc[UR30][R4.64+0xe9], R11 ;  /* 0x0000e90b0400a986 */ /* 0x0005f4000c10111e */
[----:B01----:R-:W-:Y:S05]  /*6bf60*/  @P5 BRA `(.L_x_153) ;  /* 0x00000000002c5947 */ /* 0x003fea0003800000 */
[----:B--2---:R-:W-:Y:S01]  /*6bf70*/  IMAD.MOV.U32 R4, RZ, RZ, R24 ;  /* 0x000000ffff047224 */ /* 0x004fe200078e0018 */
        /* <DEDUP_REMOVED lines=10> */
.L_x_153:
[----:B------:R-:W-:Y:S05]  /*6c020*/  BSYNC B1 ;  /* 0x0000000000017941 */ /* 0x000fea0003800000 */
.L_x_152:
[----:B0-2---:R-:W2:Y:S01]  /*6c030*/  LDL.LU R4, [R1+0xc34] ;  /* 0x000c340001047983 */ /* 0x005ea20000300800 */
[----:B------:R-:W-:Y:S01]  /*6c040*/  ISETP.LT.OR P2, PT, R28, 0xea, !P0 ;  /* 0x000000ea1c00780c */ /* 0x000fe20004741670 */
[----:B------:R-:W-:Y:S01]  /*6c050*/  BSSY B1, `(.L_x_154) ;  /* 0x000000f000017945 */ /* 0x000fe20003800000 */
[----:B--2---:R-:W-:-:S05]  /*6c060*/  FMUL R4, R4, UR18 ;  /* 0x0000001204047c20 */ /* 0x004fca0008400000 */
[----:B------:R-:W-:-:S06]  /*6c070*/  F2FP.SATFINITE.E4M3.F32.PACK_AB_MERGE_C R7, RZ, R4, RZ ;  /* 0x00000004ff07723e */ /* 0x000fcc00048070ff */
[----:B------:R-:W-:Y:S05]  /*6c080*/  @P2 BRA `(.L_x_155) ;  /* 0x00000000002c2947 */ /* 0x000fea0003800000 */
        /* <DEDUP_REMOVED lines=11> */
.L_x_155:
[----:B------:R-:W-:Y:S05]  /*6c140*/  BSYNC B1 ;  /* 0x0000000000017941 */ /* 0x000fea0003800000 */
.L_x_154:
[----:B------:R-:W2:Y:S04]  /*6c150*/  LDL.LU R6, [R1+0xc38] ;  /* 0x000c380001067983 */ /* 0x000ea80000300800 */
[----:B------:R-:W3:Y:S04]  /*6c160*/  LDL.LU R10, [R1+0xc3c] ;  /* 0x000c3c00010a7983 */ /* 0x000ee80000300800 */
[----:B------:R-:W4:Y:S01]  /*6c170*/  LDL.LU R12, [R1+0xc40] ;  /* 0x000c4000010c7983 */ /* 0x000f220000300800 */
[----:B0-----:R-:W-:Y:S01]  /*6c180*/  @!P4 IMAD.MOV.U32 R4, RZ, RZ, R24 ;  /* 0x000000ffff04c224 */ /* 0x001fe200078e0018 */
[C---:B------:R-:W-:Y:S01]  /*6c190*/  ISETP.LT.OR P2, PT, R28.reuse, 0xf9, !P3 ;  /* 0x000000f91c00780c */ /* 0x040fe20005f41670 */
[----:B------:R-:W-:Y:S01]  /*6c1a0*/  @!P4 IMAD.MOV.U32 R5, RZ, RZ, R30 ;  /* 0x000000ffff05c224 */ /* 0x000fe200078e001e */
[----:B------:R-:W-:Y:S01]  /*6c1b0*/  ISETP.LT.OR P3, PT, R28, 0xfa, !P3 ;  /* 0x000000fa1c00780c */ /* 0x000fe20005f61670 */
[----:B------:R-:W-:Y:S01]  /*6c1c0*/  @!P4 IMAD R9, R3, 0x180, RZ ;  /* 0x000001800309c824 */ /* 0x000fe200078e02ff */
[----:B------:R-:W-:Y:S01]  /*6c1d0*/  BSSY B1, `(.L_x_156) ;  /* 0x0000021000017945 */ /* 0x000fe20003800000 */
[----:B------:R-:W-:-:S04]  /*6c1e0*/  @!P4 IMAD.WIDE.U32 R4, R2, 0x180, R4 ;  /* 0x000001800204c825 */ /* 0x000fc800078e0004 */
[----:B------:R-:W-:Y:S01]  /*6c1f0*/  @!P1 IMAD.MOV.U32 R7, RZ, RZ, R30 ;  /* 0x000000ffff079224 */ /* 0x000fe200078e001e */
[----:B------:R-:W-:-:S03]  /*6c200*/  @!P4 IADD3 R4, P5, R4, R14, RZ ;  /* 0x0000000e0404c210 */ /* 0x000fc60007fbe0ff */
[----:B------:R-:W0:Y:S01]  /*6c210*/  @!P2 LDC.64 R16, c[0x0][0x5c0] ;  /* 0x00017000ff10ab82 */ /* 0x000e220000000a00 */
[----:B------:R-:W-:-:S07]  /*6c220*/  @!P4 IADD3.X R5, R15, R5, R9, P5, !PT ;  /* 0x000000050f05c210 */ /* 0x000fce0002ffe409 */
[----:B------:R-:W1:Y:S01]  /*6c230*/  @!P3 LDC.64 R20, c[0x0][0x5c0] ;  /* 0x00017000ff14bb82 */ /* 0x000e620000000a00 */
[----:B--2---:R-:W-:Y:S01]  /*6c240*/  FMUL R8, R6, UR18 ;  /* 0x0000001206087c20 */ /* 0x004fe20008400000 */
[----:B------:R-:W-:-:S04]  /*6c250*/  @!P1 IMAD.MOV.U32 R6, RZ, RZ, R24 ;  /* 0x000000ffff069224 */ /* 0x000fc800078e0018 */
[----:B------:R-:W-:Y:S01]  /*6c260*/  @!P1 IMAD.WIDE.U32 R6, R2, 0x180, R6 ;  /* 0x0000018002069825 */ /* 0x000fe200078e0006 */
[----:B------:R-:W-:-:S03]  /*6c270*/  F2FP.SATFINITE.E4M3.F32.PACK_AB_MERGE_C R9, RZ, R8, RZ ;  /* 0x00000008ff09723e */ /* 0x000fc600048070ff */
[----:B---3--:R-:W-:Y:S01]  /*6c280*/  FMUL R8, R10, UR18 ;  /* 0x000000120a087c20 */ /* 0x008fe20008400000 */
[----:B------:R-:W-:Y:S01]  /*6c290*/  @!P1 IMAD R10, R3, 0x180, RZ ;  /* 0x00000180030a9824 */ /* 0x000fe200078e02ff */
[----:B------:R-:W-:Y:S01]  /*6c2a0*/  @!P1 IADD3 R6, P5, R6, R18, RZ ;  /* 0x0000001206069210 */ /* 0x000fe20007fbe0ff */
[----:B------:R2:W-:Y:S02]  /*6c2b0*/  @!P4 STG.E.U8 desc[UR30][R4.64+0xf0], R9 ;  /* 0x0000f0090400c986 */ /* 0x0005e4000c10111e */
[----:B------:R-:W-:Y:S01]  /*6c2c0*/  F2FP.SATFINITE.E4M3.F32.PACK_AB_MERGE_C R11, RZ, R8, RZ ;  /* 0x00000008ff0b723e */ /* 0x000fe200048070ff */
[----:B----4-:R-:W-:Y:S01]  /*6c2d0*/  FMUL R8, R12, UR18 ;  /* 0x000000120c087c20 */ /* 0x010fe20008400000 */
[----:B------:R-:W-:Y:S02]  /*6c2e0*/  @!P1 IADD3.X R7, R19, R7, R10, P5, !PT ;  /* 0x0000000713079210 */ /* 0x000fe40002ffe40a */
[----:B------:R-:W-:Y:S02]  /*6c2f0*/  ISETP.LT.OR P4, PT, R28, 0xf1, !P0 ;  /* 0x000000f11c00780c */ /* 0x000fe40004781670 */
[----:B------:R-:W-:Y:S01]  /*6c300*/  F2FP.SATFINITE.E4M3.F32.PACK_AB_MERGE_C R13, RZ, R8, RZ ;  /* 0x00000008ff0d723e */ /* 0x000fe200048070ff */
        /* <DEDUP_REMOVED lines=13> */
.L_x_157:
[----:B------:R-:W-:Y:S05]  /*6c3e0*/  BSYNC B1 ;  /* 0x0000000000017941 */ /* 0x000fea0003800000 */
.L_x_156:
[----:B0-2---:R-:W2:Y:S04]  /*6c3f0*/  LDL.LU R4, [R1+0xc48] ;  /* 0x000c480001047983 */ /* 0x005ea80000300800 */
[----:B------:R-:W3:Y:S04]  /*6c400*/  LDL.LU R11, [R1+0xc4c] ;  /* 0x000c4c00010b7983 */ /* 0x000ee80000300800 */
[----:B------:R-:W4:Y:S01]  /*6c410*/  LDL.LU R13, [R1+0xc44] ;  /* 0x000c4400010d7983 */ /* 0x000f220000300800 */
[----:B------:R-:W-:Y:S01]  /*6c420*/  @!P2 IMAD.MOV.U32 R5, RZ, RZ, R30 ;  /* 0x000000ffff05a224 */ /* 0x000fe200078e001e */
[----:B------:R-:W-:Y:S01]  /*6c430*/  ISETP.LT.OR P1, PT, R28, 0xf2, !P0 ;  /* 0x000000f21c00780c */ /* 0x000fe20004721670 */
[----:B------:R-:W-:Y:S01]  /*6c440*/  @!P3 IMAD.MOV.U32 R6, RZ, RZ, R24 ;  /* 0x000000ffff06b224 */ /* 0x000fe200078e0018 */
[----:B------:R-:W-:Y:S01]  /*6c450*/  BSSY B1, `(.L_x_158) ;  /* 0x000001d000017945 */ /* 0x000fe20003800000 */
[----:B------:R-:W-:-:S02]  /*6c460*/  @!P3 IMAD.MOV.U32 R7, RZ, RZ, R30 ;  /* 0x000000ffff07b224 */ /* 0x000fc400078e001e */
[----:B------:R-:W-:Y:S02]  /*6c470*/  @!P3 IMAD R12, R3, 0x180, RZ ;  /* 0x00000180030cb824 */ /* 0x000fe400078e02ff */
[----:B------:R-:W-:-:S04]  /*6c480*/  @!P3 IMAD.WIDE.U32 R8, R2, 0x180, R6 ;  /* 0x000001800208b825 */ /* 0x000fc800078e0006 */
[----:B------:R-:W-:Y:S01]  /*6c490*/  @!P2 IMAD R7, R3, 0x180, RZ ;  /* 0x000001800307a824 */ /* 0x000fe200078e02ff */
[----:B------:R-:W-:-:S04]  /*6c4a0*/  @!P3 IADD3 R8, P5, R8, R20, RZ ;  /* 0x000000140808b210 */ /* 0x000fc80007fbe0ff */
[----:B------:R-:W-:Y:S01]  /*6c4b0*/  @!P3 IADD3.X R9, R21, R9, R12, P5, !PT ;  /* 0x000000091509b210 */ /* 0x000fe20002ffe40c */
[----:B--2---:R-:W-:Y:S01]  /*6c4c0*/  FMUL R10, R4, UR18 ;  /* 0x00000012040a7c20 */ /* 0x004fe20008400000 */
[----:B------:R-:W-:Y:S02]  /*6c4d0*/  @!P2 IMAD.MOV.U32 R4, RZ, RZ, R24 ;  /* 0x000000ffff04a224 */ /* 0x000fe400078e0018 */
[----:B---3--:R-:W-:Y:S02]  /*6c4e0*/  FMUL R11, R11, UR18 ;  /* 0x000000120b0b7c20 */ /* 0x008fe40008400000 */
[----:B------:R-:W-:-:S03]  /*6c4f0*/  @!P2 IMAD.WIDE.U32 R4, R2, 0x180, R4 ;  /* 0x000001800204a825 */ /* 0x000fc600078e0004 */
[----:B------:R-:W-:Y:S02]  /*6c500*/  F2FP.SATFINITE.E4M3.F32.PACK_AB_MERGE_C R15, RZ, R11, RZ ;  /* 0x0000000bff0f723e */ /* 0x000fe400048070ff */
[----:B------:R-:W-:Y:S01]  /*6c510*/  @!P2 IADD3 R6, P4, R4, R16, RZ ;  /* 0x000000100406a210 */ /* 0x000fe20007f9e0ff */
[----:B----4-:R-:W-:Y:S01]  /*6c520*/  FMUL R4, R13, UR18 ;  /* 0x000000120d047c20 */ /* 0x010fe20008400000 */
[----:B------:R-:W-:Y:S02]  /*6c530*/  F2FP.SATFINITE.E4M3.F32.PACK_AB_MERGE_C R13, RZ, R10, RZ ;  /* 0x0000000aff0d723e */ /* 0x000fe400048070ff */
[----:B------:R-:W-:Y:S02]  /*6c540*/  @!P2 IADD3.X R7, R17, R5, R7, P4, !PT ;  /* 0x000000051107a210 */ /* 0x000fe400027fe407 */
        /* <DEDUP_REMOVED lines=13> */
.L_x_159:
[----:B------:R-:W-:Y:S05]  /*6c620*/  BSYNC B1 ;  /* 0x0000000000017941 */ /* 0x000fea0003800000 */
.L_x_158:
[----:B0-----:R-:W2:Y:S04]  /*6c630*/  LDL.LU R4, [R1+0xc50] ;  /* 0x000c500001047983 */ /* 0x001ea80000300800 */
[----:B------:R-:W3:Y:S01]  /*6c640*/  LDL.LU R5, [R1+0xc54] ;  /* 0x000c540001057983 */ /* 0x000ee20000300800 */
[C---:B------:R-:W-:Y:S01]  /*6c650*/  ISETP.LT.OR P1, PT, R28.reuse, 0xf9, !P0 ;  /* 0x000000f91c00780c */ /* 0x040fe20004721670 */
[----:B------:R-:W-:Y:S01]  /*6c660*/  BSSY B1, `(.L_x_160) ;  /* 0x0000013000017945 */ /* 0x000fe20003800000 */
[----:B------:R-:W-:Y:S01]  /*6c670*/  ISETP.LT.OR P0, PT, R28, 0xfa, !P0 ;  /* 0x000000fa1c00780c */ /* 0x000fe20004701670 */
[----:B------:R0:W-:Y:S04]  /*6c680*/  @!P2 STG.E.U8 desc[UR30][R6.64+0xf8], R13 ;  /* 0x0000f80d0600a986 */ /* 0x0001e8000c10111e */
[----:B------:R0:W-:Y:S01]  /*6c690*/  @!P3 STG.E.U8 desc[UR30][R8.64+0xf9], R15 ;  /* 0x0000f90f0800b986 */ /* 0x0001e2000c10111e */
[----:B--2---:R-:W-:Y:S01]  /*6c6a0*/  FMUL R4, R4, UR18 ;  /* 0x0000001204047c20 */ /* 0x004fe20008400000 */
[----:B---3--:R-:W-:-:S04]  /*6c6b0*/  FMUL R10, R5, UR18 ;  /* 0x00000012050a7c20 */ /* 0x008fc80008400000 */
[----:B------:R-:W-:Y:S01]  /*6c6c0*/  F2FP.SATFINITE.E4M3.F32.PACK_AB_MERGE_C R11, RZ, R4, RZ ;  /* 0x00000004ff0b723e */ /* 0x000fe200048070ff */
        /* <DEDUP_REMOVED lines=12> */
.L_x_161:
[----:B------:R-:W-:Y:S05]  /*6c790*/  BSYNC B1 ;  /* 0x0000000000017941 */ /* 0x000fea0003800000 */
.L_x_160:
[----:B0-----:R-:W-:Y:S01]  /*6c7a0*/  F2FP.SATFINITE.E4M3.F32.PACK_AB_MERGE_C R5, RZ, R10, RZ ;  /* 0x0000000aff05723e */ /* 0x001fe200048070ff */
[----:B------:R-:W-:Y:S06]  /*6c7b0*/  @P0 BRA `(.L_x_35) ;  /* 0x0000000000280947 */ /* 0x000fec0003800000 */
[----:B------:R-:W-:Y:S01]  /*6c7c0*/  IMAD.MOV.U32 R25, RZ, RZ, R30 ;  /* 0x000000ffff197224 */ /* 0x000fe200078e001e */
[----:B------:R-:W-:Y:S01]  /*6c7d0*/  ULDC.64 UR20, c[0x0][0x5c0] ;  /* 0x0001700000147ab9 */ /* 0x000fe20000000a00 */
        /* <DEDUP_REMOVED lines=8> */
.L_x_35:
[----:B------:R-:W-:Y:S05]  /*6c860*/  BSYNC B0 ;  /* 0x0000000000007941 */ /* 0x000fea0003800000 */
.L_x_31:
[----:B--2---:R-:W2:Y:S04]  /*6c870*/  LDL.LU R3, [R1+0xc60] ;  /* 0x000c600001037983 */ /* 0x004ea80000300800 */
[----:B0-----:R-:W2:Y:S01]  /*6c880*/  LDL.LU R2, [R1+0xc64] ;  /* 0x000c640001027983 */ /* 0x001ea20000300800 */
[----:B------:R-:W-:Y:S01]  /*6c890*/  ULDC UR20, c[0x0][0xc] ;  /* 0x0000030000147ab9 */ /* 0x000fe20000000800 */
[----:B------:R-:W-:Y:S01]  /*6c8a0*/  ULDC UR21, c[0x0][0x10] ;  /* 0x0000040000157ab9 */ /* 0x000fe20000000800 */
[----:B------:R-:W2:Y:S01]  /*6c8b0*/  LDC R5, c[0x0][0x14] ;  /* 0x00000500ff057b82 */ /* 0x000ea20000000800 */
[----:B------:R-:W-:Y:S01]  /*6c8c0*/  UIMAD.WIDE.U32 UR20, UR20, UR21, URZ ;  /* 0x00000015141472a5 */ /* 0x000fe2000f8e003f */
[----:B------:R0:W5:Y:S01]  /*6c8d0*/  LDL R24, [R1+0xac] ;  /* 0x0000ac0001187983 */ /* 0x0001620000100800 */
[----:B------:R-:W-:-:S04]  /*6c8e0*/  UMOV UR19, 0xffffffff ;  /* 0xffffffff00137882 */ /* 0x000fc80000000000 */
[----:B--2---:R-:W-:-:S04]  /*6c8f0*/  IMAD.WIDE.U32 R2, R5, UR20, R2 ;  /* 0x0000001405027c25 */ /* 0x004fc8000f8e0002 */
[----:B------:R-:W-:Y:S01]  /*6c900*/  IMAD R5, R5, UR21, RZ ;  /* 0x0000001505057c24 */ /* 0x000fe2000f8e02ff */
[----:B------:R-:W-:Y:S01]  /*6c910*/  ULDC.64 UR20, c[0x0][0x650] ;  /* 0x0001940000147ab9 */ /* 0x000fe20000000a00 */
[----:B------:R-:W-:Y:S01]  /*6c920*/  IMAD.MOV.U32 R14, RZ, RZ, R2 ;  /* 0x000000ffff0e7224 */ /* 0x000fe200078e0002 */
[----:B------:R-:W-:Y:S01]  /*6c930*/  ISETP.GE.U32.AND P0, PT, R2, UR20, PT ;  /* 0x0000001402007c0c */ /* 0x000fe2000bf06070 */
[----:B------:R-:W-:Y:S01]  /*6c940*/  IMAD.IADD R15, R3, 0x1, R5 ;  /* 0x00000001030f7824 */ /* 0x000fe200078e0205 */
[----:B------:R-:W-:Y:S01]  /*6c950*/  PRMT R3, RZ, 0x7610, R3 ;  /* 0x00007610ff037816 */ /* 0x000fe20000000003 */
[----:B------:R-:W-:-:S03]  /*6c960*/  IMAD.MOV.U32 R2, RZ, RZ, -0x1 ;  /* 0xffffffffff027424 */ /* 0x000fc600078e00ff */
[----:B------:R0:W-:Y:S01]  /*6c970*/  STL [R1+0xc60], R15 ;  /* 0x000c600f01007387 */ /* 0x0001e20000100800 */
[----:B------:R-:W-:-:S03]  /*6c980*/  ISETP.GE.U32.AND.EX P0, PT, R15, UR21, PT, P0 ;  /* 0x000000150f007c0c */ /* 0x000fc6000bf06100 */
[----:B------:R0:W-:Y:S04]  /*6c990*/  STL [R1+0xc64], R14 ;  /* 0x000c640e01007387 */ /* 0x0001e80000100800 */
[----:B------:R0:W-:Y:S06]  /*6c9a0*/  STL [R1+0xc58], R2 ;  /* 0x000c580201007387 */ /* 0x0001ec0000100800 */
[----:B------:R-:W-:Y:S05]  /*6c9b0*/  @P0 BRA `(.L_x_162) ;  /* 0x0000000400800947 */ /* 0x000fea0003800000 */
[----:B------:R-:W0:Y:S01]  /*6c9c0*/  S2R R9, SR_CTAID.X ;  /* 0x0000000000097919 */ /* 0x000e220000002500 */
[----:B------:R-:W-:Y:S01]  /*6c9d0*/  ULDC.64 UR26, c[0x0][0x628] ;  /* 0x00018a00001a7ab9 */ /* 0x000fe20000000a00 */
[----:B------:R-:W2:Y:S01]  /*6c9e0*/  LDC R10, c[0x0][0x144] ;  /* 0x00005100ff0a7b82 */ /* 0x000ea20000000800 */
[----:B------:R-:W-:Y:S01]  /*6c9f0*/  ULDC UR15, c[0x0][0x150] ;  /* 0x00005400000f7ab9 */ /* 0x000fe20000000800 */
[----:B------:R-:W3:Y:S01]  /*6ca00*/  S2R R13, SR_CTAID.Y ;  /* 0x00000000000d7919 */ /* 0x000ee20000002600 */
[----:B------:R-:W-:Y:S01]  /*6ca10*/  ISETP.NE.U32.AND P0, PT, RZ, UR26, PT ;  /* 0x0000001aff007c0c */ /* 0x000fe2000bf05070 */
[----:B------:R-:W-:Y:S01]  /*6ca20*/  ULDC UR28, c[0x0][0x630] ;  /* 0x00018c00001c7ab9 */ /* 0x000fe20000000800 */
[----:B------:R-:W-:Y:S02]  /*6ca30*/  R2UR UR24, R14 ;  /* 0x000000000e1872ca */ /* 0x000fe400000e0000 */
[----:B------:R-:W-:Y:S01]  /*6ca40*/  ISETP.NE.AND.EX P0, PT, RZ, UR27, PT, P0 ;  /* 0x0000001bff007c0c */ /* 0x000fe2000bf05300 */
[----:B-1----:R-:W1:Y:S01]  /*6ca50*/  LDC.64 R6, c[0x0][0x620] ;  /* 0x00018800ff067b82 */ /* 0x002e620000000a00 */
[----:B------:R-:W-:-:S02]  /*6ca60*/  R2UR UR25, R15 ;  /* 0x000000000f1972ca */ /* 0x000fc400000e0000 */
[----:B0-----:R-:W-:-:S05]  /*6ca70*/  I2FP.F32.U32 R2, R9 ;  /* 0x0000000900027245 */ /* 0x001fca0000201000 */
[----:B------:R-:W-:-:S06]  /*6ca80*/  FMUL R2, R2, UR15 ;  /* 0x0000000f02027c20 */ /* 0x000fcc0008400000 */
[----:B------:R-:W0:Y:S01]  /*6ca90*/  F2I.U32.TRUNC.NTZ R2, R2 ;  /* 0x0000000200027305 */ /* 0x000e22000020f000 */
[----:B---3--:R-:W-:Y:S05]  /*6caa0*/  @!P0 BRA `(.L_x_163) ;  /* 0x0000000000308947 */ /* 0x008fea0003800000 */
        /* <DEDUP_REMOVED lines=12> */
.L_x_163:
[----:B------:R-:W-:Y:S01]  /*6cb70*/  USHF.R.U64 UR19, UR24, UR28, UR25 ;  /* 0x0000001c18137299 */ /* 0x000fe20008001219 */
[----:B------:R-:W3:Y:S01]  /*6cb80*/  LDC.64 R20, c[0x0][0x640] ;  /* 0x00019000ff147b82 */ /* 0x000ee20000000a00 */
[----:B------:R-:W-:Y:S01]  /*6cb90*/  USHF.R.U32.HI UR15, URZ, UR28, UR25 ;  /* 0x0000001c3f0f7299 */ /* 0x000fe20008011619 */
[----:B0-----:R-:W-:Y:S02]  /*6cba0*/  IMAD.MOV R11, RZ, RZ, -R2 ;  /* 0x000000ffff0b7224 */ /* 0x001fe400078e0a02 */
[----:B------:R-:W-:Y:S01]  /*6cbb0*/  IMAD.MOV.U32 R2, RZ, RZ, R14 ;  /* 0x000000ffff027224 */ /* 0x000fe200078e000e */
[----:B------:R-:W-:Y:S01]  /*6cbc0*/  IADD3 R5, P0, RZ, -UR19, RZ ;  /* 0x80000013ff057c10 */ /* 0x000fe2000ff1e0ff */
[----:B--2---:R-:W-:Y:S02]  /*6cbd0*/  IMAD R17, R10, R11, R9 ;  /* 0x0000000b0a117224 */ /* 0x004fe400078e0209 */
[----:B------:R-:W0:Y:S02]  /*6cbe0*/  LDC R8, c[0x0][0x618] ;  /* 0x00018600ff087b82 */ /* 0x000e240000000800 */
[----:B------:R-:W-:Y:S01]  /*6cbf0*/  IMAD.X R3, RZ, RZ, ~UR15, P0 ;  /* 0x8000000fff037e24 */ /* 0x000fe200080e06ff */
[----:B------:R-:W-:-:S03]  /*6cc00*/  ULDC UR15, c[0x0][0x154] ;  /* 0x00005500000f7ab9 */ /* 0x000fc60000000800 */
[-C--:B-1---5:R-:W-:Y:S02]  /*6cc10*/  IMAD R4, R3, R6.reuse, RZ ;  /* 0x0000000603047224 */ /* 0x0a2fe400078e02ff */
[----:B------:R-:W1:Y:S01]  /*6cc20*/  LDC R12, c[0x0][0x608] ;  /* 0x00018200ff0c7b82 */ /* 0x000e620000000800 */
[----:B------:R-:W-:Y:S02]  /*6cc30*/  IMAD.MOV.U32 R3, RZ, RZ, R15 ;  /* 0x000000ffff037224 */ /* 0x000fe400078e000f */
[----:B------:R-:W-:-:S05]  /*6cc40*/  IMAD.WIDE.U32 R2, R5, R6, R2 ;  /* 0x0000000605027225 */ /* 0x000fca00078e0002 */
[----:B------:R-:W2:Y:S01]  /*6cc50*/  LDC R16, c[0x0][0x658] ;  /* 0x00019600ff107b82 */ /* 0x000ea20000000800 */
[----:B------:R-:W-:Y:S01]  /*6cc60*/  IMAD R5, R5, R7, R4 ;  /* 0x0000000705057224 */ /* 0x000fe200078e0204 */
[----:B------:R-:W-:Y:S01]  /*6cc70*/  I2FP.F32.U32 R4, R13 ;  /* 0x0000000d00047245 */ /* 0x000fe20000201000 */
[----:B------:R-:W-:Y:S01]  /*6cc80*/  IMAD.MOV.U32 R7, RZ, RZ, 0x1 ;  /* 0x00000001ff077424 */ /* 0x000fe200078e00ff */
[----:B---3--:R-:W-:Y:S01]  /*6cc90*/  ISETP.NE.U32.AND P0, PT, R20, RZ, PT ;  /* 0x000000ff1400720c */ /* 0x008fe20003f05070 */
[----:B------:R-:W-:Y:S02]  /*6cca0*/  IMAD.IADD R3, R3, 0x1, R5 ;  /* 0x0000000103037824 */ /* 0x000fe400078e0205 */
[----:B------:R-:W-:Y:S01]  /*6ccb0*/  FMUL R4, R4, UR15 ;  /* 0x0000000f04047c20 */ /* 0x000fe20008400000 */
[----:B------:R-:W3:Y:S01]  /*6ccc0*/  LDC R14, c[0x0][0x148] ;  /* 0x00005200ff0e7b82 */ /* 0x000ee20000000800 */
[----:B------:R-:W-:Y:S01]  /*6ccd0*/  ISETP.NE.AND.EX P0, PT, R21, RZ, PT, P0 ;  /* 0x000000ff1500720c */ /* 0x000fe20003f05300 */
[----:B------:R-:W-:Y:S01]  /*6cce0*/  IMAD.MOV.U32 R5, RZ, RZ, -0x1 ;  /* 0xffffffffff057424 */ /* 0x000fe200078e00ff */
[-CC-:B0-----:R-:W-:Y:S01]  /*6ccf0*/  SHF.R.U64 R10, R2, R8.reuse, R3.reuse ;  /* 0x00000008020a7219 */ /* 0x181fe20000001203 */
[----:B------:R0:W4:Y:S01]  /*6cd00*/  F2I.U32.TRUNC.NTZ R11, R4 ;  /* 0x00000004000b7305 */ /* 0x000122000020f000 */
[----:B------:R-:W-:-:S03]  /*6cd10*/  SHF.R.U32.HI R3, RZ, R8, R3 ;  /* 0x00000008ff037219 */ /* 0x000fc60000011603 */
[----:B------:R-:W0:Y:S01]  /*6cd20*/  LDC R15, c[0x0][0x600] ;  /* 0x00018000ff0f7b82 */ /* 0x000e220000000800 */
[-CC-:B-1----:R-:W-:Y:S02]  /*6cd30*/  SHF.R.U64 R8, R10, R12.reuse, R3.reuse ;  /* 0x0000000c0a087219 */ /* 0x182fe40000001203 */
[----:B------:R-:W-:-:S05]  /*6cd40*/  SHF.R.U32.HI R3, RZ, R12, R3 ;  /* 0x0000000cff037219 */ /* 0x000fca0000011603 */
[----:B------:R-:W1:Y:S01]  /*6cd50*/  LDC R18, c[0x0][0x648] ;  /* 0x00019200ff127b82 */ /* 0x000e620000000800 */
[-CC-:B--2---:R-:W-:Y:S02]  /*6cd60*/  SHF.R.U64 R12, R8, R16.reuse, R3.reuse ;  /* 0x00000010080c7219 */ /* 0x184fe40000001203 */
[-C--:B------:R-:W-:Y:S02]  /*6cd70*/  SHF.L.U32 R5, R5, R16.reuse, RZ ;  /* 0x0000001005057219 */ /* 0x080fe400000006ff */
[-C--:B------:R-:W-:Y:S01]  /*6cd80*/  SHF.R.U32.HI R3, RZ, R16.reuse, R3 ;  /* 0x00000010ff037219 */ /* 0x080fe20000011603 */
[----:B------:R-:W-:Y:S01]  /*6cd90*/  IMAD.MOV.U32 R2, RZ, RZ, R12 ;  /* 0x000000ffff027224 */ /* 0x000fe200078e000c */
[----:B------:R-:W-:Y:S01]  /*6cda0*/  SHF.L.U32 R16, R7, R16, RZ ;  /* 0x0000001007107219 */ /* 0x000fe200000006ff */
[----:B------:R-:W2:Y:S01]  /*6cdb0*/  LDC R22, c[0x0][0x638] ;  /* 0x00018e00ff167b82 */ /* 0x000ea20000000800 */
[----:B------:R-:W-:-:S07]  /*6cdc0*/  LOP3.LUT R19, RZ, R5, RZ, 0x33, !PT ;  /* 0x00000005ff137212 */ /* 0x000fce00078e33ff */
[----:B------:R-:W0:Y:S01]  /*6cdd0*/  LDC R23, c[0x0][0x610] ;  /* 0x00018400ff177b82 */ /* 0x000e220000000800 */
[----:B----4-:R-:W-:Y:S05]  /*6cde0*/  @!P0 BRA `(.L_x_164) ;  /* 0x0000000000288947 */ /* 0x010fea0003800000 */
[----:B------:R-:W4:Y:S02]  /*6cdf0*/  LDC R7, c[0x0][0x64c] ;  /* 0x00019300ff077b82 */ /* 0x000f240000000800 */
[----:B----4-:R-:W-:-:S05]  /*6ce00*/  IADD3 R7, P0, R12, R7, RZ ;  /* 0x000000070c077210 */ /* 0x010fca0007f1e0ff */
[----:B------:R-:W-:-:S04]  /*6ce10*/  IMAD.X R9, RZ, RZ, R3, P0 ;  /* 0x000000ffff097224 */ /* 0x000fc800000e0603 */
[----:B------:R-:W-:-:S04]  /*6ce20*/  IMAD.WIDE.U32 R2, R9, R20, RZ ;  /* 0x0000001409027225 */ /* 0x000fc800078e00ff */
[----:B0-----:R-:W-:-:S04]  /*6ce30*/  IMAD.WIDE.U32 R4, P0, R7, R21, R2 ;  /* 0x0000001507047225 */ /* 0x001fc80007800002 */
[----:B------:R-:W-:-:S04]  /*6ce40*/  IMAD.WIDE.U32 R2, R7, R20, RZ ;  /* 0x0000001407027225 */ /* 0x000fc800078e00ff */
[----:B------:R-:W-:Y:S01]  /*6ce50*/  IMAD.X R7, RZ, RZ, RZ, P0 ;  /* 0x000000ffff077224 */ /* 0x000fe200000e06ff */
[----:B------:R-:W-:Y:S01]  /*6ce60*/  IADD3 RZ, P0, R3, R4, RZ ;  /* 0x0000000403ff7210 */ /* 0x000fe20007f1e0ff */
[----:B------:R-:W-:-:S04]  /*6ce70*/  IMAD.MOV.U32 R6, RZ, RZ, R5 ;  /* 0x000000ffff067224 */ /* 0x000fc800078e0005 */
[----:B------:R-:W-:-:S08]  /*6ce80*/  IMAD.WIDE.U32.X R2, R9, R21, R6, P0 ;  /* 0x0000001509027225 */ /* 0x000fd000000e0406 */
.L_x_164:
[----:B0-----:R-:W0:Y:S01]  /*6ce90*/  LDC R4, c[0x0][0x65c] ;  /* 0x00019700ff047b82 */ /* 0x001e220000000800 */
[----:B-1----:R-:W-:Y:S01]  /*6cea0*/  SHF.R.U64 R2, R2, R18, R3 ;  /* 0x0000001202027219 */ /* 0x002fe20000001203 */
[----:B------:R-:W-:Y:S01]  /*6ceb0*/  VIADD R7, R15, 0xffffffff ;  /* 0xffffffff0f077836 */ /* 0x000fe20000000000 */
[----:B------:R-:W-:Y:S01]  /*6cec0*/  LOP3.LUT R5, R8, R19, RZ, 0xc0, !PT ;  /* 0x0000001308057212 */ /* 0x000fe200078ec0ff */
[----:B------:R-:W-:Y:S02]  /*6ced0*/  IMAD.MOV R11, RZ, RZ, -R11 ;  /* 0x000000ffff0b7224 */ /* 0x000fe400078e0a0b */
[----:B------:R-:W-:Y:S01]  /*6cee0*/  IMAD.MOV R3, RZ, RZ, -R2 ;  /* 0x000000ffff037224 */ /* 0x000fe200078e0a02 */
[----:B------:R-:W-:Y:S01]  /*6cef0*/  LOP3.LUT R10, R10, R7, RZ, 0xc0, !PT ;  /* 0x000000070a0a7212 */ /* 0x000fe200078ec0ff */
[----:B------:R-:W-:Y:S02]  /*6cf00*/  IMAD R2, R16, R2, R5 ;  /* 0x0000000210027224 */ /* 0x000fe400078e0205 */
[----:B--2---:R-:W-:-:S04]  /*6cf10*/  IMAD R3, R3, R22, R12 ;  /* 0x0000001603037224 */ /* 0x004fc800078e020c */
[----:B------:R-:W-:Y:S01]  /*6cf20*/  IMAD R5, R3, R15, R10 ;  /* 0x0000000f03057224 */ /* 0x000fe200078e020a */
[----:B0-----:R-:W-:Y:S01]  /*6cf30*/  ISETP.NE.AND P0, PT, R4, 0x1, PT ;  /* 0x000000010400780c */ /* 0x001fe20003f05270 */
[----:B------:R-:W-:-:S05]  /*6cf40*/  IMAD.MOV.U32 R4, RZ, RZ, 0x1 ;  /* 0x00000001ff047424 */ /* 0x000fca00078e00ff */
[----:B------:R-:W-:-:S07]  /*6cf50*/  PRMT R3, R4, 0x7610, R3 ;  /* 0x0000761004037816 */ /* 0x000fce0000000003 */
[----:B---3--:R-:W-:-:S04]  /*6cf60*/  @P0 IMAD R17, R14, R11, R13 ;  /* 0x0000000b0e110224 */ /* 0x008fc800078e020d */
[----:B------:R-:W-:-:S05]  /*6cf70*/  IMAD R2, R2, R23, R17 ;  /* 0x0000001702027224 */ /* 0x000fca00078e0211 */
[----:B------:R-:W-:Y:S02]  /*6cf80*/  SEL R4, R5, R2, !P0 ;  /* 0x0000000205047207 */ /* 0x000fe40004000000 */
[----:B------:R-:W-:-:S03]  /*6cf90*/  SEL R24, R2, R5, !P0 ;  /* 0x0000000502187207 */ /* 0x000fc60004000000 */
[----:B------:R2:W-:Y:S04]  /*6cfa0*/  STL [R1+0xc58], R4 ;  /* 0x000c580401007387 */ /* 0x0005e80000100800 */
[----:B------:R2:W-:Y:S02]  /*6cfb0*/  STL [R1+0xac], R24 ;  /* 0x0000ac1801007387 */ /* 0x0005e40000100800 */
.L_x_162:
[----:B------:R-:W-:Y:S01]  /*6cfc0*/  UIADD3 UR5, UR14, UR5, URZ ;  /* 0x000000050e057290 */ /* 0x000fe2000fffe03f */
[----:B0----5:R-:W-:Y:S01]  /*6cfd0*/  IMAD.MOV.U32 R2, RZ, RZ, R24 ;  /* 0x000000ffff027224 */ /* 0x021fe200078e0018 */
[----:B------:R-:W-:Y:S02]  /*6cfe0*/  LOP3.LUT P0, RZ, R3, 0xff, RZ, 0xc0, !PT ;  /* 0x000000ff03ff7812 */ /* 0x000fe4000780c0ff */
[----:B------:R-:W-:Y:S02]  /*6cff0*/  USHF.R.U32.HI UR15, URZ, 0x1, UR5 ;  /* 0x000000013f0f7899 */ /* 0x000fe40008011605 */
[----:B------:R3:W-:Y:S01]  /*6d000*/  STL [R1+0xc5c], R2 ;  /* 0x000c5c0201007387 */ /* 0x0007e20000100800 */
[----:B------:R-:W-:Y:S02]  /*6d010*/  UISETP.GT.U32.AND UP0, UPT, UR5, 0x1, UPT ;  /* 0x000000010500788c */ /* 0x000fe4000bf04070 */
[----:B------:R-:W-:Y:S02]  /*6d020*/  ULOP3.LUT UR15, UR15, 0x1, URZ, 0xc0, !UPT ;  /* 0x000000010f0f7892 */ /* 0x000fe4000f8ec03f */
[----:B------:R-:W-:-:S02]  /*6d030*/  UISETP.LT.U32.AND UP0, UPT, UR14, 0x2, UP0 ;  /* 0x000000020e00788c */ /* 0x000fc40008701070 */
[----:B------:R-:W-:Y:S02]  /*6d040*/  UISETP.NE.U32.AND UP1, UPT, UR15, 0x1, UPT ;  /* 0x000000010f00788c */ /* 0x000fe4000bf25070 */
[----:B------:R-:W-:Y:S02]  /*6d050*/  USEL UR16, URZ, 0x1, !UP0 ;  /* 0x000000013f107887 */ /* 0x000fe4000c000000 */
[----:B------:R-:W-:Y:S02]  /*6d060*/  UISETP.GT.U32.AND UP1, UPT, UR14, 0x1, !UP1 ;  /* 0x000000010e00788c */ /* 0x000fe4000cf24070 */
[----:B------:R-:W-:Y:S02]  /*6d070*/  ULOP3.LUT UR5, UR5, 0x1, URZ, 0xc0, !UPT ;  /* 0x0000000105057892 */ /* 0x000fe4000f8ec03f */
[----:B------:R-:W-:-:S04]  /*6d080*/  USEL UR15, URZ, 0x1, !UP1 ;  /* 0x000000013f0f7887 */ /* 0x000fc8000c800000 */
[----:B------:R-:W-:Y:S01]  /*6d090*/  ULOP3.LUT UR4, UR15, UR4, UR16, 0x96, !UPT ;  /* 0x000000040f047292 */ /* 0x000fe2000f8e9610 */
[----:B---3--:R-:W-:Y:S11]  /*6d0a0*/  @P0 BRA `(.L_x_165) ;  /* 0xfffff93c00f40947 */ /* 0x008ff6000383ffff */
[----:B------:R-:W-:Y:S05]  /*6d0b0*/  EXIT ;  /* 0x000000000000794d */ /* 0x000fea0003800000 */
.L_x_3:
[----:B------:R-:W2:Y:S01]  /*6d0c0*/  LDL R14, [R1+0xc64] ;  /* 0x000c6400010e7983 */ /* 0x000ea20000100800 */
[----:B------:R-:W-:-:S03]  /*6d0d0*/  ULDC.64 UR4, c[0x0][0x650] ;  /* 0x0001940000047ab9 */ /* 0x000fc60000000a00 */
[----:B------:R-:W3:Y:S01]  /*6d0e0*/  LDL R18, [R1+0xc60] ;  /* 0x000c600001127983 */ /* 0x000ee20000100800 */
[----:B------:R-:W-:Y:S01]  /*6d0f0*/  PRMT R0, RZ, 0x7610, R0 ;  /* 0x00007610ff007816 */ /* 0x000fe20000000000 */
[----:B------:R-:W-:Y:S02]  /*6d100*/  IMAD.MOV.U32 R8, RZ, RZ, -0x1 ;  /* 0xffffffffff087424 */ /* 0x000fe400078e00ff */
[----:B------:R-:W-:Y:S02]  /*6d110*/  IMAD.MOV.U32 R4, RZ, RZ, -0x1 ;  /* 0xffffffffff047424 */ /* 0x000fe400078e00ff */
[----:B------:R-:W-:Y:S01]  /*6d120*/  IMAD.MOV.U32 R10, RZ, RZ, -0x1 ;  /* 0xffffffffff0a7424 */ /* 0x000fe200078e00ff */
[----:B--2---:R-:W-:-:S04]  /*6d130*/  ISETP.GE.U32.AND P0, PT, R14, UR4, PT ;  /* 0x000000040e007c0c */ /* 0x004fc8000bf06070 */
[----:B---3--:R-:W-:-:S13]  /*6d140*/  ISETP.GE.U32.AND.EX P0, PT, R18, UR5, PT, P0 ;  /* 0x0000000512007c0c */ /* 0x008fda000bf06100 */
[----:B------:R-:W-:Y:S05]  /*6d150*/  @P0 BRA `(.L_x_166) ;  /* 0x0000000400680947 */ /* 0x000fea0003800000 */
[----:B------:R-:W0:Y:S01]  /*6d160*/  LDC.64 R12, c[0x0][0x628] ;  /* 0x00018a00ff0c7b82 */ /* 0x000e220000000a00 */
[----:B------:R-:W-:Y:S02]  /*6d170*/  IMAD.MOV.U32 R10, RZ, RZ, R14 ;  /* 0x000000ffff0a7224 */ /* 0x000fe400078e000e */
[----:B------:R-:W-:-:S05]  /*6d180*/  IMAD.MOV.U32 R11, RZ, RZ, R18 ;  /* 0x000000ffff0b7224 */ /* 0x000fca00078e0012 */
[----:B------:R-:W1:Y:S08]  /*6d190*/  LDC R4, c[0x0][0x630] ;  /* 0x00018c00ff047b82 */ /* 0x000e700000000800 */
[----:B------:R-:W2:Y:S01]  /*6d1a0*/  LDC.64 R16, c[0x0][0x620] ;  /* 0x00018800ff107b82 */ /* 0x000ea20000000a00 */
[----:B0-----:R-:W-:-:S04]  /*6d1b0*/  ISETP.NE.U32.AND P0, PT, R12, RZ, PT ;  /* 0x000000ff0c00720c */ /* 0x001fc80003f05070 */
[----:B------:R-:W-:-:S13]  /*6d1c0*/  ISETP.NE.AND.EX P0, PT, R13, RZ, PT, P0 ;  /* 0x000000ff0d00720c */ /* 0x000fda0003f05300 */
[----:B-12---:R-:W-:Y:S05]  /*6d1d0*/  @!P0 BRA `(.L_x_167) ;  /* 0x0000000000288947 */ /* 0x006fea0003800000 */
[----:B------:R-:W0:Y:S02]  /*6d1e0*/  LDC R0, c[0x0][0x634] ;  /* 0x00018d00ff007b82 */ /* 0x000e240000000800 */
[----:B0-----:R-:W-:-:S05]  /*6d1f0*/  IADD3 R11, P0, R14, R0, RZ ;  /* 0x000000000e0b7210 */ /* 0x001fca0007f1e0ff */
        /* <DEDUP_REMOVED lines=8> */
.L_x_167:
[-CC-:B------:R-:W-:Y:S01]  /*6d280*/  SHF.R.U64 R10, R10, R4.reuse, R11.reuse ;  /* 0x000000040a0a7219 */ /* 0x180fe2000000120b */
[----:B------:R-:W0:Y:S01]  /*6d290*/  LDC R8, c[0x0][0x618] ;  /* 0x00018600ff087b82 */ /* 0x000e220000000800 */
[----:B------:R-:W-:Y:S01]  /*6d2a0*/  SHF.R.U32.HI R0, RZ, R4, R11 ;  /* 0x00000004ff007219 */ /* 0x000fe2000001160b */
[----:B------:R-:W-:Y:S01]  /*6d2b0*/  IMAD.MOV.U32 R7, RZ, RZ, R18 ;  /* 0x000000ffff077224 */ /* 0x000fe200078e0012 */
[----:B------:R-:W-:Y:S01]  /*6d2c0*/  IADD3 R3, P0, RZ, -R10, RZ ;  /* 0x8000000aff037210 */ /* 0x000fe20007f1e0ff */
[----:B------:R-:W-:Y:S01]  /*6d2d0*/  ULDC UR4, c[0x0][0x150] ;  /* 0x0000540000047ab9 */ /* 0x000fe20000000800 */
[----:B------:R-:W-:Y:S01]  /*6d2e0*/  I2FP.F32.U32 R4, R2 ;  /* 0x0000000200047245 */ /* 0x000fe20000201000 */
[----:B------:R-:W-:Y:S02]  /*6d2f0*/  IMAD.MOV.U32 R6, RZ, RZ, R14 ;  /* 0x000000ffff067224 */ /* 0x000fe400078e000e */
[----:B------:R-:W1:Y:S01]  /*6d300*/  LDC.64 R18, c[0x0][0x640] ;  /* 0x00019000ff127b82 */ /* 0x000e620000000a00 */
[----:B------:R-:W-:-:S02]  /*6d310*/  IMAD.X R9, RZ, RZ, ~R0, P0 ;  /* 0x000000ffff097224 */ /* 0x000fc400000e0e00 */
[----:B------:R-:W-:Y:S01]  /*6d320*/  FMUL R11, R4, UR4 ;  /* 0x00000004040b7c20 */ /* 0x000fe20008400000 */
[----:B------:R-:W-:Y:S01]  /*6d330*/  IMAD.WIDE.U32 R6, R3, R16, R6 ;  /* 0x0000001003067225 */ /* 0x000fe200078e0006 */
[----:B------:R-:W-:-:S03]  /*6d340*/  ULDC UR4, c[0x0][0x154] ;  /* 0x0000550000047ab9 */ /* 0x000fc60000000800 */
[----:B------:R-:W-:Y:S01]  /*6d350*/  IMAD R0, R9, R16, RZ ;  /* 0x0000001009007224 */ /* 0x000fe200078e02ff */
[----:B------:R-:W2:Y:S01]  /*6d360*/  LDC R13, c[0x0][0x144] ;  /* 0x00005100ff0d7b82 */ /* 0x000ea20000000800 */
[----:B------:R-:W3:Y:S02]  /*6d370*/  F2I.U32.TRUNC.NTZ R11, R11 ;  /* 0x0000000b000b7305 */ /* 0x000ee4000020f000 */
[----:B------:R-:W-:-:S04]  /*6d380*/  IMAD R3, R3, R17, R0 ;  /* 0x0000001103037224 */ /* 0x000fc800078e0200 */
[----:B------:R-:W-:Y:S01]  /*6d390*/  IMAD.IADD R3, R7, 0x1, R3 ;  /* 0x0000000107037824 */ /* 0x000fe200078e0203 */
[----:B------:R-:W4:Y:S04]  /*6d3a0*/  LDC R12, c[0x0][0x608] ;  /* 0x00018200ff0c7b82 */ /* 0x000f280000000800 */
[-C--:B0-----:R-:W-:Y:S02]  /*6d3b0*/  SHF.R.U64 R4, R6, R8.reuse, R3 ;  /* 0x0000000806047219 */ /* 0x081fe40000001203 */
[----:B------:R-:W-:Y:S02]  /*6d3c0*/  I2FP.F32.U32 R6, R5 ;  /* 0x0000000500067245 */ /* 0x000fe40000201000 */
[----:B------:R-:W0:Y:S01]  /*6d3d0*/  LDC R9, c[0x0][0x658] ;  /* 0x00019600ff097b82 */ /* 0x000e220000000800 */
[----:B-1----:R-:W-:Y:S01]  /*6d3e0*/  ISETP.NE.U32.AND P0, PT, R18, RZ, PT ;  /* 0x000000ff1200720c */ /* 0x002fe20003f05070 */
[----:B---3--:R-:W-:Y:S01]  /*6d3f0*/  IMAD.MOV R0, RZ, RZ, -R11 ;  /* 0x000000ffff007224 */ /* 0x008fe200078e0a0b */
[----:B------:R-:W-:Y:S01]  /*6d400*/  SHF.R.U32.HI R3, RZ, R8, R3 ;  /* 0x00000008ff037219 */ /* 0x000fe20000011603 */
[----:B------:R-:W-:Y:S01]  /*6d410*/  FMUL R6, R6, UR4 ;  /* 0x0000000406067c20 */ /* 0x000fe20008400000 */
[----:B------:R-:W-:Y:S01]  /*6d420*/  ISETP.NE.AND.EX P0, PT, R19, RZ, PT, P0 ;  /* 0x000000ff1300720c */ /* 0x000fe20003f05300 */
[----:B------:R-:W-:-:S02]  /*6d430*/  IMAD.MOV.U32 R8, RZ, RZ, -0x1 ;  /* 0xffffffffff087424 */ /* 0x000fc400078e00ff */
[----:B------:R-:W1:Y:S01]  /*6d440*/  LDC R14, c[0x0][0x148] ;  /* 0x00005200ff0e7b82 */ /* 0x000e620000000800 */
[----:B--2---:R-:W-:Y:S02]  /*6d450*/  IMAD R17, R13, R0, R2 ;  /* 0x000000000d117224 */ /* 0x004fe400078e0202 */
[----:B------:R-:W-:-:S05]  /*6d460*/  IMAD.MOV.U32 R2, RZ, RZ, 0x1 ;  /* 0x00000001ff027424 */ /* 0x000fca00078e00ff */
[----:B------:R-:W2:Y:S01]  /*6d470*/  LDC R16, c[0x0][0x600] ;  /* 0x00018000ff107b82 */ /* 0x000ea20000000800 */
[-CC-:B----4-:R-:W-:Y:S02]  /*6d480*/  SHF.R.U64 R13, R4, R12.reuse, R3.reuse ;  /* 0x0000000c040d7219 */ /* 0x190fe40000001203 */
[----:B------:R-:W-:Y:S02]  /*6d490*/  SHF.R.U32.HI R0, RZ, R12, R3 ;  /* 0x0000000cff007219 */ /* 0x000fe40000011603 */
[----:B------:R3:W4:Y:S03]  /*6d4a0*/  F2I.U32.TRUNC.NTZ R12, R6 ;  /* 0x00000006000c7305 */ /* 0x000726000020f000 */
[----:B------:R-:W1:Y:S01]  /*6d4b0*/  LDC R20, c[0x0][0x648] ;  /* 0x00019200ff147b82 */ /* 0x000e620000000800 */
[-C--:B0-----:R-:W-:Y:S02]  /*6d4c0*/  SHF.R.U64 R15, R13, R9.reuse, R0 ;  /* 0x000000090d0f7219 */ /* 0x081fe40000001200 */
[----:B------:R-:W-:-:S02]  /*6d4d0*/  SHF.L.U32 R8, R8, R9, RZ ;  /* 0x0000000908087219 */ /* 0x000fc400000006ff */
[-C--:B------:R-:W-:Y:S01]  /*6d4e0*/  SHF.L.U32 R22, R2, R9.reuse, RZ ;  /* 0x0000000902167219 */ /* 0x080fe200000006ff */
[----:B------:R-:W-:Y:S01]  /*6d4f0*/  IMAD.MOV.U32 R2, RZ, RZ, R15 ;  /* 0x000000ffff027224 */ /* 0x000fe200078e000f */
[----:B------:R-:W-:Y:S01]  /*6d500*/  SHF.R.U32.HI R3, RZ, R9, R0 ;  /* 0x00000009ff037219 */ /* 0x000fe20000011600 */
[----:B------:R-:W0:Y:S01]  /*6d510*/  LDC R21, c[0x0][0x638] ;  /* 0x00018e00ff157b82 */ /* 0x000e220000000800 */
[----:B------:R-:W-:-:S07]  /*6d520*/  LOP3.LUT R24, RZ, R8, RZ, 0x33, !PT ;  /* 0x00000008ff187212 */ /* 0x000fce00078e33ff */
[----:B------:R-:W0:Y:S01]  /*6d530*/  LDC R23, c[0x0][0x610] ;  /* 0x00018400ff177b82 */ /* 0x000e220000000800 */
[----:B---34-:R-:W-:Y:S05]  /*6d540*/  @!P0 BRA `(.L_x_168) ;  /* 0x0000000000288947 */ /* 0x018fea0003800000 */
[----:B------:R-:W3:Y:S02]  /*6d550*/  LDC R0, c[0x0][0x64c] ;  /* 0x00019300ff007b82 */ /* 0x000ee40000000800 */
[----:B---3--:R-:W-:-:S05]  /*6d560*/  IADD3 R9, P0, R15, R0, RZ ;  /* 0x000000000f097210 */ /* 0x008fca0007f1e0ff */
        /* <DEDUP_REMOVED lines=8> */
.L_x_168:
[----:B------:R-:W3:Y:S01]  /*6d5f0*/  LDC R0, c[0x0][0x65c] ;  /* 0x00019700ff007b82 */ /* 0x000ee20000000800 */
[----:B-1----:R-:W-:Y:S01]  /*6d600*/  SHF.R.U64 R3, R2, R20, R3 ;  /* 0x0000001402037219 */ /* 0x002fe20000001203 */
[----:B--2---:R-:W-:Y:S02]  /*6d610*/  VIADD R7, R16, 0xffffffff ;  /* 0xffffffff10077836 */ /* 0x004fe40000000000 */
[----:B------:R-:W-:Y:S02]  /*6d620*/  IMAD.MOV R12, RZ, RZ, -R12 ;  /* 0x000000ffff0c7224 */ /* 0x000fe400078e0a0c */
[----:B------:R-:W-:Y:S01]  /*6d630*/  IMAD.MOV R2, RZ, RZ, -R3 ;  /* 0x000000ffff027224 */ /* 0x000fe200078e0a03 */
[----:B---3--:R-:W-:Y:S02]  /*6d640*/  ISETP.NE.AND P0, PT, R0, 0x1, PT ;  /* 0x000000010000780c */ /* 0x008fe40003f05270 */
[----:B------:R-:W-:-:S05]  /*6d650*/  LOP3.LUT R0, R13, R24, RZ, 0xc0, !PT ;  /* 0x000000180d007212 */ /* 0x000fca00078ec0ff */
[----:B------:R-:W-:Y:S01]  /*6d660*/  IMAD R8, R22, R3, R0 ;  /* 0x0000000316087224 */ /* 0x000fe200078e0200 */
[----:B------:R-:W-:Y:S01]  /*6d670*/  LOP3.LUT R3, R4, R7, RZ, 0xc0, !PT ;  /* 0x0000000704037212 */ /* 0x000fe200078ec0ff */
[----:B0-----:R-:W-:Y:S02]  /*6d680*/  IMAD R0, R2, R21, R15 ;  /* 0x0000001502007224 */ /* 0x001fe400078e020f */
[----:B------:R-:W-:Y:S02]  /*6d690*/  IMAD.MOV.U32 R2, RZ, RZ, 0x1 ;  /* 0x00000001ff027424 */ /* 0x000fe400078e00ff */
[----:B------:R-:W-:Y:S02]  /*6d6a0*/  @P0 IMAD R17, R14, R12, R5 ;  /* 0x0000000c0e110224 */ /* 0x000fe400078e0205 */
[----:B------:R-:W-:Y:S01]  /*6d6b0*/  IMAD R3, R0, R16, R3 ;  /* 0x0000001000037224 */ /* 0x000fe200078e0203 */
[----:B------:R-:W-:Y:S01]  /*6d6c0*/  PRMT R0, R2, 0x7610, R0 ;  /* 0x0000761002007816 */ /* 0x000fe20000000000 */
[----:B------:R-:W-:-:S05]  /*6d6d0*/  IMAD R8, R8, R23, R17 ;  /* 0x0000001708087224 */ /* 0x000fca00078e0211 */
[----:B------:R-:W-:Y:S02]  /*6d6e0*/  SEL R4, R3, R8, !P0 ;  /* 0x0000000803047207 */ /* 0x000fe40004000000 */
[----:B------:R-:W-:-:S07]  /*6d6f0*/  SEL R8, R8, R3, !P0 ;  /* 0x0000000308087207 */ /* 0x000fce0004000000 */
.L_x_166:
[----:B------:R-:W-:-:S08]  /*6d700*/  NOP ;  /* 0x0000000000007918 */ /* 0x000fd00000000000 */
[----:B------:R-:W0:-:S00]  /*6d710*/  USETMAXREG.DEALLOC.CTAPOOL 0x18 ;  /* 0x00000018000079c8 */ /* 0x000e0000080e0500 */
[----:B------:R-:W-:-:S13]  /*6d720*/  ISETP.NE.AND P0, PT, RZ, UR7, PT ;  /* 0x00000007ff007c0c */ /* 0x000fda000bf05270 */
[----:B------:R-:W-:Y:S05]  /*6d730*/  @P0 EXIT ;  /* 0x000000000000094d */ /* 0x000fea0003800000 */
[----:B0-----:R-:W-:Y:S01]  /*6d740*/  LOP3.LUT P0, RZ, R0, 0xff, RZ, 0xc0, !PT ;  /* 0x000000ff00ff7812 */ /* 0x001fe2000780c0ff */
[----:B------:R-:W-:Y:S02]  /*6d750*/  IMAD.MOV.U32 R0, RZ, RZ, 0x1 ;  /* 0x00000001ff007424 */ /* 0x000fe400078e00ff */
[----:B------:R-:W-:-:S10]  /*6d760*/  IMAD.MOV.U32 R6, RZ, RZ, RZ ;  /* 0x000000ffff067224 */ /* 0x000fd400078e00ff */
[----:B------:R-:W-:Y:S05]  /*6d770*/  @!P0 BRA `(.L_x_169) ;  /* 0x0000000c00548947 */ /* 0x000fea0003800000 */
[----:B------:R-:W0:Y:S01]  /*6d780*/  LDC R0, c[0x0][0x28c] ;  /* 0x0000a300ff007b82 */ /* 0x000e220000000800 */
[----:B------:R-:W1:Y:S01]  /*6d790*/  S2R R2, SR_TID.X ;  /* 0x0000000000027919 */ /* 0x000e620000002100 */
[----:B------:R-:W-:Y:S01]  /*6d7a0*/  ULDC UR8, c[0x0][0xc] ;  /* 0x0000030000087ab9 */ /* 0x000fe20000000800 */
[----:B------:R-:W-:Y:S01]  /*6d7b0*/  ULDC UR9, c[0x0][0x10] ;  /* 0x0000040000097ab9 */ /* 0x000fe20000000800 */
[----:B------:R-:W-:Y:S01]  /*6d7c0*/  ULDC UR5, c[0x0][0x658] ;  /* 0x0001960000057ab9 */ /* 0x000fe20000000800 */
[----:B------:R-:W-:Y:S01]  /*6d7d0*/  UMOV UR7, 0xffffffff ;  /* 0xffffffff00077882 */ /* 0x000fe20000000000 */
[----:B------:R-:W-:Y:S01]  /*6d7e0*/  UMOV UR10, 0x1 ;  /* 0x00000001000a7882 */ /* 0x000fe20000000000 */
[----:B------:R-:W-:Y:S01]  /*6d7f0*/  UIMAD.WIDE.U32 UR8, UR8, UR9, URZ ;  /* 0x00000009080872a5 */ /* 0x000fe2000f8e003f */
[----:B------:R-:W-:Y:S01]  /*6d800*/  BSSY B0, `(.L_x_169) ;  /* 0x00000cc000007945 */ /* 0x000fe20003800000 */
[----:B------:R-:W-:Y:S01]  /*6d810*/  USHF.L.U32 UR7, UR7, UR5, URZ ;  /* 0x0000000507077299 */ /* 0x000fe2000800063f */
[----:B------:R-:W-:Y:S01]  /*6d820*/  IMAD.MOV.U32 R9, RZ, RZ, 0x1 ;  /* 0x00000001ff097424 */ /* 0x000fe200078e00ff */
[----:B------:R-:W-:Y:S01]  /*6d830*/  USHF.L.U32 UR19, UR10, UR5, URZ ;  /* 0x000000050a137299 */ /* 0x000fe2000800063f */
[----:B------:R-:W-:Y:S01]  /*6d840*/  IMAD.MOV.U32 R6, RZ, RZ, RZ ;  /* 0x000000ffff067224 */ /* 0x000fe200078e00ff */
[----:B------:R-:W-:Y:S01]  /*6d850*/  ULDC UR4, c[0x0][0x600] ;  /* 0x0001800000047ab9 */ /* 0x000fe20000000800 */
[----:B------:R-:W-:Y:S01]  /*6d860*/  ULDC UR5, c[0x0][0x14] ;  /* 0x0000050000057ab9 */ /* 0x000fe20000000800 */
[----:B------:R-:W-:-:S02]  /*6d870*/  ULOP3.LUT UR21, UR6, 0x2, URZ, 0xfc, !UPT ;  /* 0x0000000206157892 */ /* 0x000fc4000f8efc3f */
[----:B------:R-:W-:Y:S02]  /*6d880*/  UIMAD.WIDE.U32 UR22, UR8, UR5, URZ ;  /* 0x00000005081672a5 */ /* 0x000fe4000f8e003f */
[----:B------:R-:W-:Y:S02]  /*6d890*/  UIMAD UR13, UR9, UR5, URZ ;  /* 0x00000005090d72a4 */ /* 0x000fe4000f8e023f */
[----:B------:R-:W-:Y:S02]  /*6d8a0*/  UIADD3 UR4, UR4, -0x1, URZ ;  /* 0xffffffff04047890 */ /* 0x000fe4000fffe03f */
[----:B------:R-:W-:Y:S01]  /*6d8b0*/  ULOP3.LUT UR18, URZ, UR7, URZ, 0x33, !UPT ;  /* 0x000000073f127292 */ /* 0x000fe2000f8e333f */
[----:B0-----:R-:W-:Y:S01]  /*6d8c0*/  VIADD R0, R0, 0x7f ;  /* 0x0000007f00007836 */ /* 0x001fe20000000000 */
[----:B------:R-:W-:Y:S01]  /*6d8d0*/  UIADD3 UR13, UR23, UR13, URZ ;  /* 0x0000000d170d7290 */ /* 0x000fe2000fffe03f */
[----:B------:R-:W-:-:S03]  /*6d8e0*/  ULDC.64 UR24, c[0x0][0x198] ;  /* 0x0000660000187ab9 */ /* 0x000fc60000000a00 */
[----:B------:R-:W-:-:S04]  /*6d8f0*/  SHF.R.S32.HI R3, RZ, 0x1f, R0 ;  /* 0x0000001fff037819 */ /* 0x000fc80000011400 */
[----:B------:R-:W-:Y:S01]  /*6d900*/  LEA.HI R3, R3, R0, RZ, 0x7 ;  /* 0x0000000003037211 */ /* 0x000fe200078f38ff */
[----:B------:R-:W-:Y:S01]  /*6d910*/  IMAD.MOV.U32 R0, RZ, RZ, 0x1 ;  /* 0x00000001ff007424 */ /* 0x000fe200078e00ff */
[C---:B-1----:R-:W-:Y:S02]  /*6d920*/  LOP3.LUT P3, RZ, R2.reuse, 0x7f, RZ, 0xc0, !PT ;  /* 0x0000007f02ff7812 */ /* 0x042fe4000786c0ff */
[----:B------:R-:W-:Y:S02]  /*6d930*/  SHF.R.S32.HI R7, RZ, 0x7, R3 ;  /* 0x00000007ff077819 */ /* 0x000fe40000011403 */
[----:B------:R-:W-:-:S03]  /*6d940*/  LOP3.LUT P0, RZ, R2, 0x1f, RZ, 0xc0, !PT ;  /* 0x0000001f02ff7812 */ /* 0x000fc6000780c0ff */
[----:B------:R-:W-:Y:S01]  /*6d950*/  VIADD R14, R7, 0x1 ;  /* 0x00000001070e7836 */ /* 0x000fe20000000000 */
[----:B------:R-:W-:-:S13]  /*6d960*/  PLOP3.LUT P0, PT, P0, P3, PT, 0x8a, 0x0 ;  /* 0x000000000000781c */ /* 0x000fda0000707172 */
.L_x_181:
[----:B------:R-:W-:-:S03]  /*6d970*/  UMOV UR5, 0xffffffff ;  /* 0xffffffff00057882 */ /* 0x000fc60000000000 */
[----:B------:R-:W-:Y:S05]  /*6d980*/  BRA.DIV UR5, `(.L_x_170) ;  /* 0x0000000e05847947 */ /* 0x000fea000b800000 */
[----:B------:R-:W-:-:S13]  /*6d990*/  ELECT P1, URZ, PT ;  /* 0x00000000003f782f */ /* 0x000fda0003820000 */
.L_x_190:
[----:B------:R-:W0:Y:S01]  /*6d9a0*/  LDC R2, c[0x0][0x28c] ;  /* 0x0000a300ff027b82 */ /* 0x000e220000000800 */
[----:B------:R-:W-:Y:S01]  /*6d9b0*/  BSSY B1, `(.L_x_171) ;  /* 0x0000037000017945 */ /* 0x000fe20003800000 */
[----:B0-----:R-:W-:-:S13]  /*6d9c0*/  ISETP.LT.OR P1, PT, R2, 0x1, !P1 ;  /* 0x000000010200780c */ /* 0x001fda0004f21670 */
[----:B------:R-:W-:Y:S05]  /*6d9d0*/  @P1 BRA `(.L_x_172) ;  /* 0x0000000000d01947 */ /* 0x000fea0003800000 */
[----:B------:R-:W-:Y:S02]  /*6d9e0*/  IMAD.SHL.U32 R4, R4, 0x100, RZ ;  /* 0x0000010004047824 */ /* 0x000fe400078e00ff */
[----:B------:R-:W-:Y:S02]  /*6d9f0*/  IMAD.SHL.U32 R8, R8, 0x200, RZ ;  /* 0x0000020008087824 */ /* 0x000fe400078e00ff */
[----:B------:R-:W-:Y:S02]  /*6da00*/  IMAD.MOV.U32 R13, RZ, RZ, RZ ;  /* 0x000000ffff0d7224 */ /* 0x000fe400078e00ff */
[----:B------:R-:W-:Y:S02]  /*6da10*/  IMAD.MOV.U32 R2, RZ, RZ, R14 ;  /* 0x000000ffff027224 */ /* 0x000fe400078e000e */
[----:B------:R-:W-:Y:S02]  /*6da20*/  IMAD.MOV.U32 R3, RZ, RZ, R0 ;  /* 0x000000ffff037224 */ /* 0x000fe400078e0000 */
[----:B------:R-:W-:-:S07]  /*6da30*/  IMAD.MOV.U32 R5, RZ, RZ, R6 ;  /* 0x000000ffff057224 */ /* 0x000fce00078e0006 */
.L_x_176:
[----:B------:R-:W0:Y:S01]  /*6da40*/  S2R R12, SR_CgaCtaId ;  /* 0x00000000000c7919 */ /* 0x000e220000008800 */
[----:B------:R-:W-:-:S04]  /*6da50*/  MOV R11, 0x400 ;  /* 0x00000400000b7802 */ /* 0x000fc80000000f00 */
[----:B0-----:R-:W-:Y:S02]  /*6da60*/  LEA R18, R12, R11, 0x18 ;  /* 0x0000000b0c127211 */ /* 0x001fe400078ec0ff */
[----:B------:R-:W-:Y:S01]  /*6da70*/  SHF.L.U32 R11, R3, 0x1f, RZ ;  /* 0x0000001f030b7819 */ /* 0x000fe200000006ff */
[----:B------:R-:W0:Y:S02]  /*6da80*/  @!P3 LDC R12, c[0x0][0x500] ;  /* 0x00014000ff0cbb82 */ /* 0x000e240000000800 */
[----:B------:R-:W-:-:S04]  /*6da90*/  IMAD R16, R5, 0x8, R18 ;  /* 0x0000000805107824 */ /* 0x000fc800078e0212 */
[----:B------:R-:W1:Y:S02]  /*6daa0*/  SYNCS.PHASECHK.TRANS64.TRYWAIT P1, [R16+URZ+0x10], R11 ;  /* 0x0000100b100075a7 */ /* 0x000e64000802017f */
[----:B-1----:R-:W-:Y:S05]  /*6dab0*/  @!P1 BRA `(.L_x_173) ;  /* 0x0000000c00589947 */ /* 0x002fea0003800000 */
.L_x_191:
[----:B------:R-:W-:Y:S01]  /*6dac0*/  UPRMT UR5, UR21, 0x9910, URZ ;  /* 0x0000991015057896 */ /* 0x000fe2000800003f */
[----:B0-----:R0:W-:Y:S03]  /*6dad0*/  @!P3 SYNCS.ARRIVE.TRANS64 RZ, [R16+URZ], R12 ;  /* 0x0000000c10ffb9a7 */ /* 0x0011e6000800003f */
[----:B------:R-:W-:-:S06]  /*6dae0*/  UISETP.NE.AND UP0, UPT, UR5, 0x2, UPT ;  /* 0x000000020500788c */ /* 0x000fcc000bf05270 */
[----:B------:R-:W-:-:S13]  /*6daf0*/  PLOP3.LUT P1, PT, PT, PT, UP0, 0x80, 0x0 ;  /* 0x000000000000781c */ /* 0x000fda0003f2f008 */
[----:B0-----:R-:W-:Y:S05]  /*6db00*/  @P1 BRA `(.L_x_174) ;  /* 0x0000000000041947 */ /* 0x001fea0003800000 */
[----:B------:R-:W-:Y:S01]  /*6db10*/  BPT.TRAP 0x1 ;  /* 0x000000040000795c */ /* 0x000fe20000300000 */
.L_x_174:
[----:B------:R-:W-:Y:S05]  /*6db20*/  @P0 BRA `(.L_x_175) ;  /* 0x0000000000040947 */ /* 0x000fea0003800000 */
[----:B------:R-:W-:Y:S01]  /*6db30*/  BPT.TRAP 0x1 ;  /* 0x000000040000795c */ /* 0x000fe20000300000 */
.L_x_175:
[C-C-:B-1----:R-:W-:Y:S01]  /*6db40*/  IMAD R11, R5.reuse, 0x10000, R18.reuse ;  /* 0x00010000050b7824 */ /* 0x142fe200078e0212 */
[----:B------:R-:W-:Y:S01]  /*6db50*/  R2UR UR9, R16 ;  /* 0x00000000100972ca */ /* 0x000fe200000e0000 */
[----:B------:R-:W-:Y:S01]  /*6db60*/  IMAD R18, R5, 0x8000, R18 ;  /* 0x0000800005127824 */ /* 0x000fe200078e0212 */
[----:B------:R-:W-:Y:S01]  /*6db70*/  UIADD3 UR14, UP0, UR24, 0xf0, URZ ;  /* 0x000000f0180e7890 */ /* 0x000fe2000ff1e03f */
[----:B------:R-:W-:Y:S01]  /*6db80*/  VIADD R2, R2, 0xffffffff ;  /* 0xffffffff02027836 */ /* 0x000fe20000000000 */
[----:B------:R-:W-:Y:S01]  /*6db90*/  R2UR UR5, R11 ;  /* 0x000000000b0572ca */ /* 0x000fe200000e0000 */
[----:B------:R-:W-:Y:S01]  /*6dba0*/  UIADD3 UR26, UP1, UR24, 0x1f0, URZ ;  /* 0x000001f0181a7890 */ /* 0x000fe2000ff3e03f */
[----:B------:R-:W-:Y:S01]  /*6dbb0*/  R2UR UR7, R18 ;  /* 0x00000000120772ca */ /* 0x000fe200000e0000 */
[----:B------:R-:W-:Y:S01]  /*6dbc0*/  UIADD3.X UR15, URZ, UR25, URZ, UP0, !UPT ;  /* 0x000000193f0f7290 */ /* 0x000fe200087fe43f */
[----:B------:R-:W-:Y:S01]  /*6dbd0*/  R2UR UR11, R8 ;  /* 0x00000000080b72ca */ /* 0x000fe200000e0000 */
[----:B------:R-:W-:Y:S01]  /*6dbe0*/  VIADD R5, R5, 0x1 ;  /* 0x0000000105057836 */ /* 0x000fe20000000000 */
[----:B------:R-:W-:Y:S01]  /*6dbf0*/  R2UR UR10, R13 ;  /* 0x000000000d0a72ca */ /* 0x000fe200000e0000 */
[----:B------:R-:W-:Y:S01]  /*6dc00*/  UIADD3.X UR27, URZ, UR25, URZ, UP1, !UPT ;  /* 0x000000193f1b7290 */ /* 0x000fe20008ffe43f */
[----:B------:R-:W-:Y:S01]  /*6dc10*/  R2UR UR12, R10 ;  /* 0x000000000a0c72ca */ /* 0x000fe200000e0000 */
[----:B------:R-:W-:Y:S01]  /*6dc20*/  UMOV UR16, 0x0 ;  /* 0x0000000000107882 */ /* 0x000fe20000000000 */
[----:B------:R-:W-:Y:S01]  /*6dc30*/  R2UR UR20, R4 ;  /* 0x00000000041472ca */ /* 0x000fe200000e0000 */
[----:B------:R-:W-:Y:S01]  /*6dc40*/  UMOV UR17, 0x10000000 ;  /* 0x1000000000117882 */ /* 0x000fe20000000000 */
[----:B------:R-:W-:Y:S01]  /*6dc50*/  ISETP.GT.AND P2, PT, R2, 0x1, PT ;  /* 0x000000010200780c */ /* 0x000fe20003f44270 */
[----:B------:R-:W-:Y:S01]  /*6dc60*/  UIADD3 UR8, UR5, 0x100, URZ ;  /* 0x0000010005087890 */ /* 0x000fe2000fffe03f */
[----:B------:R-:W-:Y:S01]  /*6dc70*/  ISETP.NE.AND P1, PT, R5, 0x2, PT ;  /* 0x000000020500780c */ /* 0x000fe20003f25270 */
[----:B------:R-:W-:Y:S01]  /*6dc80*/  UIADD3 UR7, UR7, 0x20100, URZ ;  /* 0x0002010007077890 */ /* 0x000fe2000fffe03f */
[----:B------:R-:W-:-:S02]  /*6dc90*/  VIADD R13, R13, 0x80 ;  /* 0x000000800d0d7836 */ /* 0x000fc40000000000 */
[----:B------:R-:W-:Y:S02]  /*6dca0*/  SEL R12, RZ, 0x1, P1 ;  /* 0x00000001ff0c7807 */ /* 0x000fe40000800000 */
[----:B------:R-:W-:Y:S02]  /*6dcb0*/  SEL R5, R5, RZ, P1 ;  /* 0x000000ff05057207 */ /* 0x000fe40000800000 */
[----:B------:R0:W-:Y:S01]  /*6dcc0*/  UTMALDG.3D [UR8], [UR14], desc[UR16] ;  /* 0x000010080e0075b4 */ /* 0x0001e20008011000 */
[----:B------:R-:W-:Y:S01]  /*6dcd0*/  LOP3.LUT R3, R3, R12, RZ, 0x3c, !PT ;  /* 0x0000000c03037212 */ /* 0x000fe200078e3cff */
[----:B0-----:R-:W-:Y:S01]  /*6dce0*/  UMOV UR8, UR7 ;  /* 0x0000000700087c82 */ /* 0x001fe20008000000 */
[----:B------:R-:W-:Y:S02]  /*6dcf0*/  UMOV UR11, UR20 ;  /* 0x00000014000b7c82 */ /* 0x000fe40008000000 */
[----:B------:R0:W-:Y:S02]  /*6dd00*/  UTMALDG.3D [UR8], [UR26], desc[UR16] ;  /* 0x000010081a0075b4 */ /* 0x0001e40008011000 */
[----:B0-----:R-:W-:Y:S05]  /*6dd10*/  @P2 BRA `(.L_x_176) ;  /* 0xfffffffc00482947 */ /* 0x001fea000383ffff */
.L_x_172:
[----:B------:R-:W-:Y:S05]  /*6dd20*/  BSYNC B1 ;  /* 0x0000000000017941 */ /* 0x000fea0003800000 */
.L_x_171:
[----:B------:R-:W2:Y:S01]  /*6dd30*/  LDL.LU R16, [R1+0xc60] ;  /* 0x000c600001107983 */ /* 0x000ea20000300800 */
[----:B------:R-:W-:Y:S01]  /*6dd40*/  LOP3.LUT P4, RZ, R9, 0xff, RZ, 0xc0, !PT ;  /* 0x000000ff09ff7812 */ /* 0x000fe2000788c0ff */
[----:B------:R-:W-:Y:S01]  /*6dd50*/  IMAD.IADD R6, R7, 0x1, R6 ;  /* 0x0000000107067824 */ /* 0x000fe200078e0206 */
[----:B------:R-:W-:Y:S01]  /*6dd60*/  ULDC.64 UR8, c[0x0][0x650] ;  /* 0x0001940000087ab9 */ /* 0x000fe20000000a00 */
[----:B------:R-:W3:Y:S01]  /*6dd70*/  LDL.LU R15, [R1+0xc64] ;  /* 0x000c6400010f7983 */ /* 0x000ee20000300800 */
[----:B------:R-:W-:Y:S01]  /*6dd80*/  BSSY B1, `(.L_x_177) ;  /* 0x0000071000017945 */ /* 0x000fe20003800000 */
[----:B------:R-:W-:Y:S01]  /*6dd90*/  IMAD.MOV.U32 R8, RZ, RZ, -0x1 ;  /* 0xffffffffff087424 */ /* 0x000fe200078e00ff */
[----:B------:R-:W-:Y:S01]  /*6dda0*/  SHF.R.U32.HI R2, RZ, 0x1, R6 ;  /* 0x00000001ff027819 */ /* 0x000fe20000011606 */
[----:B------:R-:W-:Y:S01]  /*6ddb0*/  IMAD.MOV.U32 R4, RZ, RZ, -0x1 ;  /* 0xffffffffff047424 */ /* 0x000fe200078e00ff */
[----:B------:R-:W-:Y:S01]  /*6ddc0*/  ISETP.GT.U32.AND P1, PT, R6, 0x1, PT ;  /* 0x000000010600780c */ /* 0x000fe20003f24070 */
[----:B------:R-:W-:Y:S01]  /*6ddd0*/  IMAD.MOV.U32 R10, RZ, RZ, -0x1 ;  /* 0xffffffffff0a7424 */ /* 0x000fe200078e00ff */
[----:B------:R-:W-:-:S02]  /*6dde0*/  LOP3.LUT R2, R2, 0x1, RZ, 0xc0, !PT ;  /* 0x0000000102027812 */ /* 0x000fc400078ec0ff */
[C---:B------:R-:W-:Y:S01]  /*6ddf0*/  ISETP.LT.U32.AND P1, PT, R7.reuse, 0x2, P1 ;  /* 0x000000020700780c */ /* 0x040fe20000f21070 */
[----:B------:R-:W0:Y:S01]  /*6de00*/  @P4 S2R R3, SR_CgaCtaId ;  /* 0x0000000000034919 */ /* 0x000e220000008800 */
[----:B------:R-:W-:Y:S02]  /*6de10*/  ISETP.NE.U32.AND P2, PT, R2, 0x1, PT ;  /* 0x000000010200780c */ /* 0x000fe40003f45070 */
[----:B------:R-:W-:Y:S02]  /*6de20*/  @P4 MOV R2, 0x400 ;  /* 0x0000040000024802 */ /* 0x000fe40000000f00 */
[----:B------:R-:W-:Y:S02]  /*6de30*/  ISETP.GT.U32.AND P2, PT, R7, 0x1, !P2 ;  /* 0x000000010700780c */ /* 0x000fe40005744070 */
[----:B------:R-:W-:Y:S02]  /*6de40*/  LOP3.LUT R6, R6, 0x1, RZ, 0xc0, !PT ;  /* 0x0000000106067812 */ /* 0x000fe400078ec0ff */
[----:B------:R-:W-:-:S02]  /*6de50*/  PRMT R9, RZ, 0x7610, R9 ;  /* 0x00007610ff097816 */ /* 0x000fc40000000009 */
[----:B0-----:R-:W-:Y:S02]  /*6de60*/  @P4 LEA R2, R3, R2, 0x18 ;  /* 0x0000000203024211 */ /* 0x001fe400078ec0ff */
[----:B------:R-:W-:Y:S02]  /*6de70*/  SEL R3, RZ, 0x1, !P1 ;  /* 0x00000001ff037807 */ /* 0x000fe40004800000 */
[----:B------:R0:W-:Y:S02]  /*6de80*/  @P4 SYNCS.ARRIVE.TRANS64.A1T0 RZ, [R2+URZ+0x38], RZ ;  /* 0x000038ff02ff49a7 */ /* 0x0001e4000810003f */
[----:B0-----:R-:W-:-:S04]  /*6de90*/  SEL R2, RZ, 0x1, !P2 ;  /* 0x00000001ff027807 */ /* 0x001fc80005000000 */
[----:B------:R-:W-:Y:S02]  /*6dea0*/  LOP3.LUT R0, R2, R0, R3, 0x96, !PT ;  /* 0x0000000002007212 */ /* 0x000fe400078e9603 */
[----:B------:R-:W-:Y:S02]  /*6deb0*/  PRMT R2, RZ, 0x7610, R2 ;  /* 0x00007610ff027816 */ /* 0x000fe40000000002 */
[----:B---3--:R-:W-:-:S04]  /*6dec0*/  IADD3 R15, P1, R15, UR22, RZ ;  /* 0x000000160f0f7c10 */ /* 0x008fc8000ff3e0ff */
[----:B--2---:R-:W-:Y:S01]  /*6ded0*/  IADD3.X R16, R16, UR13, RZ, P1, !PT ;  /* 0x0000000d10107c10 */ /* 0x004fe20008ffe4ff */
[----:B------:R0:W-:Y:S01]  /*6dee0*/  STL [R1+0xc64], R15 ;  /* 0x000c640f01007387 */ /* 0x0001e20000100800 */
[----:B------:R-:W-:-:S03]  /*6def0*/  ISETP.GE.U32.AND P1, PT, R15, UR8, PT ;  /* 0x000000080f007c0c */ /* 0x000fc6000bf26070 */
[----:B------:R0:W-:Y:S01]  /*6df00*/  STL [R1+0xc60], R16 ;  /* 0x000c601001007387 */ /* 0x0001e20000100800 */
[----:B------:R-:W-:-:S13]  /*6df10*/  ISETP.GE.U32.AND.EX P1, PT, R16, UR9, PT, P1 ;  /* 0x0000000910007c0c */ /* 0x000fda000bf26110 */
[----:B0-----:R-:W-:Y:S05]  /*6df20*/  @P1 BRA `(.L_x_178) ;  /* 0x0000000400581947 */ /* 0x001fea0003800000 */
[----:B------:R-:W0:Y:S01]  /*6df30*/  S2R R8, SR_CTAID.X ;  /* 0x0000000000087919 */ /* 0x000e220000002500 */
[----:B------:R-:W1:Y:S01]  /*6df40*/  LDC R11, c[0x0][0x65c] ;  /* 0x00019700ff0b7b82 */ /* 0x000e620000000800 */
[----:B------:R-:W-:Y:S01]  /*6df50*/  ULDC UR5, c[0x0][0x150] ;  /* 0x0000540000057ab9 */ /* 0x000fe20000000800 */
[----:B------:R-:W-:Y:S01]  /*6df60*/  ULDC.64 UR8, c[0x0][0x628] ;  /* 0x00018a0000087ab9 */ /* 0x000fe20000000a00 */
[----:B------:R-:W2:Y:S01]  /*6df70*/  S2R R5, SR_CTAID.Y ;  /* 0x0000000000057919 */ /* 0x000ea20000002600 */
[----:B------:R-:W-:Y:S01]  /*6df80*/  ISETP.NE.U32.AND P1, PT, RZ, UR8, PT ;  /* 0x00000008ff007c0c */ /* 0x000fe2000bf25070 */
[----:B------:R-:W-:-:S03]  /*6df90*/  ULDC UR7, c[0x0][0x630] ;  /* 0x00018c0000077ab9 */ /* 0x000fc60000000800 */
[----:B------:R-:W3:Y:S01]  /*6dfa0*/  LDC R3, c[0x0][0x144] ;  /* 0x00005100ff037b82 */ /* 0x000ee20000000800 */
[----:B------:R-:W-:-:S07]  /*6dfb0*/  ISETP.NE.AND.EX P1, PT, RZ, UR9, PT, P1 ;  /* 0x00000009ff007c0c */ /* 0x000fce000bf25310 */
[----:B------:R-:W4:Y:S01]  /*6dfc0*/  LDC R12, c[0x0][0x148] ;  /* 0x00005200ff0c7b82 */ /* 0x000f220000000800 */
[----:B-1----:R-:W-:Y:S02]  /*6dfd0*/  ISETP.NE.AND P5, PT, R11, 0x1, PT ;  /* 0x000000010b00780c */ /* 0x002fe40003fa5270 */
[----:B0-----:R-:W-:Y:S02]  /*6dfe0*/  I2FP.F32.U32 R2, R8 ;  /* 0x0000000800027245 */ /* 0x001fe40000201000 */
[----:B--2---:R-:W-:-:S03]  /*6dff0*/  I2FP.F32.U32 R4, R5 ;  /* 0x0000000500047245 */ /* 0x004fc60000201000 */
[----:B------:R-:W-:Y:S01]  /*6e000*/  FMUL R2, R2, UR5 ;  /* 0x0000000502027c20 */ /* 0x000fe20008400000 */
[----:B------:R-:W-:Y:S02]  /*6e010*/  ULDC UR5, c[0x0][0x154] ;  /* 0x0000550000057ab9 */ /* 0x000fe40000000800 */
[----:B------:R-:W-:-:S03]  /*6e020*/  FMUL R10, R4, UR5 ;  /* 0x00000005040a7c20 */ /* 0x000fc60008400000 */
[----:B------:R-:W0:Y:S08]  /*6e030*/  F2I.U32.TRUNC.NTZ R2, R2 ;  /* 0x0000000200027305 */ /* 0x000e30000020f000 */
[----:B------:R-:W1:Y:S01]  /*6e040*/  F2I.U32.TRUNC.NTZ R10, R10 ;  /* 0x0000000a000a7305 */ /* 0x000e62000020f000 */
[----:B0-----:R-:W-:Y:S02]  /*6e050*/  IMAD.MOV R4, RZ, RZ, -R2 ;  /* 0x000000ffff047224 */ /* 0x001fe400078e0a02 */
[----:B------:R-:W-:-:S02]  /*6e060*/  IMAD.MOV.U32 R2, RZ, RZ, R15 ;  /* 0x000000ffff027224 */ /* 0x000fc400078e000f */
[----:B---3--:R-:W-:Y:S02]  /*6e070*/  IMAD R8, R3, R4, R8 ;  /* 0x0000000403087224 */ /* 0x008fe400078e0208 */
[----:B-1----:R-:W-:-:S04]  /*6e080*/  IMAD.MOV R3, RZ, RZ, -R10 ;  /* 0x000000ffff037224 */ /* 0x002fc800078e0a0a */
[----:B----4-:R-:W-:Y:S02]  /*6e090*/  @P5 IMAD R8, R12, R3, R5 ;  /* 0x000000030c085224 */ /* 0x010fe400078e0205 */
[----:B------:R-:W-:Y:S01]  /*6e0a0*/  IMAD.MOV.U32 R3, RZ, RZ, R16 ;  /* 0x000000ffff037224 */ /* 0x000fe200078e0010 */
[----:B------:R-:W-:Y:S06]  /*6e0b0*/  @!P1 BRA `(.L_x_179) ;  /* 0x0000000000289947 */ /* 0x000fec0003800000 */
[----:B------:R-:W-:Y:S02]  /*6e0c0*/  ULDC UR5, c[0x0][0x634] ;  /* 0x00018d0000057ab9 */ /* 0x000fe40000000800 */
[----:B------:R-:W-:-:S05]  /*6e0d0*/  IADD3 R3, P1, R15, UR5, RZ ;  /* 0x000000050f037c10 */ /* 0x000fca000ff3e0ff */
[----:B------:R-:W-:-:S04]  /*6e0e0*/  IMAD.X R11, RZ, RZ, R16, P1 ;  /* 0x000000ffff0b7224 */ /* 0x000fc800008e0610 */
[----:B------:R-:W-:-:S04]  /*6e0f0*/  IMAD.WIDE.U32 R4, R11, UR8, RZ ;  /* 0x000000080b047c25 */ /* 0x000fc8000f8e00ff */
[----:B------:R-:W-:-:S04]  /*6e100*/  IMAD.WIDE.U32 R4, P1, R3, UR9, R4 ;  /* 0x0000000903047c25 */ /* 0x000fc8000f820004 */
[----:B------:R-:W-:-:S04]  /*6e110*/  IMAD.WIDE.U32 R2, R3, UR8, RZ ;  /* 0x0000000803027c25 */ /* 0x000fc8000f8e00ff */
[----:B------:R-:W-:Y:S01]  /*6e120*/  IMAD.MOV.U32 R2, RZ, RZ, R5 ;  /* 0x000000ffff027224 */ /* 0x000fe200078e0005 */
[----:B------:R-:W-:Y:S01]  /*6e130*/  IADD3 RZ, P2, R3, R4, RZ ;  /* 0x0000000403ff7210 */ /* 0x000fe20007f5e0ff */
[----:B------:R-:W-:-:S04]  /*6e140*/  IMAD.X R3, RZ, RZ, RZ, P1 ;  /* 0x000000ffff037224 */ /* 0x000fc800008e06ff */
[----:B------:R-:W-:-:S08]  /*6e150*/  IMAD.WIDE.U32.X R2, R11, UR9, R2, P2 ;  /* 0x000000090b027c25 */ /* 0x000fd000090e0402 */
.L_x_179:
[--C-:B------:R-:W-:Y:S01]  /*6e160*/  SHF.R.U64 R10, R2, UR7, R3.reuse ;  /* 0x00000007020a7c19 */ /* 0x100fe20008001203 */
[----:B------:R-:W-:Y:S01]  /*6e170*/  ULDC.64 UR8, c[0x0][0x620] ;  /* 0x0001880000087ab9 */ /* 0x000fe20000000a00 */
[----:B------:R-:W-:Y:S01]  /*6e180*/  SHF.R.U32.HI R2, RZ, UR7, R3 ;  /* 0x00000007ff027c19 */ /* 0x000fe20008011603 */
[----:B------:R-:W-:Y:S01]  /*6e190*/  IMAD.MOV.U32 R3, RZ, RZ, R16 ;  /* 0x000000ffff037224 */ /* 0x000fe200078e0010 */
[----:B------:R-:W-:Y:S01]  /*6e1a0*/  IADD3 R11, P1, RZ, -R10, RZ ;  /* 0x8000000aff0b7210 */ /* 0x000fe20007f3e0ff */
[----:B------:R-:W-:-:S04]  /*6e1b0*/  ULDC UR5, c[0x0][0x618] ;  /* 0x0001860000057ab9 */ /* 0x000fc80000000800 */
[----:B------:R-:W-:-:S04]  /*6e1c0*/  IMAD.X R2, RZ, RZ, ~R2, P1 ;  /* 0x000000ffff027224 */ /* 0x000fc800008e0e02 */
[----:B------:R-:W-:-:S04]  /*6e1d0*/  IMAD R2, R2, UR8, RZ ;  /* 0x0000000802027c24 */ /* 0x000fc8000f8e02ff */
[----:B------:R-:W-:Y:S02]  /*6e1e0*/  IMAD R5, R11, UR9, R2 ;  /* 0x000000090b057c24 */ /* 0x000fe4000f8e0202 */
[----:B------:R-:W-:-:S04]  /*6e1f0*/  IMAD.MOV.U32 R2, RZ, RZ, R15 ;  /* 0x000000ffff027224 */ /* 0x000fc800078e000f */
[----:B------:R-:W-:Y:S01]  /*6e200*/  IMAD.WIDE.U32 R2, R11, UR8, R2 ;  /* 0x000000080b027c25 */ /* 0x000fe2000f8e0002 */
[----:B------:R-:W-:Y:S02]  /*6e210*/  ULDC.64 UR8, c[0x0][0x640] ;  /* 0x0001900000087ab9 */ /* 0x000fe40000000a00 */
[----:B------:R-:W-:Y:S01]  /*6e220*/  ISETP.NE.U32.AND P1, PT, RZ, UR8, PT ;  /* 0x00000008ff007c0c */ /* 0x000fe2000bf25070 */
[----:B------:R-:W-:-:S03]  /*6e230*/  IMAD.IADD R3, R3, 0x1, R5 ;  /* 0x0000000103037824 */ /* 0x000fc600078e0205 */
[----:B------:R-:W-:Y:S02]  /*6e240*/  ISETP.NE.AND.EX P1, PT, RZ, UR9, PT, P1 ;  /* 0x00000009ff007c0c */ /* 0x000fe4000bf25310 */
[--C-:B------:R-:W-:Y:S02]  /*6e250*/  SHF.R.U64 R11, R2, UR5, R3.reuse ;  /* 0x00000005020b7c19 */ /* 0x100fe40008001203 */
[----:B------:R-:W-:Y:S01]  /*6e260*/  SHF.R.U32.HI R2, RZ, UR5, R3 ;  /* 0x00000005ff027c19 */ /* 0x000fe20008011603 */
[----:B------:R-:W-:-:S03]  /*6e270*/  ULDC UR5, c[0x0][0x608] ;  /* 0x0001820000057ab9 */ /* 0x000fc60000000800 */
[--C-:B------:R-:W-:Y:S02]  /*6e280*/  SHF.R.U64 R12, R11, UR5, R2.reuse ;  /* 0x000000050b0c7c19 */ /* 0x100fe40008001202 */
[----:B------:R-:W-:Y:S01]  /*6e290*/  SHF.R.U32.HI R3, RZ, UR5, R2 ;  /* 0x00000005ff037c19 */ /* 0x000fe20008011602 */
[----:B------:R-:W-:-:S03]  /*6e2a0*/  ULDC UR5, c[0x0][0x658] ;  /* 0x0001960000057ab9 */ /* 0x000fc60000000800 */
[--C-:B------:R-:W-:Y:S02]  /*6e2b0*/  SHF.R.U64 R13, R12, UR5, R3.reuse ;  /* 0x000000050c0d7c19 */ /* 0x100fe40008001203 */
[----:B------:R-:W-:-:S03]  /*6e2c0*/  SHF.R.U32.HI R15, RZ, UR5, R3 ;  /* 0x00000005ff0f7c19 */ /* 0x000fc60008011603 */
[----:B------:R-:W-:Y:S02]  /*6e2d0*/  IMAD.MOV.U32 R2, RZ, RZ, R13 ;  /* 0x000000ffff027224 */ /* 0x000fe400078e000d */
        /* <DEDUP_REMOVED lines=12> */
.L_x_180:
[----:B------:R-:W-:Y:S01]  /*6e3a0*/  ULDC UR5, c[0x0][0x648] ;  /* 0x0001920000057ab9 */ /* 0x000fe20000000800 */
[----:B------:R-:W-:Y:S02]  /*6e3b0*/  LOP3.LUT R12, R12, UR18, RZ, 0xc0, !PT ;  /* 0x000000120c0c7c12 */ /* 0x000fe4000f8ec0ff */
[----:B------:R-:W-:Y:S01]  /*6e3c0*/  SHF.R.U64 R3, R2, UR5, R3 ;  /* 0x0000000502037c19 */ /* 0x000fe20008001203 */
[----:B------:R-:W-:-:S04]  /*6e3d0*/  ULDC UR5, c[0x0][0x638] ;  /* 0x00018e0000057ab9 */ /* 0x000fc80000000800 */
[----:B------:R-:W-:Y:S02]  /*6e3e0*/  IMAD.MOV R2, RZ, RZ, -R3 ;  /* 0x000000ffff027224 */ /* 0x000fe400078e0a03 */
[----:B------:R-:W-:Y:S02]  /*6e3f0*/  IMAD R5, R3, UR19, R12 ;  /* 0x0000001303057c24 */ /* 0x000fe4000f8e020c */
[----:B------:R-:W-:Y:S01]  /*6e400*/  IMAD R13, R2, UR5, R13 ;  /* 0x00000005020d7c24 */ /* 0x000fe2000f8e020d */
[----:B------:R-:W-:Y:S01]  /*6e410*/  ULDC UR5, c[0x0][0x610] ;  /* 0x0001840000057ab9 */ /* 0x000fe20000000800 */
[----:B------:R-:W-:Y:S01]  /*6e420*/  LOP3.LUT R2, R11, UR4, RZ, 0xc0, !PT ;  /* 0x000000040b027c12 */ /* 0x000fe2000f8ec0ff */
[----:B------:R-:W-:Y:S01]  /*6e430*/  IMAD R8, R5, UR5, R8 ;  /* 0x0000000505087c24 */ /* 0x000fe2000f8e0208 */
[----:B------:R-:W-:-:S03]  /*6e440*/  ULDC UR5, c[0x0][0x600] ;  /* 0x0001800000057ab9 */ /* 0x000fc60000000800 */
[----:B------:R-:W-:Y:S02]  /*6e450*/  IMAD R13, R13, UR5, R2 ;  /* 0x000000050d0d7c24 */ /* 0x000fe4000f8e0202 */
[----:B------:R-:W-:-:S03]  /*6e460*/  IMAD.MOV.U32 R2, RZ, RZ, 0x1 ;  /* 0x00000001ff027424 */ /* 0x000fc600078e00ff */
[----:B------:R-:W-:Y:S02]  /*6e470*/  SEL R4, R13, R8, !P5 ;  /* 0x000000080d047207 */ /* 0x000fe40006800000 */
[----:B------:R-:W-:-:S07]  /*6e480*/  SEL R8, R8, R13, !P5 ;  /* 0x0000000d08087207 */ /* 0x000fce0006800000 */
.L_x_178:
[----:B------:R-:W-:Y:S05]  /*6e490*/  BSYNC B1 ;  /* 0x0000000000017941 */ /* 0x000fea0003800000 */
.L_x_177:
[----:B------:R-:W-:-:S13]  /*6e4a0*/  LOP3.LUT P1, RZ, R2, 0xff, RZ, 0xc0, !PT ;  /* 0x000000ff02ff7812 */ /* 0x000fda000782c0ff */
[----:B------:R-:W-:Y:S05]  /*6e4b0*/  @P1 BRA `(.L_x_181) ;  /* 0xfffffff4002c1947 */ /* 0x000fea000383ffff */
[----:B------:R-:W-:Y:S05]  /*6e4c0*/  BSYNC B0 ;  /* 0x0000000000007941 */ /* 0x000fea0003800000 */
.L_x_169:
[----:B------:R-:W-:-:S03]  /*6e4d0*/  UMOV UR5, 0xffffffff ;  /* 0xffffffff00057882 */ /* 0x000fc60000000000 */
[----:B------:R-:W-:Y:S05]  /*6e4e0*/  BRA.DIV UR5, `(.L_x_182) ;  /* 0x0000000205e07947 */ /* 0x000fea000b800000 */
[----:B------:R-:W-:-:S13]  /*6e4f0*/  ELECT P0, URZ, PT ;  /* 0x00000000003f782f */ /* 0x000fda0003800000 */
.L_x_194:
[----:B------:R-:W-:Y:S04]  /*6e500*/  BSSY B0, `(.L_x_183) ;  /* 0x000001a000007945 */ /* 0x000fe80003800000 */
[----:B------:R-:W-:Y:S05]  /*6e510*/  @!P0 BRA `(.L_x_184) ;  /* 0x0000000000608947 */ /* 0x000fea0003800000 */
[----:B------:R-:W-:-:S04]  /*6e520*/  ULOP3.LUT UR5, UR6, 0x2, URZ, 0xfc, !UPT ;  /* 0x0000000206057892 */ /* 0x000fc8000f8efc3f */
[----:B------:R-:W-:-:S06]  /*6e530*/  UISETP.NE.AND UP0, UPT, UR5, 0x3, UPT ;  /* 0x000000030500788c */ /* 0x000fcc000bf05270 */
[----:B------:R-:W-:-:S13]  /*6e540*/  PLOP3.LUT P0, PT, PT, PT, UP0, 0x80, 0x0 ;  /* 0x000000000000781c */ /* 0x000fda0003f0f008 */
[----:B------:R-:W-:Y:S05]  /*6e550*/  @!P0 BRA `(.L_x_185) ;  /* 0x0000000000048947 */ /* 0x000fea0003800000 */
[----:B------:R-:W-:Y:S01]  /*6e560*/  BPT.TRAP 0x1 ;  /* 0x000000040000795c */ /* 0x000fe20000300000 */
.L_x_185:
[----:B------:R-:W0:Y:S01]  /*6e570*/  S2R R3, SR_CgaCtaId ;  /* 0x0000000000037919 */ /* 0x000e220000008800 */
[----:B------:R-:W-:-:S04]  /*6e580*/  MOV R2, 0x400 ;  /* 0x0000040000027802 */ /* 0x000fc80000000f00 */
[----:B0-----:R-:W-:Y:S02]  /*6e590*/  LEA R3, R3, R2, 0x18 ;  /* 0x0000000203037211 */ /* 0x001fe400078ec0ff */
[----:B------:R-:W-:-:S03]  /*6e5a0*/  SHF.L.U32 R2, R0, 0x1f, RZ ;  /* 0x0000001f00027819 */ /* 0x000fc600000006ff */
[----:B------:R-:W-:-:S04]  /*6e5b0*/  VIADD R3, R3, 0x10 ;  /* 0x0000001003037836 */ /* 0x000fc80000000000 */
[----:B------:R-:W-:-:S04]  /*6e5c0*/  IMAD R5, R6, 0x8, R3 ;  /* 0x0000000806057824 */ /* 0x000fc800078e0203 */
[----:B------:R-:W0:Y:S02]  /*6e5d0*/  SYNCS.PHASECHK.TRANS64.TRYWAIT P0, [R5+URZ], R2 ;  /* 0x00000002050075a7 */ /* 0x000e24000800017f */
[----:B0-----:R-:W-:Y:S05]  /*6e5e0*/  @!P0 BRA `(.L_x_186) ;  /* 0x0000000000c48947 */ /* 0x001fea0003800000 */
.L_x_195:
[----:B------:R-:W-:-:S05]  /*6e5f0*/  VIADD R6, R6, 0x1 ;  /* 0x0000000106067836 */ /* 0x000fca0000000000 */
[----:B------:R-:W-:-:S04]  /*6e600*/  ISETP.NE.AND P0, PT, R6, 0x2, PT ;  /* 0x000000020600780c */ /* 0x000fc80003f05270 */
[----:B0-----:R-:W-:Y:S02]  /*6e610*/  SEL R5, RZ, 0x1, P0 ;  /* 0x00000001ff057807 */ /* 0x001fe40000000000 */
[----:B------:R-:W-:Y:S02]  /*6e620*/  SEL R6, R6, RZ, P0 ;  /* 0x000000ff06067207 */ /* 0x000fe40000000000 */
[----:B------:R-:W-:-:S03]  /*6e630*/  LOP3.LUT R0, R0, R5, RZ, 0x3c, !PT ;  /* 0x0000000500007212 */ /* 0x000fc600078e3cff */
[----:B------:R-:W-:Y:S01]  /*6e640*/  IMAD R3, R6, 0x8, R3 ;  /* 0x0000000806037824 */ /* 0x000fe200078e0203 */
[----:B------:R-:W-:-:S07]  /*6e650*/  SHF.L.U32 R0, R0, 0x1f, RZ ;  /* 0x0000001f00007819 */ /* 0x000fce00000006ff */
.L_x_187:
[----:B0-----:R0:W1:Y:S02]  /*6e660*/  SYNCS.PHASECHK.TRANS64.TRYWAIT P0, [R3+URZ], R0 ;  /* 0x00000000030075a7 */ /* 0x001064000800017f */
[----:B-1----:R-:W-:Y:S05]  /*6e670*/  @!P0 NANOSLEEP.SYNCS 0x989680 ;  /* 0x009896800000895d */ /* 0x002fea0003900000 */
[----:B------:R-:W1:Y:S02]  /*6e680*/  @!P0 SYNCS.PHASECHK.TRANS64 P0, [R3+URZ], R0 ;  /* 0x00000000030085a7 */ /* 0x000e64000800007f */
[----:B-1----:R-:W-:Y:S05]  /*6e690*/  @!P0 BRA `(.L_x_187) ;  /* 0xfffffffc00f08947 */ /* 0x002fea000383ffff */
.L_x_184:
[----:B------:R-:W-:Y:S05]  /*6e6a0*/  BSYNC B0 ;  /* 0x0000000000007941 */ /* 0x000fea0003800000 */
.L_x_183:
[----:B------:R-:W-:Y:S05]  /*6e6b0*/  EXIT ;  /* 0x000000000000794d */ /* 0x000fea0003800000 */
.L_x_17:
[----:B-1----:R-:W-:-:S04]  /*6e6c0*/  IMAD.U32 R3, RZ, RZ, UR20 ;  /* 0x00000014ff037e24 */ /* 0x002fc8000f8e00ff */
[----:B------:R1:W3:Y:S03]  /*6e6d0*/  SYNCS.PHASECHK.TRANS64.TRYWAIT P0, [R3+URZ], R2 ;  /* 0x00000002030075a7 */ /* 0x0002e6000800017f */
[----:B---3--:R-:W-:Y:S05]  /*6e6e0*/  @!P0 NANOSLEEP.SYNCS 0x989680 ;  /* 0x009896800000895d */ /* 0x008fea0003900000 */
[----:B------:R-:W3:Y:S02]  /*6e6f0*/  @!P0 SYNCS.PHASECHK.TRANS64 P0, [R3+URZ], R2 ;  /* 0x00000002030085a7 */ /* 0x000ee4000800007f */
[----:B---3--:R-:W-:Y:S05]  /*6e700*/  @!P0 BRA `(.L_x_17) ;  /* 0xfffffffc00ec8947 */ /* 0x008fea000383ffff */
[----:B------:R-:W-:Y:S05]  /*6e710*/  BRA `(.L_x_16) ;  /* 0xfffff96400147947 */ /* 0x000fea000383ffff */
.L_x_23:
[----:B-----5:R1:W-:Y:S02]  /*6e720*/  STL [R1+0xc6c], R0 ;  /* 0x000c6c0001007387 */ /* 0x0203e40000100800 */
[----:B-1----:R-:W-:-:S04]  /*6e730*/  IMAD.U32 R0, RZ, RZ, UR22 ;  /* 0x00000016ff007e24 */ /* 0x002fc8000f8e00ff */
[----:B------:R1:W3:Y:S03]  /*6e740*/  SYNCS.PHASECHK.TRANS64.TRYWAIT P0, [R0+URZ], R3 ;  /* 0x00000003000075a7 */ /* 0x0002e6000800017f */
[----:B---3--:R-:W-:Y:S05]  /*6e750*/  @!P0 NANOSLEEP.SYNCS 0x989680 ;  /* 0x009896800000895d */ /* 0x008fea0003900000 */
[----:B------:R1:W3:Y:S02]  /*6e760*/  @!P0 SYNCS.PHASECHK.TRANS64 P0, [R0+URZ], R3 ;  /* 0x00000003000085a7 */ /* 0x0002e4000800007f */
[----:B-1----:R1:W5:Y:S02]  /*6e770*/  LDL.LU R0, [R1+0xc6c] ;  /* 0x000c6c0001007983 */ /* 0x0023640000300800 */
[----:B-1-3--:R-:W-:Y:S05]  /*6e780*/  @!P0 BRA `(.L_x_23) ;  /* 0xfffffffc00e48947 */ /* 0x00afea000383ffff */
[----:B------:R-:W-:Y:S05]  /*6e790*/  BRA `(.L_x_22) ;  /* 0xfffffa80001c7947 */ /* 0x000fea000383ffff */
.L_x_170:
[----:B------:R-:W-:Y:S01]  /*6e7a0*/  BSSY B1, `(.L_x_188) ;  /* 0x0000006000017945 */ /* 0x000fe20003800000 */
[----:B------:R-:W-:-:S07]  /*6e7b0*/  IMAD.MOV.U32 R2, RZ, RZ, -0x1 ;  /* 0xffffffffff027424 */ /* 0x000fce00078e00ff */
[----:B------:R-:W-:Y:S05]  /*6e7c0*/  WARPSYNC.COLLECTIVE R2, `(.L_x_189) ;  /* 0x00000000020c7348 */ /* 0x000fea0003c00000 */
[----:B------:R-:W-:Y:S02]  /*6e7d0*/  ELECT P1, UR62, PT ;  /* 0x00000000003e782f */ /* 0x000fe40003820000 */
[----:B------:R-:W-:Y:S01]  /*6e7e0*/  MOV R2, UR62 ;  /* 0x0000003e00027c02 */ /* 0x000fe20008000f00 */
[----:B------:R-:W-:Y:S10]  /*6e7f0*/  ENDCOLLECTIVE ;  /* 0x000000000000791b */ /* 0x000ff40003800000 */
.L_x_189:
[----:B------:R-:W-:Y:S05]  /*6e800*/  BSYNC B1 ;  /* 0x0000000000017941 */ /* 0x000fea0003800000 */
.L_x_188:
[----:B------:R-:W-:Y:S05]  /*6e810*/  BRA `(.L_x_190) ;  /* 0xfffffff000607947 */ /* 0x000fea000383ffff */
.L_x_173:
[----:B-1----:R1:W2:Y:S02]  /*6e820*/  SYNCS.PHASECHK.TRANS64.TRYWAIT P1, [R16+URZ+0x10], R11 ;  /* 0x0000100b100075a7 */ /* 0x0022a4000802017f */
[----:B--2---:R-:W-:Y:S05]  /*6e830*/  @!P1 NANOSLEEP.SYNCS 0x989680 ;  /* 0x009896800000995d */ /* 0x004fea0003900000 */
[----:B------:R-:W2:Y:S02]  /*6e840*/  @!P1 SYNCS.PHASECHK.TRANS64 P1, [R16+URZ+0x10], R11 ;  /* 0x0000100b100095a7 */ /* 0x000ea4000802007f */
[----:B--2---:R-:W-:Y:S05]  /*6e850*/  @!P1 BRA `(.L_x_173) ;  /* 0xfffffffc00f09947 */ /* 0x004fea000383ffff */
[----:B------:R-:W-:Y:S05]  /*6e860*/  BRA `(.L_x_191) ;  /* 0xfffffff000947947 */ /* 0x000fea000383ffff */
.L_x_182:
[----:B------:R-:W-:Y:S01]  /*6e870*/  BSSY B0, `(.L_x_192) ;  /* 0x0000006000007945 */ /* 0x000fe20003800000 */
[----:B------:R-:W-:-:S07]  /*6e880*/  IMAD.MOV.U32 R2, RZ, RZ, -0x1 ;  /* 0xffffffffff027424 */ /* 0x000fce00078e00ff */
[----:B------:R-:W-:Y:S05]  /*6e890*/  WARPSYNC.COLLECTIVE R2, `(.L_x_193) ;  /* 0x00000000020c7348 */ /* 0x000fea0003c00000 */
[----:B------:R-:W-:Y:S02]  /*6e8a0*/  ELECT P1, UR62, PT ;  /* 0x00000000003e782f */ /* 0x000fe40003820000 */
[----:B------:R-:W-:Y:S01]  /*6e8b0*/  MOV R2, UR62 ;  /* 0x0000003e00027c02 */ /* 0x000fe20008000f00 */
[----:B------:R-:W-:Y:S10]  /*6e8c0*/  ENDCOLLECTIVE ;  /* 0x000000000000791b */ /* 0x000ff40003800000 */
.L_x_193:
[----:B------:R-:W-:Y:S05]  /*6e8d0*/  BSYNC B0 ;  /* 0x0000000000007941 */ /* 0x000fea0003800000 */
.L_x_192:
[----:B------:R-:W-:Y:S01]  /*6e8e0*/  PLOP3.LUT P0, PT, P1, PT, PT, 0x80, 0x0 ;  /* 0x000000000000781c */ /* 0x000fe20000f0f070 */
[----:B------:R-:W-:-:S12]  /*6e8f0*/  BRA `(.L_x_194) ;  /* 0xfffffffc00007947 */ /* 0x000fd8000383ffff */
.L_x_186:
[----:B0-----:R0:W1:Y:S02]  /*6e900*/  SYNCS.PHASECHK.TRANS64.TRYWAIT P0, [R5+URZ], R2 ;  /* 0x00000002050075a7 */ /* 0x001064000800017f */
[----:B-1----:R-:W-:Y:S05]  /*6e910*/  @!P0 NANOSLEEP.SYNCS 0x989680 ;  /* 0x009896800000895d */ /* 0x002fea0003900000 */
[----:B------:R-:W1:Y:S02]  /*6e920*/  @!P0 SYNCS.PHASECHK.TRANS64 P0, [R5+URZ], R2 ;  /* 0x00000002050085a7 */ /* 0x000e64000800007f */
[----:B-1----:R-:W-:Y:S05]  /*6e930*/  @!P0 BRA `(.L_x_186) ;  /* 0xfffffffc00f08947 */ /* 0x002fea000383ffff */
[----:B------:R-:W-:Y:S05]  /*6e940*/  BRA `(.L_x_195) ;  /* 0xfffffffc00287947 */ /* 0x000fea000383ffff */
.L_x_196:
[----:B------:R-:W-:-:S00]  /*6e950*/  BRA `(.L_x_196) ;  /* 0xfffffffc00fc7947 */ /* 0x000fc0000383ffff */
[----:B------:R-:W-:-:S00]  /*6e960*/  NOP ;  /* 0x0000000000007918 */ /* 0x000fc00000000000 */
        /* <DEDUP_REMOVED lines=9> */
.L_x_197:


//--------------------- .nv.shared._ZN7cutlass13device_kernelINS_4gemm6kernel13GemmUniversalIN4cute5tupleIJiiiiEEENS1_10collective13CollectiveMmaINS1_37MainloopSm90TmaGmmaWarpSpecializedFP8ILi2ENS5_IJNS4_1CILi1EEESB_SB_EEENS1_35KernelTmaWarpSpecializedCooperativeEEENS5_IJNSA_ILi512EEENSA_ILi256EEENSA_ILi128EEEEEENS_12float_e4m3_tENS5_IJlSB_lEEESJ_SK_NS4_8TiledMMAINS4_8MMA_AtomIJNS4_4SM904GMMA31MMA_64x256x32_F32E4M3E4M3_SS_TNILNSO_7ScaleInE1ELSQ_1EEEEEENS4_6LayoutINS5_IJNSA_ILi2EEESB_SB_EEENS5_IJSB_NSA_ILi0EEESW_EEEEENS5_IJNS4_10UnderscoreESZ_SZ_EEEEENS4_13SM90_TMA_LOADENS4_14ComposedLayoutINS4_7SwizzleILi3ELi4ELi3EEENS4_18smem_ptr_flag_bitsILi8EEENST_INS5_IJNSA_ILi8EEESH_EEENS5_IJSH_SB_EEEEEEEvNS4_8identityES12_S1C_vS1D_EENS_8epilogue10collective6detail29Sm90TmaWarpSpecializedAdapterINS1G_15DefaultEpilogueISJ_SK_SK_NS1F_6thread17LinearCombinationISJ_Li1EffLNS1K_9ScaleType4KindE0ELNS_15FloatRoundStyleE2ESJ_EENS1_15EpilogueDefaultEEEEEvvEEEEvNT_6ParamsE --------------------------
	.section	.nv.shared._ZN7cutlass13device_kernelINS_4gemm6kernel13GemmUniversalIN4cute5tupleIJiiiiEEENS1_10collective13CollectiveMmaINS1_37MainloopSm90TmaGmmaWarpSpecializedFP8ILi2ENS5_IJNS4_1CILi1EEESB_SB_EEENS1_35KernelTmaWarpSpecializedCooperativeEEENS5_IJNSA_ILi512EEENSA_ILi256EEENSA_ILi128EEEEEENS_12float_e4m3_tENS5_IJlSB_lEEESJ_SK_NS4_8TiledMMAINS4_8MMA_AtomIJNS4_4SM904GMMA31MMA_64x256x32_F32E4M3E4M3_SS_TNILNSO_7ScaleInE1ELSQ_1EEEEEENS4_6LayoutINS5_IJNSA_ILi2EEESB_SB_EEENS5_IJSB_NSA_ILi0EEESW_EEEEENS5_IJNS4_10UnderscoreESZ_SZ_EEEEENS4_13SM90_TMA_LOADENS4_14ComposedLayoutINS4_7SwizzleILi3ELi4ELi3EEENS4_18smem_ptr_flag_bitsILi8EEENST_INS5_IJNSA_ILi8EEESH_EEENS5_IJSH_SB_EEEEEEEvNS4_8identityES12_S1C_vS1D_EENS_8epilogue10collective6detail29Sm90TmaWarpSpecializedAdapterINS1G_15DefaultEpilogueISJ_SK_SK_NS1F_6thread17LinearCombinationISJ_Li1EffLNS1K_9ScaleType4KindE0ELNS_15FloatRoundStyleE2ESJ_EENS1_15EpilogueDefaultEEEEEvvEEEEvNT_6ParamsE,"aw",@nobits
	.sectionflags	@""
	.align	16
	.zero		1024


//--------------------- .nv.shared.reserved.0     --------------------------
	.section	.nv.shared.reserved.0,"aw",@nobits
	.weak		__nv_reservedSMEM_offset_0_alias
	.size		__nv_reservedSMEM_offset_0_alias, 0, 0
	.other		__nv_reservedSMEM_offset_0_alias,@"STO_CUDA_RESERVED_SHARED STV_DEFAULT"
__nv_reservedSMEM_offset_0_alias:
	.zero		0


//--------------------- .nv.global                --------------------------
	.section	.nv.global,"aw",@nobits
.nv.global:
	.type		_ZN39_INTERNAL_dd503962_4_k_cu_3bbfa69d_48584cute1_E,@object
	.size		_ZN39_INTERNAL_dd503962_4_k_cu_3bbfa69d_48584cute1_E,(_ZN39_INTERNAL_dd503962_4_k_cu_3bbfa69d_48584cuda3std3__45__cpo6cbeginE - _ZN39_INTERNAL_dd503962_4_k_cu_3bbfa69d_48584cute1_E)
_ZN39_INTERNAL_dd503962_4_k_cu_3bbfa69d_48584cute1_E:
	.zero		1
	.type		_ZN39_INTERNAL_dd503962_4_k_cu_3bbfa69d_48584cuda3std3__45__cpo6cbeginE,@object
	.size		_ZN39_INTERNAL_dd503962_4_k_cu_3bbfa69d_48584cuda3std3__45__cpo6cbeginE,(_ZN39_INTERNAL_dd503962_4_k_cu_3bbfa69d_48584cuda3std3__48in_placeE - _ZN39_INTERNAL_dd503962_4_k_cu_3bbfa69d_48584cuda3std3__45__cpo6cbeginE)
_ZN39_INTERNAL_dd503962_4_k_cu_3bbfa69d_48584cuda3std3__45__cpo6cbeginE:
	.zero		1
	.type		_ZN39_INTERNAL_dd503962_4_k_cu_3bbfa69d_48584cuda3std3__48in_placeE,@object
	.size		_ZN39_INTERNAL_dd503962_4_k_cu_3bbfa69d_48584cuda3std3__48in_placeE,(_ZN39_INTERNAL_dd503962_4_k_cu_3bbfa69d_48584cuda3std6ranges3__45__cpo9iter_moveE - _ZN39_INTERNAL_dd503962_4_k_cu_3bbfa69d_48584cuda3std3__48in_placeE)
_ZN39_INTERNAL_dd503962_4_k_cu_3bbfa69d_48584cuda3std3__48in_placeE:
	.zero		1
	.type		_ZN39_INTERNAL_dd503962_4_k_cu_3bbfa69d_48584cuda3std6ranges3__45__cpo9iter_moveE,@object
	.size		_ZN39_INTERNAL_dd503962_4_k_cu_3bbfa69d_48584cuda3std6ranges3__45__cpo9iter_moveE,(_ZN39_INTERNAL_dd503962_4_k_cu_3bbfa69d_48584cuda3std3__45__cpo5beginE - _ZN39_INTERNAL_dd503962_4_k_cu_3bbfa69d_48584cuda3std6ranges3__45__cpo9iter_moveE)
_ZN39_INTERNAL_dd503962_4_k_cu_3bbfa69d_48584cuda3std6ranges3__45__cpo9iter_moveE:
	.zero		1
	.type		_ZN39_INTERNAL_dd503962_4_k_cu_3bbfa69d_48584cuda3std3__45__cpo5beginE,@object
	.size		_ZN39_INTERNAL_dd503962_4_k_cu_3bbfa69d_48584cuda3std3__45__cpo5beginE,(_ZN39_INTERNAL_dd503962_4_k_cu_3bbfa69d_48584cuda3std3__441_GLOBAL__N__dd503962_4_k_cu_3bbfa69d_48586ignoreE - _ZN39_INTERNAL_dd503962_4_k_cu_3bbfa69d_48584cuda3std3__45__cpo5beginE)
_ZN39_INTERNAL_dd503962_4_k_cu_3bbfa69d_48584cuda3std3__45__cpo5beginE:
	.zero		1
	.type		_ZN39_INTERNAL_dd503962_4_k_cu_3bbfa69d_48584cuda3std3__441_GLOBAL__N__dd503962_4_k_cu_3bbfa69d_48586ignoreE,@object
	.size		_ZN39_INTERNAL_dd503962_4_k_cu_3bbfa69d_48584cuda3std3__441_GLOBAL__N__dd503962_4_k_cu_3bbfa69d_48586ignoreE,(_ZN39_INTERNAL_dd503962_4_k_cu_3bbfa69d_48584cute7productE - _ZN39_INTERNAL_dd503962_4_k_cu_3bbfa69d_48584cuda3std3__441_GLOBAL__N__dd503962_4_k_cu_3bbfa69d_48586ignoreE)
_ZN39_INTERNAL_dd503962_4_k_cu_3bbfa69d_48584cuda3std3__441_GLOBAL__N__dd503962_4_k_cu_3bbfa69d_48586ignoreE:
	.zero		1
	.type		_ZN39_INTERNAL_dd503962_4_k_cu_3bbfa69d_48584cute7productE,@object
	.size		_ZN39_INTERNAL_dd503962_4_k_cu_3bbfa69d_48584cute7productE,(_ZN39_INTERNAL_dd503962_4_k_cu_3bbfa69d_48584cuda3std3__45__cpo3endE - _ZN39_INTERNAL_dd503962_4_k_cu_3bbfa69d_48584cute7productE)
_ZN39_INTERNAL_dd503962_4_k_cu_3bbfa69d_48584cute7productE:
	.zero		1
	.type		_ZN39_INTERNAL_dd503962_4_k_cu_3bbfa69d_48584cuda3std3__45__cpo3endE,@object
	.size		_ZN39_INTERNAL_dd503962_4_k_cu_3bbfa69d_48584cuda3std3__45__cpo3endE,(_ZN39_INTERNAL_dd503962_4_k_cu_3bbfa69d_48584cuda3std3__419piecewise_constructE - _ZN39_INTERNAL_dd503962_4_k_cu_3bbfa69d_48584cuda3std3__45__cpo3endE)
_ZN39_INTERNAL_dd503962_4_k_cu_3bbfa69d_48584cuda3std3__45__cpo3endE:
	.zero		1
	.type		_ZN39_INTERNAL_dd503962_4_k_cu_3bbfa69d_48584cuda3std3__419piecewise_constructE,@object
	.size		_ZN39_INTERNAL_dd503962_4_k_cu_3bbfa69d_48584cuda3std3__419piecewise_constructE,(_ZN39_INTERNAL_dd503962_4_k_cu_3bbfa69d_48584cuda3std3__45__cpo4cendE - _ZN39_INTERNAL_dd503962_4_k_cu_3bbfa69d_48584cuda3std3__419piecewise_constructE)
_ZN39_INTERNAL_dd503962_4_k_cu_3bbfa69d_48584cuda3std3__419piecewise_constructE:
	.zero		1
	.type		_ZN39_INTERNAL_dd503962_4_k_cu_3bbfa69d_48584cuda3std3__45__cpo4cendE,@object
	.size		_ZN39_INTERNAL_dd503962_4_k_cu_3bbfa69d_48584cuda3std3__45__cpo4cendE,(_ZN39_INTERNAL_dd503962_4_k_cu_3bbfa69d_48584cuda3std6ranges3__45__cpo4swapE - _ZN39_INTERNAL_dd503962_4_k_cu_3bbfa69d_48584cuda3std3__45__cpo4cendE)
_ZN39_INTERNAL_dd503962_4_k_cu_3bbfa69d_48584cuda3std3__45__cpo4cendE:
	.zero		1
	.type		_ZN39_INTERNAL_dd503962_4_k_cu_3bbfa69d_48584cuda3std6ranges3__45__cpo4swapE,@object
	.size		_ZN39_INTERNAL_dd503962_4_k_cu_3bbfa69d_48584cuda3std6ranges3__45__cpo4swapE,(.L_7 - _ZN39_INTERNAL_dd503962_4_k_cu_3bbfa69d_48584cuda3std6ranges3__45__cpo4swapE)
_ZN39_INTERNAL_dd503962_4_k_cu_3bbfa69d_48584cuda3std6ranges3__45__cpo4swapE:
	.zero		1
.L_7:


//--------------------- .nv.constant0._ZN7cutlass13device_kernelINS_4gemm6kernel13GemmUniversalIN4cute5tupleIJiiiiEEENS1_10collective13CollectiveMmaINS1_37MainloopSm90TmaGmmaWarpSpecializedFP8ILi2ENS5_IJNS4_1CILi1EEESB_SB_EEENS1_35KernelTmaWarpSpecializedCooperativeEEENS5_IJNSA_ILi512EEENSA_ILi256EEENSA_ILi128EEEEEENS_12float_e4m3_tENS5_IJlSB_lEEESJ_SK_NS4_8TiledMMAINS4_8MMA_AtomIJNS4_4SM904GMMA31MMA_64x256x32_F32E4M3E4M3_SS_TNILNSO_7ScaleInE1ELSQ_1EEEEEENS4_6LayoutINS5_IJNSA_ILi2EEESB_SB_EEENS5_IJSB_NSA_ILi0EEESW_EEEEENS5_IJNS4_10UnderscoreESZ_SZ_EEEEENS4_13SM90_TMA_LOADENS4_14ComposedLayoutINS4_7SwizzleILi3ELi4ELi3EEENS4_18smem_ptr_flag_bitsILi8EEENST_INS5_IJNSA_ILi8EEESH_EEENS5_IJSH_SB_EEEEEEEvNS4_8identityES12_S1C_vS1D_EENS_8epilogue10collective6detail29Sm90TmaWarpSpecializedAdapterINS1G_15DefaultEpilogueISJ_SK_SK_NS1F_6thread17LinearCombinationISJ_Li1EffLNS1K_9ScaleType4KindE0ELNS_15FloatRoundStyleE2ESJ_EENS1_15EpilogueDefaultEEEEEvvEEEEvNT_6ParamsE --------------------------
	.section	.nv.constant0._ZN7cutlass13device_kernelINS_4gemm6kernel13GemmUniversalIN4cute5tupleIJiiiiEEENS1_10collective13CollectiveMmaINS1_37MainloopSm90TmaGmmaWarpSpecializedFP8ILi2ENS5_IJNS4_1CILi1EEESB_SB_EEENS1_35KernelTmaWarpSpecializedCooperativeEEENS5_IJNSA_ILi512EEENSA_ILi256EEENSA_ILi128EEEEEENS_12float_e4m3_tENS5_IJlSB_lEEESJ_SK_NS4_8TiledMMAINS4_8MMA_AtomIJNS4_4SM904GMMA31MMA_64x256x32_F32E4M3E4M3_SS_TNILNSO_7ScaleInE1ELSQ_1EEEEEENS4_6LayoutINS5_IJNSA_ILi2EEESB_SB_EEENS5_IJSB_NSA_ILi0EEESW_EEEEENS5_IJNS4_10UnderscoreESZ_SZ_EEEEENS4_13SM90_TMA_LOADENS4_14ComposedLayoutINS4_7SwizzleILi3ELi4ELi3EEENS4_18smem_ptr_flag_bitsILi8EEENST_INS5_IJNSA_ILi8EEESH_EEENS5_IJSH_SB_EEEEEEEvNS4_8identityES12_S1C_vS1D_EENS_8epilogue10collective6detail29Sm90TmaWarpSpecializedAdapterINS1G_15DefaultEpilogueISJ_SK_SK_NS1F_6thread17LinearCombinationISJ_Li1EffLNS1K_9ScaleType4KindE0ELNS_15FloatRoundStyleE2ESJ_EENS1_15EpilogueDefaultEEEEEvvEEEEvNT_6ParamsE,"a",@progbits
	.sectionflags	@""
	.align	4
.nv.constant0._ZN7cutlass13device_kernelINS_4gemm6kernel13GemmUniversalIN4cute5tupleIJiiiiEEENS1_10collective13CollectiveMmaINS1_37MainloopSm90TmaGmmaWarpSpecializedFP8ILi2ENS5_IJNS4_1CILi1EEESB_SB_EEENS1_35KernelTmaWarpSpecializedCooperativeEEENS5_IJNSA_ILi512EEENSA_ILi256EEENSA_ILi128EEEEEENS_12float_e4m3_tENS5_IJlSB_lEEESJ_SK_NS4_8TiledMMAINS4_8MMA_AtomIJNS4_4SM904GMMA31MMA_64x256x32_F32E4M3E4M3_SS_TNILNSO_7ScaleInE1ELSQ_1EEEEEENS4_6LayoutINS5_IJNSA_ILi2EEESB_SB_EEENS5_IJSB_NSA_ILi0EEESW_EEEEENS5_IJNS4_10UnderscoreESZ_SZ_EEEEENS4_13SM90_TMA_LOADENS4_14ComposedLayoutINS4_7SwizzleILi3ELi4ELi3EEENS4_18smem_ptr_flag_bitsILi8EEENST_INS5_IJNSA_ILi8EEESH_EEENS5_IJSH_SB_EEEEEEEvNS4_8identityES12_S1C_vS1D_EENS_8epilogue10collective6detail29Sm90TmaWarpSpecializedAdapterINS1G_15DefaultEpilogueISJ_SK_SK_NS1F_6thread17LinearCombinationISJ_Li1EffLNS1K_9ScaleType4KindE0ELNS_15FloatRoundStyleE2ESJ_EENS1_15EpilogueDefaultEEEEEvvEEEEvNT_6ParamsE:
	.zero		1664


//--------------------- SYMBOLS --------------------------

	.type		.nv.reservedSmem.offset0,@object
	.size		.nv.reservedSmem.offset0,0x4
